//
// Generated by NVIDIA NVVM Compiler
//
// Compiler Build ID: CL-36424714
// Cuda compilation tools, release 13.0, V13.0.88
// Based on NVVM 20.0.0
//

.version 9.0
.target sm_100
.address_size 64

	// .globl	_Z6kernelPjPdS0_S0_PbPmS0_S0_mm
// _ZZN3cub18CUB_300001_SM_10006detail6reduce28DeviceReduceSingleTileKernelINS2_10policy_hubImj11mul_functorImEE10Policy1000EN6thrust24THRUST_300001_SM_1000_NS6detail15normal_iteratorINSA_10device_ptrImEEEEPmjS6_mm11inc_functorImEEEvT0_T1_T2_T3_T4_T6_E12temp_storage has been demoted
// _ZZN3cub18CUB_300001_SM_10006detail6reduce18DeviceReduceKernelINS2_10policy_hubImj11mul_functorImEE10Policy1000EN6thrust24THRUST_300001_SM_1000_NS6detail15normal_iteratorINSA_10device_ptrImEEEEjS6_m11inc_functorImEEEvT0_PT3_T1_NS0_13GridEvenShareISL_EET2_T4_E12temp_storage has been demoted
// _ZZN3cub18CUB_300001_SM_10006detail6reduce28DeviceReduceSingleTileKernelINS2_10policy_hubImj11mul_functorImEE10Policy1000EPmS9_iS6_mmN4cuda3std3__410__identityEEEvT0_T1_T2_T3_T4_T6_E12temp_storage has been demoted
// _ZZN3cub18CUB_300001_SM_10006detail6reduce28DeviceReduceSingleTileKernelINS2_10policy_hubImy11mul_functorImEE10Policy1000EN6thrust24THRUST_300001_SM_1000_NS6detail15normal_iteratorINSA_10device_ptrImEEEEPmyS6_mm11inc_functorImEEEvT0_T1_T2_T3_T4_T6_E12temp_storage has been demoted
// _ZZN3cub18CUB_300001_SM_10006detail6reduce18DeviceReduceKernelINS2_10policy_hubImy11mul_functorImEE10Policy1000EN6thrust24THRUST_300001_SM_1000_NS6detail15normal_iteratorINSA_10device_ptrImEEEEyS6_m11inc_functorImEEEvT0_PT3_T1_NS0_13GridEvenShareISL_EET2_T4_E12temp_storage has been demoted
// _ZZN3cub18CUB_300001_SM_10006detail6reduce28DeviceReduceSingleTileKernelINS2_10policy_hubImy11mul_functorImEE10Policy1000EPmS9_iS6_mmN4cuda3std3__410__identityEEEvT0_T1_T2_T3_T4_T6_E12temp_storage has been demoted
// _ZZN3cub18CUB_300001_SM_10006detail6reduce28DeviceReduceSingleTileKernelINS2_10policy_hubIdj11max_functorIdEE10Policy1000EN6thrust24THRUST_300001_SM_1000_NS6detail15normal_iteratorINSA_10device_ptrIdEEEEPdjS6_dd11abs_functorIdEEEvT0_T1_T2_T3_T4_T6_E12temp_storage has been demoted
// _ZZN3cub18CUB_300001_SM_10006detail6reduce18DeviceReduceKernelINS2_10policy_hubIdj11max_functorIdEE10Policy1000EN6thrust24THRUST_300001_SM_1000_NS6detail15normal_iteratorINSA_10device_ptrIdEEEEjS6_d11abs_functorIdEEEvT0_PT3_T1_NS0_13GridEvenShareISL_EET2_T4_E12temp_storage has been demoted
// _ZZN3cub18CUB_300001_SM_10006detail6reduce28DeviceReduceSingleTileKernelINS2_10policy_hubIdj11max_functorIdEE10Policy1000EPdS9_iS6_ddN4cuda3std3__410__identityEEEvT0_T1_T2_T3_T4_T6_E12temp_storage has been demoted
// _ZZN3cub18CUB_300001_SM_10006detail6reduce28DeviceReduceSingleTileKernelINS2_10policy_hubIdy11max_functorIdEE10Policy1000EN6thrust24THRUST_300001_SM_1000_NS6detail15normal_iteratorINSA_10device_ptrIdEEEEPdyS6_dd11abs_functorIdEEEvT0_T1_T2_T3_T4_T6_E12temp_storage has been demoted
// _ZZN3cub18CUB_300001_SM_10006detail6reduce18DeviceReduceKernelINS2_10policy_hubIdy11max_functorIdEE10Policy1000EN6thrust24THRUST_300001_SM_1000_NS6detail15normal_iteratorINSA_10device_ptrIdEEEEyS6_d11abs_functorIdEEEvT0_PT3_T1_NS0_13GridEvenShareISL_EET2_T4_E12temp_storage has been demoted
// _ZZN3cub18CUB_300001_SM_10006detail6reduce28DeviceReduceSingleTileKernelINS2_10policy_hubIdy11max_functorIdEE10Policy1000EPdS9_iS6_ddN4cuda3std3__410__identityEEEvT0_T1_T2_T3_T4_T6_E12temp_storage has been demoted
// _ZZN3cub18CUB_300001_SM_10006detail6reduce28DeviceReduceSingleTileKernelINS2_10policy_hubIdj11max_functorIdEE10Policy1000EN6thrust24THRUST_300001_SM_1000_NS6detail15normal_iteratorINSA_10device_ptrIdEEEEPdjS6_ddN4cuda3std3__410__identityEEEvT0_T1_T2_T3_T4_T6_E12temp_storage has been demoted
// _ZZN3cub18CUB_300001_SM_10006detail6reduce18DeviceReduceKernelINS2_10policy_hubIdj11max_functorIdEE10Policy1000EN6thrust24THRUST_300001_SM_1000_NS6detail15normal_iteratorINSA_10device_ptrIdEEEEjS6_dN4cuda3std3__410__identityEEEvT0_PT3_T1_NS0_13GridEvenShareISN_EET2_T4_E12temp_storage has been demoted
// _ZZN3cub18CUB_300001_SM_10006detail6reduce28DeviceReduceSingleTileKernelINS2_10policy_hubIdy11max_functorIdEE10Policy1000EN6thrust24THRUST_300001_SM_1000_NS6detail15normal_iteratorINSA_10device_ptrIdEEEEPdyS6_ddN4cuda3std3__410__identityEEEvT0_T1_T2_T3_T4_T6_E12temp_storage has been demoted
// _ZZN3cub18CUB_300001_SM_10006detail6reduce18DeviceReduceKernelINS2_10policy_hubIdy11max_functorIdEE10Policy1000EN6thrust24THRUST_300001_SM_1000_NS6detail15normal_iteratorINSA_10device_ptrIdEEEEyS6_dN4cuda3std3__410__identityEEEvT0_PT3_T1_NS0_13GridEvenShareISN_EET2_T4_E12temp_storage has been demoted
// _ZZN3cub18CUB_300001_SM_10006detail6reduce28DeviceReduceSingleTileKernelINS2_10policy_hubIN4cuda3std3__45tupleIJblEEEjN6thrust24THRUST_300001_SM_1000_NS8cuda_cub9__find_if7functorIS9_EEE10Policy1000ENSB_12zip_iteratorINS8_IJNSD_26transform_input_iterator_tIbNSB_6detail15normal_iteratorINSB_10device_ptrIbEEEENSK_10functional5actorINSP_9compositeIJNSP_16operator_adaptorINS7_8equal_toIvEEEENSQ_INSP_8argumentILj0EEEEENSQ_INSP_5valueIbEEEEEEEEEEENSB_17counting_iteratorIlNSB_11use_defaultES16_S16_EEEEEEEPS9_jSF_S9_S9_NS7_10__identityEEEvT0_T1_T2_T3_T4_T6_E12temp_storage has been demoted
// _ZZN3cub18CUB_300001_SM_10006detail6reduce18DeviceReduceKernelINS2_10policy_hubIN4cuda3std3__45tupleIJblEEEjN6thrust24THRUST_300001_SM_1000_NS8cuda_cub9__find_if7functorIS9_EEE10Policy1000ENSB_12zip_iteratorINS8_IJNSD_26transform_input_iterator_tIbNSB_6detail15normal_iteratorINSB_10device_ptrIbEEEENSK_10functional5actorINSP_9compositeIJNSP_16operator_adaptorINS7_8equal_toIvEEEENSQ_INSP_8argumentILj0EEEEENSQ_INSP_5valueIbEEEEEEEEEEENSB_17counting_iteratorIlNSB_11use_defaultES16_S16_EEEEEEEjSF_S9_NS7_10__identityEEEvT0_PT3_T1_NS0_13GridEvenShareIS1E_EET2_T4_E12temp_storage has been demoted
// _ZZN3cub18CUB_300001_SM_10006detail6reduce28DeviceReduceSingleTileKernelINS2_10policy_hubIN4cuda3std3__45tupleIJblEEEjN6thrust24THRUST_300001_SM_1000_NS8cuda_cub9__find_if7functorIS9_EEE10Policy1000EPS9_SI_iSF_S9_S9_NS7_10__identityEEEvT0_T1_T2_T3_T4_T6_E12temp_storage has been demoted
// _ZZN3cub18CUB_300001_SM_10006detail6reduce28DeviceReduceSingleTileKernelINS2_10policy_hubIN4cuda3std3__45tupleIJblEEEyN6thrust24THRUST_300001_SM_1000_NS8cuda_cub9__find_if7functorIS9_EEE10Policy1000ENSB_12zip_iteratorINS8_IJNSD_26transform_input_iterator_tIbNSB_6detail15normal_iteratorINSB_10device_ptrIbEEEENSK_10functional5actorINSP_9compositeIJNSP_16operator_adaptorINS7_8equal_toIvEEEENSQ_INSP_8argumentILj0EEEEENSQ_INSP_5valueIbEEEEEEEEEEENSB_17counting_iteratorIlNSB_11use_defaultES16_S16_EEEEEEEPS9_ySF_S9_S9_NS7_10__identityEEEvT0_T1_T2_T3_T4_T6_E12temp_storage has been demoted
// _ZZN3cub18CUB_300001_SM_10006detail6reduce18DeviceReduceKernelINS2_10policy_hubIN4cuda3std3__45tupleIJblEEEyN6thrust24THRUST_300001_SM_1000_NS8cuda_cub9__find_if7functorIS9_EEE10Policy1000ENSB_12zip_iteratorINS8_IJNSD_26transform_input_iterator_tIbNSB_6detail15normal_iteratorINSB_10device_ptrIbEEEENSK_10functional5actorINSP_9compositeIJNSP_16operator_adaptorINS7_8equal_toIvEEEENSQ_INSP_8argumentILj0EEEEENSQ_INSP_5valueIbEEEEEEEEEEENSB_17counting_iteratorIlNSB_11use_defaultES16_S16_EEEEEEEySF_S9_NS7_10__identityEEEvT0_PT3_T1_NS0_13GridEvenShareIS1E_EET2_T4_E12temp_storage has been demoted
// _ZZN3cub18CUB_300001_SM_10006detail6reduce28DeviceReduceSingleTileKernelINS2_10policy_hubIN4cuda3std3__45tupleIJblEEEyN6thrust24THRUST_300001_SM_1000_NS8cuda_cub9__find_if7functorIS9_EEE10Policy1000EPS9_SI_iSF_S9_S9_NS7_10__identityEEEvT0_T1_T2_T3_T4_T6_E12temp_storage has been demoted
.global .align 1 .b8 _ZN34_INTERNAL_a70d7d88_4_k_cu_dc959c8d4cuda3std3__45__cpo5beginE[1];
.global .align 1 .b8 _ZN34_INTERNAL_a70d7d88_4_k_cu_dc959c8d4cuda3std3__45__cpo3endE[1];
.global .align 1 .b8 _ZN34_INTERNAL_a70d7d88_4_k_cu_dc959c8d4cuda3std3__45__cpo6cbeginE[1];
.global .align 1 .b8 _ZN34_INTERNAL_a70d7d88_4_k_cu_dc959c8d4cuda3std3__45__cpo4cendE[1];
.global .align 1 .b8 _ZN34_INTERNAL_a70d7d88_4_k_cu_dc959c8d4cuda3std3__45__cpo6rbeginE[1];
.global .align 1 .b8 _ZN34_INTERNAL_a70d7d88_4_k_cu_dc959c8d4cuda3std3__45__cpo4rendE[1];
.global .align 1 .b8 _ZN34_INTERNAL_a70d7d88_4_k_cu_dc959c8d4cuda3std3__45__cpo7crbeginE[1];
.global .align 1 .b8 _ZN34_INTERNAL_a70d7d88_4_k_cu_dc959c8d4cuda3std3__45__cpo5crendE[1];
.global .align 1 .b8 _ZN34_INTERNAL_a70d7d88_4_k_cu_dc959c8d4cuda3std3__436_GLOBAL__N__a70d7d88_4_k_cu_dc959c8d6ignoreE[1];
.global .align 1 .b8 _ZN34_INTERNAL_a70d7d88_4_k_cu_dc959c8d4cuda3std3__419piecewise_constructE[1];
.global .align 1 .b8 _ZN34_INTERNAL_a70d7d88_4_k_cu_dc959c8d4cuda3std3__48in_placeE[1];
.global .align 1 .b8 _ZN34_INTERNAL_a70d7d88_4_k_cu_dc959c8d4cuda3std3__420unreachable_sentinelE[1];
.global .align 1 .b8 _ZN34_INTERNAL_a70d7d88_4_k_cu_dc959c8d4cuda3std3__47nulloptE[1];
.global .align 1 .b8 _ZN34_INTERNAL_a70d7d88_4_k_cu_dc959c8d4cuda3std3__48unexpectE[1];
.global .align 1 .b8 _ZN34_INTERNAL_a70d7d88_4_k_cu_dc959c8d4cuda3std6ranges3__45__cpo4swapE[1];
.global .align 1 .b8 _ZN34_INTERNAL_a70d7d88_4_k_cu_dc959c8d4cuda3std6ranges3__45__cpo9iter_moveE[1];
.global .align 1 .b8 _ZN34_INTERNAL_a70d7d88_4_k_cu_dc959c8d4cuda3std6ranges3__45__cpo5beginE[1];
.global .align 1 .b8 _ZN34_INTERNAL_a70d7d88_4_k_cu_dc959c8d4cuda3std6ranges3__45__cpo3endE[1];
.global .align 1 .b8 _ZN34_INTERNAL_a70d7d88_4_k_cu_dc959c8d4cuda3std6ranges3__45__cpo6cbeginE[1];
.global .align 1 .b8 _ZN34_INTERNAL_a70d7d88_4_k_cu_dc959c8d4cuda3std6ranges3__45__cpo4cendE[1];
.global .align 1 .b8 _ZN34_INTERNAL_a70d7d88_4_k_cu_dc959c8d4cuda3std6ranges3__45__cpo7advanceE[1];
.global .align 1 .b8 _ZN34_INTERNAL_a70d7d88_4_k_cu_dc959c8d4cuda3std6ranges3__45__cpo9iter_swapE[1];
.global .align 1 .b8 _ZN34_INTERNAL_a70d7d88_4_k_cu_dc959c8d4cuda3std6ranges3__45__cpo4nextE[1];
.global .align 1 .b8 _ZN34_INTERNAL_a70d7d88_4_k_cu_dc959c8d4cuda3std6ranges3__45__cpo4prevE[1];
.global .align 1 .b8 _ZN34_INTERNAL_a70d7d88_4_k_cu_dc959c8d4cuda3std6ranges3__45__cpo4dataE[1];
.global .align 1 .b8 _ZN34_INTERNAL_a70d7d88_4_k_cu_dc959c8d4cuda3std6ranges3__45__cpo5cdataE[1];
.global .align 1 .b8 _ZN34_INTERNAL_a70d7d88_4_k_cu_dc959c8d4cuda3std6ranges3__45__cpo4sizeE[1];
.global .align 1 .b8 _ZN34_INTERNAL_a70d7d88_4_k_cu_dc959c8d4cuda3std6ranges3__45__cpo5ssizeE[1];
.global .align 1 .b8 _ZN34_INTERNAL_a70d7d88_4_k_cu_dc959c8d4cuda3std6ranges3__45__cpo8distanceE[1];
.global .align 1 .b8 _ZN34_INTERNAL_a70d7d88_4_k_cu_dc959c8d6thrust24THRUST_300001_SM_1000_NS8cuda_cub3parE[1];
.global .align 1 .b8 _ZN34_INTERNAL_a70d7d88_4_k_cu_dc959c8d6thrust24THRUST_300001_SM_1000_NS8cuda_cub10par_nosyncE[1];
.global .align 1 .b8 _ZN34_INTERNAL_a70d7d88_4_k_cu_dc959c8d6thrust24THRUST_300001_SM_1000_NS6system6detail10sequential3seqE[1];
.global .align 1 .b8 _ZN34_INTERNAL_a70d7d88_4_k_cu_dc959c8d6thrust24THRUST_300001_SM_1000_NS6system3cpp3parE[1];
.global .align 1 .b8 _ZN34_INTERNAL_a70d7d88_4_k_cu_dc959c8d6thrust24THRUST_300001_SM_1000_NS12placeholders2_1E[1];
.global .align 1 .b8 _ZN34_INTERNAL_a70d7d88_4_k_cu_dc959c8d6thrust24THRUST_300001_SM_1000_NS12placeholders2_2E[1];
.global .align 1 .b8 _ZN34_INTERNAL_a70d7d88_4_k_cu_dc959c8d6thrust24THRUST_300001_SM_1000_NS12placeholders2_3E[1];
.global .align 1 .b8 _ZN34_INTERNAL_a70d7d88_4_k_cu_dc959c8d6thrust24THRUST_300001_SM_1000_NS12placeholders2_4E[1];
.global .align 1 .b8 _ZN34_INTERNAL_a70d7d88_4_k_cu_dc959c8d6thrust24THRUST_300001_SM_1000_NS12placeholders2_5E[1];
.global .align 1 .b8 _ZN34_INTERNAL_a70d7d88_4_k_cu_dc959c8d6thrust24THRUST_300001_SM_1000_NS12placeholders2_6E[1];
.global .align 1 .b8 _ZN34_INTERNAL_a70d7d88_4_k_cu_dc959c8d6thrust24THRUST_300001_SM_1000_NS12placeholders2_7E[1];
.global .align 1 .b8 _ZN34_INTERNAL_a70d7d88_4_k_cu_dc959c8d6thrust24THRUST_300001_SM_1000_NS12placeholders2_8E[1];
.global .align 1 .b8 _ZN34_INTERNAL_a70d7d88_4_k_cu_dc959c8d6thrust24THRUST_300001_SM_1000_NS12placeholders2_9E[1];
.global .align 1 .b8 _ZN34_INTERNAL_a70d7d88_4_k_cu_dc959c8d6thrust24THRUST_300001_SM_1000_NS12placeholders3_10E[1];
.global .align 1 .b8 _ZN34_INTERNAL_a70d7d88_4_k_cu_dc959c8d6thrust24THRUST_300001_SM_1000_NS3seqE[1];
.global .align 1 .b8 _ZN34_INTERNAL_a70d7d88_4_k_cu_dc959c8d6thrust24THRUST_300001_SM_1000_NS6deviceE[1];

.visible .entry _Z6kernelPjPdS0_S0_PbPmS0_S0_mm(
	.param .u64 .ptr .align 1 _Z6kernelPjPdS0_S0_PbPmS0_S0_mm_param_0,
	.param .u64 .ptr .align 1 _Z6kernelPjPdS0_S0_PbPmS0_S0_mm_param_1,
	.param .u64 .ptr .align 1 _Z6kernelPjPdS0_S0_PbPmS0_S0_mm_param_2,
	.param .u64 .ptr .align 1 _Z6kernelPjPdS0_S0_PbPmS0_S0_mm_param_3,
	.param .u64 .ptr .align 1 _Z6kernelPjPdS0_S0_PbPmS0_S0_mm_param_4,
	.param .u64 .ptr .align 1 _Z6kernelPjPdS0_S0_PbPmS0_S0_mm_param_5,
	.param .u64 .ptr .align 1 _Z6kernelPjPdS0_S0_PbPmS0_S0_mm_param_6,
	.param .u64 .ptr .align 1 _Z6kernelPjPdS0_S0_PbPmS0_S0_mm_param_7,
	.param .u64 _Z6kernelPjPdS0_S0_PbPmS0_S0_mm_param_8,
	.param .u64 _Z6kernelPjPdS0_S0_PbPmS0_S0_mm_param_9
)
{
	.local .align 16 .b8 	__local_depot0[64];
	.reg .b64 	%SP;
	.reg .b64 	%SPL;
	.reg .pred 	%p<157>;
	.reg .b16 	%rs<4>;
	.reg .b32 	%r<96>;
	.reg .b64 	%rd<698>;
	.reg .b64 	%fd<1690>;

	mov.u64 	%SPL, __local_depot0;
	ld.param.u64 	%rd276, [_Z6kernelPjPdS0_S0_PbPmS0_S0_mm_param_0];
	ld.param.u64 	%rd279, [_Z6kernelPjPdS0_S0_PbPmS0_S0_mm_param_1];
	ld.param.u64 	%rd280, [_Z6kernelPjPdS0_S0_PbPmS0_S0_mm_param_2];
	ld.param.u64 	%rd281, [_Z6kernelPjPdS0_S0_PbPmS0_S0_mm_param_3];
	ld.param.u64 	%rd282, [_Z6kernelPjPdS0_S0_PbPmS0_S0_mm_param_4];
	ld.param.u64 	%rd283, [_Z6kernelPjPdS0_S0_PbPmS0_S0_mm_param_5];
	ld.param.u64 	%rd284, [_Z6kernelPjPdS0_S0_PbPmS0_S0_mm_param_6];
	ld.param.u64 	%rd285, [_Z6kernelPjPdS0_S0_PbPmS0_S0_mm_param_7];
	ld.param.u64 	%rd277, [_Z6kernelPjPdS0_S0_PbPmS0_S0_mm_param_8];
	ld.param.u64 	%rd278, [_Z6kernelPjPdS0_S0_PbPmS0_S0_mm_param_9];
	cvta.to.global.u64 	%rd1, %rd283;
	cvta.to.global.u64 	%rd2, %rd280;
	cvta.to.global.u64 	%rd3, %rd281;
	cvta.to.global.u64 	%rd4, %rd285;
	cvta.to.global.u64 	%rd5, %rd284;
	cvta.to.global.u64 	%rd6, %rd279;
	cvta.to.global.u64 	%rd286, %rd282;
	add.u64 	%rd7, %SPL, 0;
	add.u64 	%rd8, %SPL, 16;
	add.u64 	%rd9, %SPL, 32;
	add.u64 	%rd10, %SPL, 48;
	add.u64 	%rd11, %SPL, 0;
	add.u64 	%rd12, %SPL, 16;
	add.u64 	%rd13, %SPL, 32;
	add.u64 	%rd14, %SPL, 48;
	add.u64 	%rd15, %SPL, 0;
	add.u64 	%rd16, %SPL, 0;
	mov.u32 	%r1, %ntid.x;
	mov.u32 	%r2, %ctaid.x;
	mov.u32 	%r3, %tid.x;
	mad.lo.s32 	%r4, %r1, %r2, %r3;
	cvt.s64.s32 	%rd17, %r4;
	add.s64 	%rd18, %rd286, %rd17;
	mov.b16 	%rs1, 0;
	st.global.u8 	[%rd18], %rs1;
	cvt.u64.u32 	%rd605, %r4;
	setp.le.u64 	%p1, %rd277, %rd605;
	@%p1 bra 	$L__BB0_246;
	cvta.to.global.u64 	%rd297, %rd276;
	mul.lo.s64 	%rd298, %rd278, %rd17;
	shl.b64 	%rd299, %rd298, 2;
	add.s64 	%rd20, %rd299, %rd297;
	shl.b64 	%rd300, %rd298, 3;
	add.s64 	%rd21, %rd6, %rd300;
	add.s64 	%rd22, %rd2, %rd300;
	shl.b64 	%rd301, %rd17, 3;
	add.s64 	%rd23, %rd3, %rd301;
	add.s64 	%rd24, %rd278, -1;
	and.b64  	%rd25, %rd278, 7;
	add.s64 	%rd26, %rd25, -1;
	and.b64  	%rd27, %rd278, 3;
	and.b64  	%rd28, %rd278, 15;
	add.s64 	%rd29, %rd28, -1;
	and.b64  	%rd30, %rd278, -8;
	and.b64  	%rd31, %rd278, -16;
	add.s64 	%rd32, %rd20, 16;
	mov.u32 	%r94, %nctaid.x;
	mul.lo.s32 	%r95, %r1, %r94;
$L__BB0_2:
	setp.eq.s64 	%p2, %rd278, 0;
	@%p2 bra 	$L__BB0_91;
	add.s64 	%rd626, %rd1, 32;
	setp.gt.u64 	%p3, %rd24, 6;
	mov.b64 	%rd616, 0;
	mov.u64 	%rd607, %rd605;
	mov.u64 	%rd625, %rd32;
	mov.u64 	%rd627, %rd30;
	@%p3 bra 	$L__BB0_66;
$L__BB0_4:
	setp.eq.s64 	%p13, %rd25, 0;
	@%p13 bra 	$L__BB0_33;
	setp.lt.u64 	%p14, %rd26, 3;
	@%p14 bra 	$L__BB0_19;
	shl.b64 	%rd335, %rd616, 3;
	add.s64 	%rd37, %rd1, %rd335;
	ld.global.u64 	%rd336, [%rd37];
	add.s64 	%rd38, %rd336, 1;
	or.b64  	%rd337, %rd607, %rd38;
	and.b64  	%rd338, %rd337, -4294967296;
	setp.ne.s64 	%p15, %rd338, 0;
	@%p15 bra 	$L__BB0_8;
	cvt.u32.u64 	%r45, %rd38;
	cvt.u32.u64 	%r46, %rd607;
	div.u32 	%r47, %r46, %r45;
	mul.lo.s32 	%r48, %r47, %r45;
	sub.s32 	%r49, %r46, %r48;
	cvt.u64.u32 	%rd608, %r47;
	cvt.u64.u32 	%rd609, %r49;
	bra.uni 	$L__BB0_9;
$L__BB0_8:
	div.u64 	%rd608, %rd607, %rd38;
	mul.lo.s64 	%rd339, %rd608, %rd38;
	sub.s64 	%rd609, %rd607, %rd339;
$L__BB0_9:
	shl.b64 	%rd340, %rd616, 2;
	add.s64 	%rd45, %rd20, %rd340;
	st.global.u32 	[%rd45], %rd609;
	ld.global.u64 	%rd341, [%rd37+8];
	add.s64 	%rd46, %rd341, 1;
	or.b64  	%rd342, %rd608, %rd46;
	and.b64  	%rd343, %rd342, -4294967296;
	setp.ne.s64 	%p16, %rd343, 0;
	@%p16 bra 	$L__BB0_11;
	cvt.u32.u64 	%r50, %rd46;
	cvt.u32.u64 	%r51, %rd608;
	div.u32 	%r52, %r51, %r50;
	mul.lo.s32 	%r53, %r52, %r50;
	sub.s32 	%r54, %r51, %r53;
	cvt.u64.u32 	%rd610, %r52;
	cvt.u64.u32 	%rd611, %r54;
	bra.uni 	$L__BB0_12;
$L__BB0_11:
	div.u64 	%rd610, %rd608, %rd46;
	mul.lo.s64 	%rd344, %rd610, %rd46;
	sub.s64 	%rd611, %rd608, %rd344;
$L__BB0_12:
	st.global.u32 	[%rd45+4], %rd611;
	ld.global.u64 	%rd345, [%rd37+16];
	add.s64 	%rd53, %rd345, 1;
	or.b64  	%rd346, %rd610, %rd53;
	and.b64  	%rd347, %rd346, -4294967296;
	setp.ne.s64 	%p17, %rd347, 0;
	@%p17 bra 	$L__BB0_14;
	cvt.u32.u64 	%r55, %rd53;
	cvt.u32.u64 	%r56, %rd610;
	div.u32 	%r57, %r56, %r55;
	mul.lo.s32 	%r58, %r57, %r55;
	sub.s32 	%r59, %r56, %r58;
	cvt.u64.u32 	%rd612, %r57;
	cvt.u64.u32 	%rd613, %r59;
	bra.uni 	$L__BB0_15;
$L__BB0_14:
	div.u64 	%rd612, %rd610, %rd53;
	mul.lo.s64 	%rd348, %rd612, %rd53;
	sub.s64 	%rd613, %rd610, %rd348;
$L__BB0_15:
	st.global.u32 	[%rd45+8], %rd613;
	ld.global.u64 	%rd349, [%rd37+24];
	add.s64 	%rd60, %rd349, 1;
	or.b64  	%rd350, %rd612, %rd60;
	and.b64  	%rd351, %rd350, -4294967296;
	setp.ne.s64 	%p18, %rd351, 0;
	@%p18 bra 	$L__BB0_17;
	cvt.u32.u64 	%r60, %rd60;
	cvt.u32.u64 	%r61, %rd612;
	div.u32 	%r62, %r61, %r60;
	mul.lo.s32 	%r63, %r62, %r60;
	sub.s32 	%r64, %r61, %r63;
	cvt.u64.u32 	%rd607, %r62;
	cvt.u64.u32 	%rd615, %r64;
	bra.uni 	$L__BB0_18;
$L__BB0_17:
	div.u64 	%rd607, %rd612, %rd60;
	mul.lo.s64 	%rd352, %rd607, %rd60;
	sub.s64 	%rd615, %rd612, %rd352;
$L__BB0_18:
	st.global.u32 	[%rd45+12], %rd615;
	add.s64 	%rd616, %rd616, 4;
$L__BB0_19:
	setp.eq.s64 	%p19, %rd27, 0;
	@%p19 bra 	$L__BB0_33;
	setp.eq.s64 	%p20, %rd27, 1;
	@%p20 bra 	$L__BB0_28;
	shl.b64 	%rd353, %rd616, 3;
	add.s64 	%rd70, %rd1, %rd353;
	ld.global.u64 	%rd354, [%rd70];
	add.s64 	%rd71, %rd354, 1;
	or.b64  	%rd355, %rd607, %rd71;
	and.b64  	%rd356, %rd355, -4294967296;
	setp.ne.s64 	%p21, %rd356, 0;
	@%p21 bra 	$L__BB0_23;
	cvt.u32.u64 	%r65, %rd71;
	cvt.u32.u64 	%r66, %rd607;
	div.u32 	%r67, %r66, %r65;
	mul.lo.s32 	%r68, %r67, %r65;
	sub.s32 	%r69, %r66, %r68;
	cvt.u64.u32 	%rd618, %r67;
	cvt.u64.u32 	%rd619, %r69;
	bra.uni 	$L__BB0_24;
$L__BB0_23:
	div.u64 	%rd618, %rd607, %rd71;
	mul.lo.s64 	%rd357, %rd618, %rd71;
	sub.s64 	%rd619, %rd607, %rd357;
$L__BB0_24:
	shl.b64 	%rd358, %rd616, 2;
	add.s64 	%rd78, %rd20, %rd358;
	st.global.u32 	[%rd78], %rd619;
	ld.global.u64 	%rd359, [%rd70+8];
	add.s64 	%rd79, %rd359, 1;
	or.b64  	%rd360, %rd618, %rd79;
	and.b64  	%rd361, %rd360, -4294967296;
	setp.ne.s64 	%p22, %rd361, 0;
	@%p22 bra 	$L__BB0_26;
	cvt.u32.u64 	%r70, %rd79;
	cvt.u32.u64 	%r71, %rd618;
	div.u32 	%r72, %r71, %r70;
	mul.lo.s32 	%r73, %r72, %r70;
	sub.s32 	%r74, %r71, %r73;
	cvt.u64.u32 	%rd607, %r72;
	cvt.u64.u32 	%rd621, %r74;
	bra.uni 	$L__BB0_27;
$L__BB0_26:
	div.u64 	%rd607, %rd618, %rd79;
	mul.lo.s64 	%rd362, %rd607, %rd79;
	sub.s64 	%rd621, %rd618, %rd362;
$L__BB0_27:
	st.global.u32 	[%rd78+4], %rd621;
	add.s64 	%rd616, %rd616, 2;
$L__BB0_28:
	and.b64  	%rd363, %rd278, 1;
	setp.eq.b64 	%p23, %rd363, 1;
	not.pred 	%p24, %p23;
	@%p24 bra 	$L__BB0_33;
	shl.b64 	%rd364, %rd616, 3;
	add.s64 	%rd365, %rd1, %rd364;
	ld.global.u64 	%rd366, [%rd365];
	add.s64 	%rd89, %rd366, 1;
	or.b64  	%rd367, %rd607, %rd89;
	and.b64  	%rd368, %rd367, -4294967296;
	setp.ne.s64 	%p25, %rd368, 0;
	@%p25 bra 	$L__BB0_31;
	cvt.u32.u64 	%r75, %rd89;
	cvt.u32.u64 	%r76, %rd607;
	rem.u32 	%r77, %r76, %r75;
	cvt.u64.u32 	%rd624, %r77;
	bra.uni 	$L__BB0_32;
$L__BB0_31:
	rem.u64 	%rd624, %rd607, %rd89;
$L__BB0_32:
	shl.b64 	%rd369, %rd616, 2;
	add.s64 	%rd370, %rd20, %rd369;
	st.global.u32 	[%rd370], %rd624;
$L__BB0_33:
	setp.lt.u64 	%p26, %rd24, 7;
	mov.b64 	%rd645, 0;
	@%p26 bra 	$L__BB0_36;
	mov.b64 	%rd647, 0;
$L__BB0_35:
	.pragma "nounroll";
	shl.b64 	%rd373, %rd647, 3;
	add.s64 	%rd374, %rd5, %rd373;
	ld.global.f64 	%fd150, [%rd374];
	add.s64 	%rd375, %rd1, %rd373;
	ld.global.u64 	%rd376, [%rd375];
	shl.b64 	%rd377, %rd647, 2;
	add.s64 	%rd378, %rd20, %rd377;
	ld.global.u32 	%r78, [%rd378];
	cvt.u64.u32 	%rd379, %r78;
	sub.s64 	%rd380, %rd376, %rd379;
	cvt.rn.f64.u64 	%fd151, %rd380;
	add.s64 	%rd381, %rd4, %rd373;
	ld.global.f64 	%fd152, [%rd381];
	cvt.rn.f64.u32 	%fd153, %r78;
	mul.f64 	%fd154, %fd152, %fd153;
	fma.rn.f64 	%fd155, %fd150, %fd151, %fd154;
	cvt.rn.f64.u64 	%fd156, %rd376;
	div.rn.f64 	%fd157, %fd155, %fd156;
	add.s64 	%rd382, %rd21, %rd373;
	st.global.f64 	[%rd382], %fd157;
	ld.global.f64 	%fd158, [%rd374+8];
	ld.global.u64 	%rd383, [%rd375+8];
	ld.global.u32 	%r79, [%rd378+4];
	cvt.u64.u32 	%rd384, %r79;
	sub.s64 	%rd385, %rd383, %rd384;
	cvt.rn.f64.u64 	%fd159, %rd385;
	ld.global.f64 	%fd160, [%rd381+8];
	cvt.rn.f64.u32 	%fd161, %r79;
	mul.f64 	%fd162, %fd160, %fd161;
	fma.rn.f64 	%fd163, %fd158, %fd159, %fd162;
	cvt.rn.f64.u64 	%fd164, %rd383;
	div.rn.f64 	%fd165, %fd163, %fd164;
	st.global.f64 	[%rd382+8], %fd165;
	ld.global.f64 	%fd166, [%rd374+16];
	ld.global.u64 	%rd386, [%rd375+16];
	ld.global.u32 	%r80, [%rd378+8];
	cvt.u64.u32 	%rd387, %r80;
	sub.s64 	%rd388, %rd386, %rd387;
	cvt.rn.f64.u64 	%fd167, %rd388;
	ld.global.f64 	%fd168, [%rd381+16];
	cvt.rn.f64.u32 	%fd169, %r80;
	mul.f64 	%fd170, %fd168, %fd169;
	fma.rn.f64 	%fd171, %fd166, %fd167, %fd170;
	cvt.rn.f64.u64 	%fd172, %rd386;
	div.rn.f64 	%fd173, %fd171, %fd172;
	st.global.f64 	[%rd382+16], %fd173;
	ld.global.f64 	%fd174, [%rd374+24];
	ld.global.u64 	%rd389, [%rd375+24];
	ld.global.u32 	%r81, [%rd378+12];
	cvt.u64.u32 	%rd390, %r81;
	sub.s64 	%rd391, %rd389, %rd390;
	cvt.rn.f64.u64 	%fd175, %rd391;
	ld.global.f64 	%fd176, [%rd381+24];
	cvt.rn.f64.u32 	%fd177, %r81;
	mul.f64 	%fd178, %fd176, %fd177;
	fma.rn.f64 	%fd179, %fd174, %fd175, %fd178;
	cvt.rn.f64.u64 	%fd180, %rd389;
	div.rn.f64 	%fd181, %fd179, %fd180;
	st.global.f64 	[%rd382+24], %fd181;
	ld.global.f64 	%fd182, [%rd374+32];
	ld.global.u64 	%rd392, [%rd375+32];
	ld.global.u32 	%r82, [%rd378+16];
	cvt.u64.u32 	%rd393, %r82;
	sub.s64 	%rd394, %rd392, %rd393;
	cvt.rn.f64.u64 	%fd183, %rd394;
	ld.global.f64 	%fd184, [%rd381+32];
	cvt.rn.f64.u32 	%fd185, %r82;
	mul.f64 	%fd186, %fd184, %fd185;
	fma.rn.f64 	%fd187, %fd182, %fd183, %fd186;
	cvt.rn.f64.u64 	%fd188, %rd392;
	div.rn.f64 	%fd189, %fd187, %fd188;
	st.global.f64 	[%rd382+32], %fd189;
	ld.global.f64 	%fd190, [%rd374+40];
	ld.global.u64 	%rd395, [%rd375+40];
	ld.global.u32 	%r83, [%rd378+20];
	cvt.u64.u32 	%rd396, %r83;
	sub.s64 	%rd397, %rd395, %rd396;
	cvt.rn.f64.u64 	%fd191, %rd397;
	ld.global.f64 	%fd192, [%rd381+40];
	cvt.rn.f64.u32 	%fd193, %r83;
	mul.f64 	%fd194, %fd192, %fd193;
	fma.rn.f64 	%fd195, %fd190, %fd191, %fd194;
	cvt.rn.f64.u64 	%fd196, %rd395;
	div.rn.f64 	%fd197, %fd195, %fd196;
	st.global.f64 	[%rd382+40], %fd197;
	ld.global.f64 	%fd198, [%rd374+48];
	ld.global.u64 	%rd398, [%rd375+48];
	ld.global.u32 	%r84, [%rd378+24];
	cvt.u64.u32 	%rd399, %r84;
	sub.s64 	%rd400, %rd398, %rd399;
	cvt.rn.f64.u64 	%fd199, %rd400;
	ld.global.f64 	%fd200, [%rd381+48];
	cvt.rn.f64.u32 	%fd201, %r84;
	mul.f64 	%fd202, %fd200, %fd201;
	fma.rn.f64 	%fd203, %fd198, %fd199, %fd202;
	cvt.rn.f64.u64 	%fd204, %rd398;
	div.rn.f64 	%fd205, %fd203, %fd204;
	st.global.f64 	[%rd382+48], %fd205;
	ld.global.f64 	%fd206, [%rd374+56];
	ld.global.u64 	%rd401, [%rd375+56];
	ld.global.u32 	%r85, [%rd378+28];
	cvt.u64.u32 	%rd402, %r85;
	sub.s64 	%rd403, %rd401, %rd402;
	cvt.rn.f64.u64 	%fd207, %rd403;
	ld.global.f64 	%fd208, [%rd381+56];
	cvt.rn.f64.u32 	%fd209, %r85;
	mul.f64 	%fd210, %fd208, %fd209;
	fma.rn.f64 	%fd211, %fd206, %fd207, %fd210;
	cvt.rn.f64.u64 	%fd212, %rd401;
	div.rn.f64 	%fd213, %fd211, %fd212;
	st.global.f64 	[%rd382+56], %fd213;
	add.s64 	%rd647, %rd647, 8;
	setp.eq.s64 	%p27, %rd647, %rd30;
	mov.u64 	%rd645, %rd30;
	@%p27 bra 	$L__BB0_36;
	bra.uni 	$L__BB0_35;
$L__BB0_36:
	setp.eq.s64 	%p28, %rd25, 0;
	@%p28 bra 	$L__BB0_44;
	setp.lt.u64 	%p29, %rd26, 3;
	@%p29 bra 	$L__BB0_39;
	shl.b64 	%rd404, %rd645, 3;
	add.s64 	%rd405, %rd5, %rd404;
	ld.global.f64 	%fd214, [%rd405];
	add.s64 	%rd406, %rd1, %rd404;
	ld.global.u64 	%rd407, [%rd406];
	shl.b64 	%rd408, %rd645, 2;
	add.s64 	%rd409, %rd20, %rd408;
	ld.global.u32 	%r86, [%rd409];
	cvt.u64.u32 	%rd410, %r86;
	sub.s64 	%rd411, %rd407, %rd410;
	cvt.rn.f64.u64 	%fd215, %rd411;
	add.s64 	%rd412, %rd4, %rd404;
	ld.global.f64 	%fd216, [%rd412];
	cvt.rn.f64.u32 	%fd217, %r86;
	mul.f64 	%fd218, %fd216, %fd217;
	fma.rn.f64 	%fd219, %fd214, %fd215, %fd218;
	cvt.rn.f64.u64 	%fd220, %rd407;
	div.rn.f64 	%fd221, %fd219, %fd220;
	add.s64 	%rd413, %rd21, %rd404;
	st.global.f64 	[%rd413], %fd221;
	ld.global.f64 	%fd222, [%rd405+8];
	ld.global.u64 	%rd414, [%rd406+8];
	ld.global.u32 	%r87, [%rd409+4];
	cvt.u64.u32 	%rd415, %r87;
	sub.s64 	%rd416, %rd414, %rd415;
	cvt.rn.f64.u64 	%fd223, %rd416;
	ld.global.f64 	%fd224, [%rd412+8];
	cvt.rn.f64.u32 	%fd225, %r87;
	mul.f64 	%fd226, %fd224, %fd225;
	fma.rn.f64 	%fd227, %fd222, %fd223, %fd226;
	cvt.rn.f64.u64 	%fd228, %rd414;
	div.rn.f64 	%fd229, %fd227, %fd228;
	st.global.f64 	[%rd413+8], %fd229;
	ld.global.f64 	%fd230, [%rd405+16];
	ld.global.u64 	%rd417, [%rd406+16];
	ld.global.u32 	%r88, [%rd409+8];
	cvt.u64.u32 	%rd418, %r88;
	sub.s64 	%rd419, %rd417, %rd418;
	cvt.rn.f64.u64 	%fd231, %rd419;
	ld.global.f64 	%fd232, [%rd412+16];
	cvt.rn.f64.u32 	%fd233, %r88;
	mul.f64 	%fd234, %fd232, %fd233;
	fma.rn.f64 	%fd235, %fd230, %fd231, %fd234;
	cvt.rn.f64.u64 	%fd236, %rd417;
	div.rn.f64 	%fd237, %fd235, %fd236;
	st.global.f64 	[%rd413+16], %fd237;
	ld.global.f64 	%fd238, [%rd405+24];
	ld.global.u64 	%rd420, [%rd406+24];
	ld.global.u32 	%r89, [%rd409+12];
	cvt.u64.u32 	%rd421, %r89;
	sub.s64 	%rd422, %rd420, %rd421;
	cvt.rn.f64.u64 	%fd239, %rd422;
	ld.global.f64 	%fd240, [%rd412+24];
	cvt.rn.f64.u32 	%fd241, %r89;
	mul.f64 	%fd242, %fd240, %fd241;
	fma.rn.f64 	%fd243, %fd238, %fd239, %fd242;
	cvt.rn.f64.u64 	%fd244, %rd420;
	div.rn.f64 	%fd245, %fd243, %fd244;
	st.global.f64 	[%rd413+24], %fd245;
	add.s64 	%rd645, %rd645, 4;
$L__BB0_39:
	setp.eq.s64 	%p30, %rd27, 0;
	@%p30 bra 	$L__BB0_44;
	setp.eq.s64 	%p31, %rd27, 1;
	@%p31 bra 	$L__BB0_42;
	shl.b64 	%rd423, %rd645, 3;
	add.s64 	%rd424, %rd5, %rd423;
	ld.global.f64 	%fd246, [%rd424];
	add.s64 	%rd425, %rd1, %rd423;
	ld.global.u64 	%rd426, [%rd425];
	shl.b64 	%rd427, %rd645, 2;
	add.s64 	%rd428, %rd20, %rd427;
	ld.global.u32 	%r90, [%rd428];
	cvt.u64.u32 	%rd429, %r90;
	sub.s64 	%rd430, %rd426, %rd429;
	cvt.rn.f64.u64 	%fd247, %rd430;
	add.s64 	%rd431, %rd4, %rd423;
	ld.global.f64 	%fd248, [%rd431];
	cvt.rn.f64.u32 	%fd249, %r90;
	mul.f64 	%fd250, %fd248, %fd249;
	fma.rn.f64 	%fd251, %fd246, %fd247, %fd250;
	cvt.rn.f64.u64 	%fd252, %rd426;
	div.rn.f64 	%fd253, %fd251, %fd252;
	add.s64 	%rd432, %rd21, %rd423;
	st.global.f64 	[%rd432], %fd253;
	ld.global.f64 	%fd254, [%rd424+8];
	ld.global.u64 	%rd433, [%rd425+8];
	ld.global.u32 	%r91, [%rd428+4];
	cvt.u64.u32 	%rd434, %r91;
	sub.s64 	%rd435, %rd433, %rd434;
	cvt.rn.f64.u64 	%fd255, %rd435;
	ld.global.f64 	%fd256, [%rd431+8];
	cvt.rn.f64.u32 	%fd257, %r91;
	mul.f64 	%fd258, %fd256, %fd257;
	fma.rn.f64 	%fd259, %fd254, %fd255, %fd258;
	cvt.rn.f64.u64 	%fd260, %rd433;
	div.rn.f64 	%fd261, %fd259, %fd260;
	st.global.f64 	[%rd432+8], %fd261;
	add.s64 	%rd645, %rd645, 2;
$L__BB0_42:
	and.b64  	%rd436, %rd278, 1;
	setp.eq.b64 	%p32, %rd436, 1;
	not.pred 	%p33, %p32;
	@%p33 bra 	$L__BB0_44;
	shl.b64 	%rd437, %rd645, 3;
	add.s64 	%rd438, %rd5, %rd437;
	ld.global.f64 	%fd262, [%rd438];
	add.s64 	%rd439, %rd1, %rd437;
	ld.global.u64 	%rd440, [%rd439];
	shl.b64 	%rd441, %rd645, 2;
	add.s64 	%rd442, %rd20, %rd441;
	ld.global.u32 	%r92, [%rd442];
	cvt.u64.u32 	%rd443, %r92;
	sub.s64 	%rd444, %rd440, %rd443;
	cvt.rn.f64.u64 	%fd263, %rd444;
	add.s64 	%rd445, %rd4, %rd437;
	ld.global.f64 	%fd264, [%rd445];
	cvt.rn.f64.u32 	%fd265, %r92;
	mul.f64 	%fd266, %fd264, %fd265;
	fma.rn.f64 	%fd267, %fd262, %fd263, %fd266;
	cvt.rn.f64.u64 	%fd268, %rd440;
	div.rn.f64 	%fd269, %fd267, %fd268;
	add.s64 	%rd446, %rd21, %rd437;
	st.global.f64 	[%rd446], %fd269;
$L__BB0_44:
	mov.b64 	%rd648, 0;
$L__BB0_45:
	shl.b64 	%rd448, %rd648, 3;
	add.s64 	%rd449, %rd21, %rd448;
	ld.global.f64 	%fd1, [%rd449];
	add.s64 	%rd450, %rd5, %rd448;
	ld.global.f64 	%fd270, [%rd450];
	setp.geu.f64 	%p34, %fd1, %fd270;
	@%p34 bra 	$L__BB0_47;
	add.s64 	%rd452, %rd4, %rd448;
	ld.global.f64 	%fd271, [%rd452];
	setp.lt.f64 	%p35, %fd1, %fd271;
	@%p35 bra 	$L__BB0_245;
$L__BB0_47:
	add.s64 	%rd648, %rd648, 1;
	setp.ne.s64 	%p36, %rd648, %rd278;
	@%p36 bra 	$L__BB0_45;
	mov.b64 	%rd649, 0;
$L__BB0_49:
	shl.b64 	%rd454, %rd649, 3;
	add.s64 	%rd455, %rd21, %rd454;
	ld.global.f64 	%fd2, [%rd455];
	add.s64 	%rd456, %rd5, %rd454;
	ld.global.f64 	%fd272, [%rd456];
	setp.leu.f64 	%p37, %fd2, %fd272;
	@%p37 bra 	$L__BB0_51;
	add.s64 	%rd458, %rd4, %rd454;
	ld.global.f64 	%fd273, [%rd458];
	setp.gt.f64 	%p38, %fd2, %fd273;
	@%p38 bra 	$L__BB0_245;
$L__BB0_51:
	add.s64 	%rd649, %rd649, 1;
	setp.ne.s64 	%p39, %rd649, %rd278;
	@%p39 bra 	$L__BB0_49;
	setp.lt.u64 	%p40, %rd24, 15;
	mov.f64 	%fd1611, 0d0000000000000000;
	st.local.v2.f64 	[%rd16], {%fd1611, %fd1611};
	mov.b64 	%rd652, 0;
	@%p40 bra 	$L__BB0_55;
	mov.f64 	%fd1611, 0d0000000000000000;
	mov.b64 	%rd650, 0;
$L__BB0_54:
	.pragma "nounroll";
	shl.b64 	%rd461, %rd650, 3;
	add.s64 	%rd462, %rd21, %rd461;
	ld.global.f64 	%fd277, [%rd462];
	add.s64 	%rd463, %rd16, %rd461;
	ld.local.v2.f64 	{%fd278, %fd279}, [%rd463];
	sub.f64 	%fd280, %fd277, %fd278;
	fma.rn.f64 	%fd281, %fd280, %fd280, %fd1611;
	ld.global.f64 	%fd282, [%rd462+8];
	sub.f64 	%fd283, %fd282, %fd279;
	fma.rn.f64 	%fd284, %fd283, %fd283, %fd281;
	ld.global.f64 	%fd285, [%rd462+16];
	ld.local.v2.f64 	{%fd286, %fd287}, [%rd463+16];
	sub.f64 	%fd288, %fd285, %fd286;
	fma.rn.f64 	%fd289, %fd288, %fd288, %fd284;
	ld.global.f64 	%fd290, [%rd462+24];
	sub.f64 	%fd291, %fd290, %fd287;
	fma.rn.f64 	%fd292, %fd291, %fd291, %fd289;
	ld.global.f64 	%fd293, [%rd462+32];
	ld.local.v2.f64 	{%fd294, %fd295}, [%rd463+32];
	sub.f64 	%fd296, %fd293, %fd294;
	fma.rn.f64 	%fd297, %fd296, %fd296, %fd292;
	ld.global.f64 	%fd298, [%rd462+40];
	sub.f64 	%fd299, %fd298, %fd295;
	fma.rn.f64 	%fd300, %fd299, %fd299, %fd297;
	ld.global.f64 	%fd301, [%rd462+48];
	ld.local.v2.f64 	{%fd302, %fd303}, [%rd463+48];
	sub.f64 	%fd304, %fd301, %fd302;
	fma.rn.f64 	%fd305, %fd304, %fd304, %fd300;
	ld.global.f64 	%fd306, [%rd462+56];
	sub.f64 	%fd307, %fd306, %fd303;
	fma.rn.f64 	%fd308, %fd307, %fd307, %fd305;
	ld.global.f64 	%fd309, [%rd462+64];
	ld.local.v2.f64 	{%fd310, %fd311}, [%rd463+64];
	sub.f64 	%fd312, %fd309, %fd310;
	fma.rn.f64 	%fd313, %fd312, %fd312, %fd308;
	ld.global.f64 	%fd314, [%rd462+72];
	sub.f64 	%fd315, %fd314, %fd311;
	fma.rn.f64 	%fd316, %fd315, %fd315, %fd313;
	ld.global.f64 	%fd317, [%rd462+80];
	ld.local.v2.f64 	{%fd318, %fd319}, [%rd463+80];
	sub.f64 	%fd320, %fd317, %fd318;
	fma.rn.f64 	%fd321, %fd320, %fd320, %fd316;
	ld.global.f64 	%fd322, [%rd462+88];
	sub.f64 	%fd323, %fd322, %fd319;
	fma.rn.f64 	%fd324, %fd323, %fd323, %fd321;
	ld.global.f64 	%fd325, [%rd462+96];
	ld.local.v2.f64 	{%fd326, %fd327}, [%rd463+96];
	sub.f64 	%fd328, %fd325, %fd326;
	fma.rn.f64 	%fd329, %fd328, %fd328, %fd324;
	ld.global.f64 	%fd330, [%rd462+104];
	sub.f64 	%fd331, %fd330, %fd327;
	fma.rn.f64 	%fd332, %fd331, %fd331, %fd329;
	ld.global.f64 	%fd333, [%rd462+112];
	ld.local.v2.f64 	{%fd334, %fd335}, [%rd463+112];
	sub.f64 	%fd336, %fd333, %fd334;
	fma.rn.f64 	%fd337, %fd336, %fd336, %fd332;
	ld.global.f64 	%fd338, [%rd462+120];
	sub.f64 	%fd339, %fd338, %fd335;
	fma.rn.f64 	%fd1611, %fd339, %fd339, %fd337;
	add.s64 	%rd650, %rd650, 16;
	setp.ne.s64 	%p41, %rd650, %rd31;
	mov.u64 	%rd652, %rd31;
	@%p41 bra 	$L__BB0_54;
$L__BB0_55:
	setp.eq.s64 	%p42, %rd28, 0;
	@%p42 bra 	$L__BB0_65;
	setp.lt.u64 	%p43, %rd29, 7;
	@%p43 bra 	$L__BB0_58;
	shl.b64 	%rd464, %rd652, 3;
	add.s64 	%rd465, %rd21, %rd464;
	ld.global.f64 	%fd341, [%rd465];
	add.s64 	%rd466, %rd16, %rd464;
	ld.local.f64 	%fd342, [%rd466];
	sub.f64 	%fd343, %fd341, %fd342;
	fma.rn.f64 	%fd344, %fd343, %fd343, %fd1611;
	ld.global.f64 	%fd345, [%rd465+8];
	ld.local.f64 	%fd346, [%rd466+8];
	sub.f64 	%fd347, %fd345, %fd346;
	fma.rn.f64 	%fd348, %fd347, %fd347, %fd344;
	ld.global.f64 	%fd349, [%rd465+16];
	ld.local.f64 	%fd350, [%rd466+16];
	sub.f64 	%fd351, %fd349, %fd350;
	fma.rn.f64 	%fd352, %fd351, %fd351, %fd348;
	ld.global.f64 	%fd353, [%rd465+24];
	ld.local.f64 	%fd354, [%rd466+24];
	sub.f64 	%fd355, %fd353, %fd354;
	fma.rn.f64 	%fd356, %fd355, %fd355, %fd352;
	ld.global.f64 	%fd357, [%rd465+32];
	ld.local.f64 	%fd358, [%rd466+32];
	sub.f64 	%fd359, %fd357, %fd358;
	fma.rn.f64 	%fd360, %fd359, %fd359, %fd356;
	ld.global.f64 	%fd361, [%rd465+40];
	ld.local.f64 	%fd362, [%rd466+40];
	sub.f64 	%fd363, %fd361, %fd362;
	fma.rn.f64 	%fd364, %fd363, %fd363, %fd360;
	ld.global.f64 	%fd365, [%rd465+48];
	ld.local.f64 	%fd366, [%rd466+48];
	sub.f64 	%fd367, %fd365, %fd366;
	fma.rn.f64 	%fd368, %fd367, %fd367, %fd364;
	ld.global.f64 	%fd369, [%rd465+56];
	ld.local.f64 	%fd370, [%rd466+56];
	sub.f64 	%fd371, %fd369, %fd370;
	fma.rn.f64 	%fd1611, %fd371, %fd371, %fd368;
	add.s64 	%rd652, %rd652, 8;
$L__BB0_58:
	setp.eq.s64 	%p44, %rd25, 0;
	@%p44 bra 	$L__BB0_65;
	setp.lt.u64 	%p45, %rd26, 3;
	@%p45 bra 	$L__BB0_61;
	shl.b64 	%rd467, %rd652, 3;
	add.s64 	%rd468, %rd21, %rd467;
	ld.global.f64 	%fd373, [%rd468];
	add.s64 	%rd469, %rd16, %rd467;
	ld.local.f64 	%fd374, [%rd469];
	sub.f64 	%fd375, %fd373, %fd374;
	fma.rn.f64 	%fd376, %fd375, %fd375, %fd1611;
	ld.global.f64 	%fd377, [%rd468+8];
	ld.local.f64 	%fd378, [%rd469+8];
	sub.f64 	%fd379, %fd377, %fd378;
	fma.rn.f64 	%fd380, %fd379, %fd379, %fd376;
	ld.global.f64 	%fd381, [%rd468+16];
	ld.local.f64 	%fd382, [%rd469+16];
	sub.f64 	%fd383, %fd381, %fd382;
	fma.rn.f64 	%fd384, %fd383, %fd383, %fd380;
	ld.global.f64 	%fd385, [%rd468+24];
	ld.local.f64 	%fd386, [%rd469+24];
	sub.f64 	%fd387, %fd385, %fd386;
	fma.rn.f64 	%fd1611, %fd387, %fd387, %fd384;
	add.s64 	%rd652, %rd652, 4;
$L__BB0_61:
	setp.eq.s64 	%p46, %rd27, 0;
	@%p46 bra 	$L__BB0_65;
	setp.eq.s64 	%p47, %rd27, 1;
	shl.b64 	%rd470, %rd652, 3;
	add.s64 	%rd174, %rd21, %rd470;
	ld.global.f64 	%fd388, [%rd174];
	add.s64 	%rd175, %rd16, %rd470;
	ld.local.f64 	%fd389, [%rd175];
	sub.f64 	%fd390, %fd388, %fd389;
	fma.rn.f64 	%fd1611, %fd390, %fd390, %fd1611;
	@%p47 bra 	$L__BB0_65;
	setp.eq.s64 	%p48, %rd27, 2;
	ld.global.f64 	%fd391, [%rd174+8];
	ld.local.f64 	%fd392, [%rd175+8];
	sub.f64 	%fd393, %fd391, %fd392;
	fma.rn.f64 	%fd1611, %fd393, %fd393, %fd1611;
	@%p48 bra 	$L__BB0_65;
	ld.global.f64 	%fd394, [%rd174+16];
	ld.local.f64 	%fd395, [%rd175+16];
	sub.f64 	%fd396, %fd394, %fd395;
	fma.rn.f64 	%fd1611, %fd396, %fd396, %fd1611;
$L__BB0_65:
	setp.geu.f64 	%p49, %fd1611, 0d410E848000000000;
	@%p49 bra 	$L__BB0_245;
	bra.uni 	$L__BB0_92;
$L__BB0_66:
	.pragma "nounroll";
	ld.global.u64 	%rd303, [%rd626+-32];
	add.s64 	%rd97, %rd303, 1;
	or.b64  	%rd304, %rd607, %rd97;
	and.b64  	%rd305, %rd304, -4294967296;
	setp.ne.s64 	%p4, %rd305, 0;
	@%p4 bra 	$L__BB0_68;
	cvt.u32.u64 	%r5, %rd97;
	cvt.u32.u64 	%r6, %rd607;
	div.u32 	%r7, %r6, %r5;
	mul.lo.s32 	%r8, %r7, %r5;
	sub.s32 	%r9, %r6, %r8;
	cvt.u64.u32 	%rd628, %r7;
	cvt.u64.u32 	%rd629, %r9;
	bra.uni 	$L__BB0_69;
$L__BB0_68:
	div.u64 	%rd628, %rd607, %rd97;
	mul.lo.s64 	%rd306, %rd628, %rd97;
	sub.s64 	%rd629, %rd607, %rd306;
$L__BB0_69:
	st.global.u32 	[%rd625+-16], %rd629;
	ld.global.u64 	%rd307, [%rd626+-24];
	add.s64 	%rd104, %rd307, 1;
	or.b64  	%rd308, %rd628, %rd104;
	and.b64  	%rd309, %rd308, -4294967296;
	setp.ne.s64 	%p5, %rd309, 0;
	@%p5 bra 	$L__BB0_71;
	cvt.u32.u64 	%r10, %rd104;
	cvt.u32.u64 	%r11, %rd628;
	div.u32 	%r12, %r11, %r10;
	mul.lo.s32 	%r13, %r12, %r10;
	sub.s32 	%r14, %r11, %r13;
	cvt.u64.u32 	%rd630, %r12;
	cvt.u64.u32 	%rd631, %r14;
	bra.uni 	$L__BB0_72;
$L__BB0_71:
	div.u64 	%rd630, %rd628, %rd104;
	mul.lo.s64 	%rd310, %rd630, %rd104;
	sub.s64 	%rd631, %rd628, %rd310;
$L__BB0_72:
	st.global.u32 	[%rd625+-12], %rd631;
	ld.global.u64 	%rd311, [%rd626+-16];
	add.s64 	%rd111, %rd311, 1;
	or.b64  	%rd312, %rd630, %rd111;
	and.b64  	%rd313, %rd312, -4294967296;
	setp.ne.s64 	%p6, %rd313, 0;
	@%p6 bra 	$L__BB0_74;
	cvt.u32.u64 	%r15, %rd111;
	cvt.u32.u64 	%r16, %rd630;
	div.u32 	%r17, %r16, %r15;
	mul.lo.s32 	%r18, %r17, %r15;
	sub.s32 	%r19, %r16, %r18;
	cvt.u64.u32 	%rd632, %r17;
	cvt.u64.u32 	%rd633, %r19;
	bra.uni 	$L__BB0_75;
$L__BB0_74:
	div.u64 	%rd632, %rd630, %rd111;
	mul.lo.s64 	%rd314, %rd632, %rd111;
	sub.s64 	%rd633, %rd630, %rd314;
$L__BB0_75:
	st.global.u32 	[%rd625+-8], %rd633;
	ld.global.u64 	%rd315, [%rd626+-8];
	add.s64 	%rd118, %rd315, 1;
	or.b64  	%rd316, %rd632, %rd118;
	and.b64  	%rd317, %rd316, -4294967296;
	setp.ne.s64 	%p7, %rd317, 0;
	@%p7 bra 	$L__BB0_77;
	cvt.u32.u64 	%r20, %rd118;
	cvt.u32.u64 	%r21, %rd632;
	div.u32 	%r22, %r21, %r20;
	mul.lo.s32 	%r23, %r22, %r20;
	sub.s32 	%r24, %r21, %r23;
	cvt.u64.u32 	%rd634, %r22;
	cvt.u64.u32 	%rd635, %r24;
	bra.uni 	$L__BB0_78;
$L__BB0_77:
	div.u64 	%rd634, %rd632, %rd118;
	mul.lo.s64 	%rd318, %rd634, %rd118;
	sub.s64 	%rd635, %rd632, %rd318;
$L__BB0_78:
	st.global.u32 	[%rd625+-4], %rd635;
	ld.global.u64 	%rd319, [%rd626];
	add.s64 	%rd125, %rd319, 1;
	or.b64  	%rd320, %rd634, %rd125;
	and.b64  	%rd321, %rd320, -4294967296;
	setp.ne.s64 	%p8, %rd321, 0;
	@%p8 bra 	$L__BB0_80;
	cvt.u32.u64 	%r25, %rd125;
	cvt.u32.u64 	%r26, %rd634;
	div.u32 	%r27, %r26, %r25;
	mul.lo.s32 	%r28, %r27, %r25;
	sub.s32 	%r29, %r26, %r28;
	cvt.u64.u32 	%rd636, %r27;
	cvt.u64.u32 	%rd637, %r29;
	bra.uni 	$L__BB0_81;
$L__BB0_80:
	div.u64 	%rd636, %rd634, %rd125;
	mul.lo.s64 	%rd322, %rd636, %rd125;
	sub.s64 	%rd637, %rd634, %rd322;
$L__BB0_81:
	st.global.u32 	[%rd625], %rd637;
	ld.global.u64 	%rd323, [%rd626+8];
	add.s64 	%rd132, %rd323, 1;
	or.b64  	%rd324, %rd636, %rd132;
	and.b64  	%rd325, %rd324, -4294967296;
	setp.ne.s64 	%p9, %rd325, 0;
	@%p9 bra 	$L__BB0_83;
	cvt.u32.u64 	%r30, %rd132;
	cvt.u32.u64 	%r31, %rd636;
	div.u32 	%r32, %r31, %r30;
	mul.lo.s32 	%r33, %r32, %r30;
	sub.s32 	%r34, %r31, %r33;
	cvt.u64.u32 	%rd638, %r32;
	cvt.u64.u32 	%rd639, %r34;
	bra.uni 	$L__BB0_84;
$L__BB0_83:
	div.u64 	%rd638, %rd636, %rd132;
	mul.lo.s64 	%rd326, %rd638, %rd132;
	sub.s64 	%rd639, %rd636, %rd326;
$L__BB0_84:
	st.global.u32 	[%rd625+4], %rd639;
	ld.global.u64 	%rd327, [%rd626+16];
	add.s64 	%rd139, %rd327, 1;
	or.b64  	%rd328, %rd638, %rd139;
	and.b64  	%rd329, %rd328, -4294967296;
	setp.ne.s64 	%p10, %rd329, 0;
	@%p10 bra 	$L__BB0_86;
	cvt.u32.u64 	%r35, %rd139;
	cvt.u32.u64 	%r36, %rd638;
	div.u32 	%r37, %r36, %r35;
	mul.lo.s32 	%r38, %r37, %r35;
	sub.s32 	%r39, %r36, %r38;
	cvt.u64.u32 	%rd640, %r37;
	cvt.u64.u32 	%rd641, %r39;
	bra.uni 	$L__BB0_87;
$L__BB0_86:
	div.u64 	%rd640, %rd638, %rd139;
	mul.lo.s64 	%rd330, %rd640, %rd139;
	sub.s64 	%rd641, %rd638, %rd330;
$L__BB0_87:
	st.global.u32 	[%rd625+8], %rd641;
	ld.global.u64 	%rd331, [%rd626+24];
	add.s64 	%rd146, %rd331, 1;
	or.b64  	%rd332, %rd640, %rd146;
	and.b64  	%rd333, %rd332, -4294967296;
	setp.ne.s64 	%p11, %rd333, 0;
	@%p11 bra 	$L__BB0_89;
	cvt.u32.u64 	%r40, %rd146;
	cvt.u32.u64 	%r41, %rd640;
	div.u32 	%r42, %r41, %r40;
	mul.lo.s32 	%r43, %r42, %r40;
	sub.s32 	%r44, %r41, %r43;
	cvt.u64.u32 	%rd607, %r42;
	cvt.u64.u32 	%rd643, %r44;
	bra.uni 	$L__BB0_90;
$L__BB0_89:
	div.u64 	%rd607, %rd640, %rd146;
	mul.lo.s64 	%rd334, %rd607, %rd146;
	sub.s64 	%rd643, %rd640, %rd334;
$L__BB0_90:
	st.global.u32 	[%rd625+12], %rd643;
	add.s64 	%rd627, %rd627, -8;
	add.s64 	%rd626, %rd626, 64;
	add.s64 	%rd625, %rd625, 32;
	setp.eq.s64 	%p12, %rd627, 0;
	mov.u64 	%rd616, %rd30;
	@%p12 bra 	$L__BB0_4;
	bra.uni 	$L__BB0_66;
$L__BB0_91:
	mov.f64 	%fd397, 0d0000000000000000;
	st.local.v2.f64 	[%rd16], {%fd397, %fd397};
$L__BB0_92:
	setp.eq.s64 	%p50, %rd278, 0;
	mov.f64 	%fd398, 0d4059000000000000;
	st.local.v2.f64 	[%rd15], {%fd398, %fd398};
	@%p50 bra 	$L__BB0_107;
	setp.lt.u64 	%p51, %rd24, 15;
	mov.f64 	%fd1619, 0d0000000000000000;
	mov.b64 	%rd656, 0;
	@%p51 bra 	$L__BB0_96;
	mov.f64 	%fd1619, 0d0000000000000000;
	mov.b64 	%rd654, 0;
$L__BB0_95:
	.pragma "nounroll";
	shl.b64 	%rd473, %rd654, 3;
	add.s64 	%rd474, %rd21, %rd473;
	ld.global.f64 	%fd402, [%rd474];
	add.s64 	%rd475, %rd15, %rd473;
	ld.local.v2.f64 	{%fd403, %fd404}, [%rd475];
	sub.f64 	%fd405, %fd402, %fd403;
	fma.rn.f64 	%fd406, %fd405, %fd405, %fd1619;
	ld.global.f64 	%fd407, [%rd474+8];
	sub.f64 	%fd408, %fd407, %fd404;
	fma.rn.f64 	%fd409, %fd408, %fd408, %fd406;
	ld.global.f64 	%fd410, [%rd474+16];
	ld.local.v2.f64 	{%fd411, %fd412}, [%rd475+16];
	sub.f64 	%fd413, %fd410, %fd411;
	fma.rn.f64 	%fd414, %fd413, %fd413, %fd409;
	ld.global.f64 	%fd415, [%rd474+24];
	sub.f64 	%fd416, %fd415, %fd412;
	fma.rn.f64 	%fd417, %fd416, %fd416, %fd414;
	ld.global.f64 	%fd418, [%rd474+32];
	ld.local.v2.f64 	{%fd419, %fd420}, [%rd475+32];
	sub.f64 	%fd421, %fd418, %fd419;
	fma.rn.f64 	%fd422, %fd421, %fd421, %fd417;
	ld.global.f64 	%fd423, [%rd474+40];
	sub.f64 	%fd424, %fd423, %fd420;
	fma.rn.f64 	%fd425, %fd424, %fd424, %fd422;
	ld.global.f64 	%fd426, [%rd474+48];
	ld.local.v2.f64 	{%fd427, %fd428}, [%rd475+48];
	sub.f64 	%fd429, %fd426, %fd427;
	fma.rn.f64 	%fd430, %fd429, %fd429, %fd425;
	ld.global.f64 	%fd431, [%rd474+56];
	sub.f64 	%fd432, %fd431, %fd428;
	fma.rn.f64 	%fd433, %fd432, %fd432, %fd430;
	ld.global.f64 	%fd434, [%rd474+64];
	ld.local.v2.f64 	{%fd435, %fd436}, [%rd475+64];
	sub.f64 	%fd437, %fd434, %fd435;
	fma.rn.f64 	%fd438, %fd437, %fd437, %fd433;
	ld.global.f64 	%fd439, [%rd474+72];
	sub.f64 	%fd440, %fd439, %fd436;
	fma.rn.f64 	%fd441, %fd440, %fd440, %fd438;
	ld.global.f64 	%fd442, [%rd474+80];
	ld.local.v2.f64 	{%fd443, %fd444}, [%rd475+80];
	sub.f64 	%fd445, %fd442, %fd443;
	fma.rn.f64 	%fd446, %fd445, %fd445, %fd441;
	ld.global.f64 	%fd447, [%rd474+88];
	sub.f64 	%fd448, %fd447, %fd444;
	fma.rn.f64 	%fd449, %fd448, %fd448, %fd446;
	ld.global.f64 	%fd450, [%rd474+96];
	ld.local.v2.f64 	{%fd451, %fd452}, [%rd475+96];
	sub.f64 	%fd453, %fd450, %fd451;
	fma.rn.f64 	%fd454, %fd453, %fd453, %fd449;
	ld.global.f64 	%fd455, [%rd474+104];
	sub.f64 	%fd456, %fd455, %fd452;
	fma.rn.f64 	%fd457, %fd456, %fd456, %fd454;
	ld.global.f64 	%fd458, [%rd474+112];
	ld.local.v2.f64 	{%fd459, %fd460}, [%rd475+112];
	sub.f64 	%fd461, %fd458, %fd459;
	fma.rn.f64 	%fd462, %fd461, %fd461, %fd457;
	ld.global.f64 	%fd463, [%rd474+120];
	sub.f64 	%fd464, %fd463, %fd460;
	fma.rn.f64 	%fd1619, %fd464, %fd464, %fd462;
	add.s64 	%rd654, %rd654, 16;
	setp.ne.s64 	%p52, %rd654, %rd31;
	mov.u64 	%rd656, %rd31;
	@%p52 bra 	$L__BB0_95;
$L__BB0_96:
	setp.eq.s64 	%p53, %rd28, 0;
	@%p53 bra 	$L__BB0_106;
	setp.lt.u64 	%p54, %rd29, 7;
	@%p54 bra 	$L__BB0_99;
	shl.b64 	%rd476, %rd656, 3;
	add.s64 	%rd477, %rd21, %rd476;
	ld.global.f64 	%fd466, [%rd477];
	add.s64 	%rd478, %rd15, %rd476;
	ld.local.f64 	%fd467, [%rd478];
	sub.f64 	%fd468, %fd466, %fd467;
	fma.rn.f64 	%fd469, %fd468, %fd468, %fd1619;
	ld.global.f64 	%fd470, [%rd477+8];
	ld.local.f64 	%fd471, [%rd478+8];
	sub.f64 	%fd472, %fd470, %fd471;
	fma.rn.f64 	%fd473, %fd472, %fd472, %fd469;
	ld.global.f64 	%fd474, [%rd477+16];
	ld.local.f64 	%fd475, [%rd478+16];
	sub.f64 	%fd476, %fd474, %fd475;
	fma.rn.f64 	%fd477, %fd476, %fd476, %fd473;
	ld.global.f64 	%fd478, [%rd477+24];
	ld.local.f64 	%fd479, [%rd478+24];
	sub.f64 	%fd480, %fd478, %fd479;
	fma.rn.f64 	%fd481, %fd480, %fd480, %fd477;
	ld.global.f64 	%fd482, [%rd477+32];
	ld.local.f64 	%fd483, [%rd478+32];
	sub.f64 	%fd484, %fd482, %fd483;
	fma.rn.f64 	%fd485, %fd484, %fd484, %fd481;
	ld.global.f64 	%fd486, [%rd477+40];
	ld.local.f64 	%fd487, [%rd478+40];
	sub.f64 	%fd488, %fd486, %fd487;
	fma.rn.f64 	%fd489, %fd488, %fd488, %fd485;
	ld.global.f64 	%fd490, [%rd477+48];
	ld.local.f64 	%fd491, [%rd478+48];
	sub.f64 	%fd492, %fd490, %fd491;
	fma.rn.f64 	%fd493, %fd492, %fd492, %fd489;
	ld.global.f64 	%fd494, [%rd477+56];
	ld.local.f64 	%fd495, [%rd478+56];
	sub.f64 	%fd496, %fd494, %fd495;
	fma.rn.f64 	%fd1619, %fd496, %fd496, %fd493;
	add.s64 	%rd656, %rd656, 8;
$L__BB0_99:
	setp.eq.s64 	%p55, %rd25, 0;
	@%p55 bra 	$L__BB0_106;
	setp.lt.u64 	%p56, %rd26, 3;
	@%p56 bra 	$L__BB0_102;
	shl.b64 	%rd479, %rd656, 3;
	add.s64 	%rd480, %rd21, %rd479;
	ld.global.f64 	%fd498, [%rd480];
	add.s64 	%rd481, %rd15, %rd479;
	ld.local.f64 	%fd499, [%rd481];
	sub.f64 	%fd500, %fd498, %fd499;
	fma.rn.f64 	%fd501, %fd500, %fd500, %fd1619;
	ld.global.f64 	%fd502, [%rd480+8];
	ld.local.f64 	%fd503, [%rd481+8];
	sub.f64 	%fd504, %fd502, %fd503;
	fma.rn.f64 	%fd505, %fd504, %fd504, %fd501;
	ld.global.f64 	%fd506, [%rd480+16];
	ld.local.f64 	%fd507, [%rd481+16];
	sub.f64 	%fd508, %fd506, %fd507;
	fma.rn.f64 	%fd509, %fd508, %fd508, %fd505;
	ld.global.f64 	%fd510, [%rd480+24];
	ld.local.f64 	%fd511, [%rd481+24];
	sub.f64 	%fd512, %fd510, %fd511;
	fma.rn.f64 	%fd1619, %fd512, %fd512, %fd509;
	add.s64 	%rd656, %rd656, 4;
$L__BB0_102:
	setp.eq.s64 	%p57, %rd27, 0;
	@%p57 bra 	$L__BB0_106;
	setp.eq.s64 	%p58, %rd27, 1;
	shl.b64 	%rd482, %rd656, 3;
	add.s64 	%rd183, %rd21, %rd482;
	ld.global.f64 	%fd513, [%rd183];
	add.s64 	%rd184, %rd15, %rd482;
	ld.local.f64 	%fd514, [%rd184];
	sub.f64 	%fd515, %fd513, %fd514;
	fma.rn.f64 	%fd1619, %fd515, %fd515, %fd1619;
	@%p58 bra 	$L__BB0_106;
	setp.eq.s64 	%p59, %rd27, 2;
	ld.global.f64 	%fd516, [%rd183+8];
	ld.local.f64 	%fd517, [%rd184+8];
	sub.f64 	%fd518, %fd516, %fd517;
	fma.rn.f64 	%fd1619, %fd518, %fd518, %fd1619;
	@%p59 bra 	$L__BB0_106;
	ld.global.f64 	%fd519, [%rd183+16];
	ld.local.f64 	%fd520, [%rd184+16];
	sub.f64 	%fd521, %fd519, %fd520;
	fma.rn.f64 	%fd1619, %fd521, %fd521, %fd1619;
$L__BB0_106:
	setp.geu.f64 	%p60, %fd1619, 0d410E848000000000;
	@%p60 bra 	$L__BB0_245;
$L__BB0_107:
	ld.global.u8 	%rs2, [%rd18];
	setp.ne.s16 	%p61, %rs2, 0;
	@%p61 bra 	$L__BB0_176;
	setp.eq.s64 	%p110, %rd278, 0;
	@%p110 bra 	$L__BB0_174;
	setp.lt.u64 	%p111, %rd24, 15;
	mov.b64 	%rd660, 0;
	@%p111 bra 	$L__BB0_112;
	mov.b64 	%rd658, 0;
$L__BB0_111:
	.pragma "nounroll";
	shl.b64 	%rd545, %rd658, 3;
	add.s64 	%rd546, %rd21, %rd545;
	ld.global.f64 	%fd1060, [%rd546];
	add.s64 	%rd547, %rd22, %rd545;
	st.global.f64 	[%rd547], %fd1060;
	ld.global.f64 	%fd1061, [%rd546+8];
	st.global.f64 	[%rd547+8], %fd1061;
	ld.global.f64 	%fd1062, [%rd546+16];
	st.global.f64 	[%rd547+16], %fd1062;
	ld.global.f64 	%fd1063, [%rd546+24];
	st.global.f64 	[%rd547+24], %fd1063;
	ld.global.f64 	%fd1064, [%rd546+32];
	st.global.f64 	[%rd547+32], %fd1064;
	ld.global.f64 	%fd1065, [%rd546+40];
	st.global.f64 	[%rd547+40], %fd1065;
	ld.global.f64 	%fd1066, [%rd546+48];
	st.global.f64 	[%rd547+48], %fd1066;
	ld.global.f64 	%fd1067, [%rd546+56];
	st.global.f64 	[%rd547+56], %fd1067;
	ld.global.f64 	%fd1068, [%rd546+64];
	st.global.f64 	[%rd547+64], %fd1068;
	ld.global.f64 	%fd1069, [%rd546+72];
	st.global.f64 	[%rd547+72], %fd1069;
	ld.global.f64 	%fd1070, [%rd546+80];
	st.global.f64 	[%rd547+80], %fd1070;
	ld.global.f64 	%fd1071, [%rd546+88];
	st.global.f64 	[%rd547+88], %fd1071;
	ld.global.f64 	%fd1072, [%rd546+96];
	st.global.f64 	[%rd547+96], %fd1072;
	ld.global.f64 	%fd1073, [%rd546+104];
	st.global.f64 	[%rd547+104], %fd1073;
	ld.global.f64 	%fd1074, [%rd546+112];
	st.global.f64 	[%rd547+112], %fd1074;
	ld.global.f64 	%fd1075, [%rd546+120];
	st.global.f64 	[%rd547+120], %fd1075;
	add.s64 	%rd658, %rd658, 16;
	setp.ne.s64 	%p112, %rd658, %rd31;
	mov.u64 	%rd660, %rd31;
	@%p112 bra 	$L__BB0_111;
$L__BB0_112:
	setp.eq.s64 	%p113, %rd28, 0;
	@%p113 bra 	$L__BB0_122;
	setp.lt.u64 	%p114, %rd29, 7;
	@%p114 bra 	$L__BB0_115;
	shl.b64 	%rd548, %rd660, 3;
	add.s64 	%rd549, %rd21, %rd548;
	ld.global.f64 	%fd1076, [%rd549];
	add.s64 	%rd550, %rd22, %rd548;
	st.global.f64 	[%rd550], %fd1076;
	ld.global.f64 	%fd1077, [%rd549+8];
	st.global.f64 	[%rd550+8], %fd1077;
	ld.global.f64 	%fd1078, [%rd549+16];
	st.global.f64 	[%rd550+16], %fd1078;
	ld.global.f64 	%fd1079, [%rd549+24];
	st.global.f64 	[%rd550+24], %fd1079;
	ld.global.f64 	%fd1080, [%rd549+32];
	st.global.f64 	[%rd550+32], %fd1080;
	ld.global.f64 	%fd1081, [%rd549+40];
	st.global.f64 	[%rd550+40], %fd1081;
	ld.global.f64 	%fd1082, [%rd549+48];
	st.global.f64 	[%rd550+48], %fd1082;
	ld.global.f64 	%fd1083, [%rd549+56];
	st.global.f64 	[%rd550+56], %fd1083;
	add.s64 	%rd660, %rd660, 8;
$L__BB0_115:
	setp.eq.s64 	%p115, %rd25, 0;
	@%p115 bra 	$L__BB0_122;
	setp.lt.u64 	%p116, %rd26, 3;
	@%p116 bra 	$L__BB0_118;
	shl.b64 	%rd551, %rd660, 3;
	add.s64 	%rd552, %rd21, %rd551;
	ld.global.f64 	%fd1084, [%rd552];
	add.s64 	%rd553, %rd22, %rd551;
	st.global.f64 	[%rd553], %fd1084;
	ld.global.f64 	%fd1085, [%rd552+8];
	st.global.f64 	[%rd553+8], %fd1085;
	ld.global.f64 	%fd1086, [%rd552+16];
	st.global.f64 	[%rd553+16], %fd1086;
	ld.global.f64 	%fd1087, [%rd552+24];
	st.global.f64 	[%rd553+24], %fd1087;
	add.s64 	%rd660, %rd660, 4;
$L__BB0_118:
	setp.eq.s64 	%p117, %rd27, 0;
	@%p117 bra 	$L__BB0_122;
	setp.eq.s64 	%p118, %rd27, 1;
	shl.b64 	%rd554, %rd660, 3;
	add.s64 	%rd192, %rd21, %rd554;
	ld.global.f64 	%fd1088, [%rd192];
	add.s64 	%rd193, %rd22, %rd554;
	st.global.f64 	[%rd193], %fd1088;
	@%p118 bra 	$L__BB0_122;
	setp.eq.s64 	%p119, %rd27, 2;
	ld.global.f64 	%fd1089, [%rd192+8];
	st.global.f64 	[%rd193+8], %fd1089;
	@%p119 bra 	$L__BB0_122;
	ld.global.f64 	%fd1090, [%rd192+16];
	st.global.f64 	[%rd193+16], %fd1090;
$L__BB0_122:
	mov.f64 	%fd1626, 0d0000000000000000;
	st.local.v2.f64 	[%rd11], {%fd1626, %fd1626};
	mov.f64 	%fd1093, 0d4066800000000000;
	mov.f64 	%fd1094, 0d4062C00000000000;
	st.local.v2.f64 	[%rd12], {%fd1094, %fd1093};
	mov.f64 	%fd1095, 0d4069000000000000;
	mov.f64 	%fd1096, 0d406E000000000000;
	st.local.v2.f64 	[%rd13], {%fd1096, %fd1095};
	mov.f64 	%fd1097, 0d4056800000000000;
	mov.f64 	%fd1098, 0d4070400000000000;
	st.local.v2.f64 	[%rd14], {%fd1098, %fd1097};
	setp.lt.u64 	%p120, %rd24, 15;
	mov.b64 	%rd663, 0;
	@%p120 bra 	$L__BB0_125;
	mov.b64 	%rd665, 0;
	mov.f64 	%fd1626, 0d0000000000000000;
$L__BB0_124:
	.pragma "nounroll";
	shl.b64 	%rd557, %rd665, 3;
	add.s64 	%rd558, %rd21, %rd557;
	ld.global.f64 	%fd1100, [%rd558];
	add.s64 	%rd559, %rd11, %rd557;
	ld.local.v2.f64 	{%fd1101, %fd1102}, [%rd559];
	sub.f64 	%fd1103, %fd1100, %fd1101;
	fma.rn.f64 	%fd1104, %fd1103, %fd1103, %fd1626;
	ld.global.f64 	%fd1105, [%rd558+8];
	sub.f64 	%fd1106, %fd1105, %fd1102;
	fma.rn.f64 	%fd1107, %fd1106, %fd1106, %fd1104;
	ld.global.f64 	%fd1108, [%rd558+16];
	ld.local.v2.f64 	{%fd1109, %fd1110}, [%rd559+16];
	sub.f64 	%fd1111, %fd1108, %fd1109;
	fma.rn.f64 	%fd1112, %fd1111, %fd1111, %fd1107;
	ld.global.f64 	%fd1113, [%rd558+24];
	sub.f64 	%fd1114, %fd1113, %fd1110;
	fma.rn.f64 	%fd1115, %fd1114, %fd1114, %fd1112;
	ld.global.f64 	%fd1116, [%rd558+32];
	ld.local.v2.f64 	{%fd1117, %fd1118}, [%rd559+32];
	sub.f64 	%fd1119, %fd1116, %fd1117;
	fma.rn.f64 	%fd1120, %fd1119, %fd1119, %fd1115;
	ld.global.f64 	%fd1121, [%rd558+40];
	sub.f64 	%fd1122, %fd1121, %fd1118;
	fma.rn.f64 	%fd1123, %fd1122, %fd1122, %fd1120;
	ld.global.f64 	%fd1124, [%rd558+48];
	ld.local.v2.f64 	{%fd1125, %fd1126}, [%rd559+48];
	sub.f64 	%fd1127, %fd1124, %fd1125;
	fma.rn.f64 	%fd1128, %fd1127, %fd1127, %fd1123;
	ld.global.f64 	%fd1129, [%rd558+56];
	sub.f64 	%fd1130, %fd1129, %fd1126;
	fma.rn.f64 	%fd1131, %fd1130, %fd1130, %fd1128;
	ld.global.f64 	%fd1132, [%rd558+64];
	ld.local.v2.f64 	{%fd1133, %fd1134}, [%rd559+64];
	sub.f64 	%fd1135, %fd1132, %fd1133;
	fma.rn.f64 	%fd1136, %fd1135, %fd1135, %fd1131;
	ld.global.f64 	%fd1137, [%rd558+72];
	sub.f64 	%fd1138, %fd1137, %fd1134;
	fma.rn.f64 	%fd1139, %fd1138, %fd1138, %fd1136;
	ld.global.f64 	%fd1140, [%rd558+80];
	ld.local.v2.f64 	{%fd1141, %fd1142}, [%rd559+80];
	sub.f64 	%fd1143, %fd1140, %fd1141;
	fma.rn.f64 	%fd1144, %fd1143, %fd1143, %fd1139;
	ld.global.f64 	%fd1145, [%rd558+88];
	sub.f64 	%fd1146, %fd1145, %fd1142;
	fma.rn.f64 	%fd1147, %fd1146, %fd1146, %fd1144;
	ld.global.f64 	%fd1148, [%rd558+96];
	ld.local.v2.f64 	{%fd1149, %fd1150}, [%rd559+96];
	sub.f64 	%fd1151, %fd1148, %fd1149;
	fma.rn.f64 	%fd1152, %fd1151, %fd1151, %fd1147;
	ld.global.f64 	%fd1153, [%rd558+104];
	sub.f64 	%fd1154, %fd1153, %fd1150;
	fma.rn.f64 	%fd1155, %fd1154, %fd1154, %fd1152;
	ld.global.f64 	%fd1156, [%rd558+112];
	ld.local.v2.f64 	{%fd1157, %fd1158}, [%rd559+112];
	sub.f64 	%fd1159, %fd1156, %fd1157;
	fma.rn.f64 	%fd1160, %fd1159, %fd1159, %fd1155;
	ld.global.f64 	%fd1161, [%rd558+120];
	sub.f64 	%fd1162, %fd1161, %fd1158;
	fma.rn.f64 	%fd1626, %fd1162, %fd1162, %fd1160;
	add.s64 	%rd665, %rd665, 16;
	setp.eq.s64 	%p121, %rd665, %rd31;
	mov.u64 	%rd663, %rd31;
	@%p121 bra 	$L__BB0_125;
	bra.uni 	$L__BB0_124;
$L__BB0_125:
	setp.eq.s64 	%p122, %rd28, 0;
	@%p122 bra 	$L__BB0_135;
	setp.lt.u64 	%p123, %rd29, 7;
	@%p123 bra 	$L__BB0_128;
	shl.b64 	%rd560, %rd663, 3;
	add.s64 	%rd561, %rd21, %rd560;
	ld.global.f64 	%fd1164, [%rd561];
	add.s64 	%rd562, %rd11, %rd560;
	ld.local.f64 	%fd1165, [%rd562];
	sub.f64 	%fd1166, %fd1164, %fd1165;
	fma.rn.f64 	%fd1167, %fd1166, %fd1166, %fd1626;
	ld.global.f64 	%fd1168, [%rd561+8];
	ld.local.f64 	%fd1169, [%rd562+8];
	sub.f64 	%fd1170, %fd1168, %fd1169;
	fma.rn.f64 	%fd1171, %fd1170, %fd1170, %fd1167;
	ld.global.f64 	%fd1172, [%rd561+16];
	ld.local.f64 	%fd1173, [%rd562+16];
	sub.f64 	%fd1174, %fd1172, %fd1173;
	fma.rn.f64 	%fd1175, %fd1174, %fd1174, %fd1171;
	ld.global.f64 	%fd1176, [%rd561+24];
	ld.local.f64 	%fd1177, [%rd562+24];
	sub.f64 	%fd1178, %fd1176, %fd1177;
	fma.rn.f64 	%fd1179, %fd1178, %fd1178, %fd1175;
	ld.global.f64 	%fd1180, [%rd561+32];
	ld.local.f64 	%fd1181, [%rd562+32];
	sub.f64 	%fd1182, %fd1180, %fd1181;
	fma.rn.f64 	%fd1183, %fd1182, %fd1182, %fd1179;
	ld.global.f64 	%fd1184, [%rd561+40];
	ld.local.f64 	%fd1185, [%rd562+40];
	sub.f64 	%fd1186, %fd1184, %fd1185;
	fma.rn.f64 	%fd1187, %fd1186, %fd1186, %fd1183;
	ld.global.f64 	%fd1188, [%rd561+48];
	ld.local.f64 	%fd1189, [%rd562+48];
	sub.f64 	%fd1190, %fd1188, %fd1189;
	fma.rn.f64 	%fd1191, %fd1190, %fd1190, %fd1187;
	ld.global.f64 	%fd1192, [%rd561+56];
	ld.local.f64 	%fd1193, [%rd562+56];
	sub.f64 	%fd1194, %fd1192, %fd1193;
	fma.rn.f64 	%fd1626, %fd1194, %fd1194, %fd1191;
	add.s64 	%rd663, %rd663, 8;
$L__BB0_128:
	setp.eq.s64 	%p124, %rd25, 0;
	@%p124 bra 	$L__BB0_135;
	setp.lt.u64 	%p125, %rd26, 3;
	@%p125 bra 	$L__BB0_131;
	shl.b64 	%rd563, %rd663, 3;
	add.s64 	%rd564, %rd21, %rd563;
	ld.global.f64 	%fd1196, [%rd564];
	add.s64 	%rd565, %rd11, %rd563;
	ld.local.f64 	%fd1197, [%rd565];
	sub.f64 	%fd1198, %fd1196, %fd1197;
	fma.rn.f64 	%fd1199, %fd1198, %fd1198, %fd1626;
	ld.global.f64 	%fd1200, [%rd564+8];
	ld.local.f64 	%fd1201, [%rd565+8];
	sub.f64 	%fd1202, %fd1200, %fd1201;
	fma.rn.f64 	%fd1203, %fd1202, %fd1202, %fd1199;
	ld.global.f64 	%fd1204, [%rd564+16];
	ld.local.f64 	%fd1205, [%rd565+16];
	sub.f64 	%fd1206, %fd1204, %fd1205;
	fma.rn.f64 	%fd1207, %fd1206, %fd1206, %fd1203;
	ld.global.f64 	%fd1208, [%rd564+24];
	ld.local.f64 	%fd1209, [%rd565+24];
	sub.f64 	%fd1210, %fd1208, %fd1209;
	fma.rn.f64 	%fd1626, %fd1210, %fd1210, %fd1207;
	add.s64 	%rd663, %rd663, 4;
$L__BB0_131:
	setp.eq.s64 	%p126, %rd27, 0;
	@%p126 bra 	$L__BB0_135;
	setp.eq.s64 	%p127, %rd27, 1;
	shl.b64 	%rd566, %rd663, 3;
	add.s64 	%rd199, %rd21, %rd566;
	ld.global.f64 	%fd1211, [%rd199];
	add.s64 	%rd200, %rd11, %rd566;
	ld.local.f64 	%fd1212, [%rd200];
	sub.f64 	%fd1213, %fd1211, %fd1212;
	fma.rn.f64 	%fd1626, %fd1213, %fd1213, %fd1626;
	@%p127 bra 	$L__BB0_135;
	setp.eq.s64 	%p128, %rd27, 2;
	ld.global.f64 	%fd1214, [%rd199+8];
	ld.local.f64 	%fd1215, [%rd200+8];
	sub.f64 	%fd1216, %fd1214, %fd1215;
	fma.rn.f64 	%fd1626, %fd1216, %fd1216, %fd1626;
	@%p128 bra 	$L__BB0_135;
	ld.global.f64 	%fd1217, [%rd199+16];
	ld.local.f64 	%fd1218, [%rd200+16];
	sub.f64 	%fd1219, %fd1217, %fd1218;
	fma.rn.f64 	%fd1626, %fd1219, %fd1219, %fd1626;
$L__BB0_135:
	setp.lt.u64 	%p129, %rd24, 15;
	mov.b64 	%rd667, 0;
	mov.f64 	%fd1634, 0d0000000000000000;
	@%p129 bra 	$L__BB0_138;
	mov.b64 	%rd669, 0;
	mov.f64 	%fd1634, 0d0000000000000000;
$L__BB0_137:
	.pragma "nounroll";
	shl.b64 	%rd569, %rd669, 3;
	add.s64 	%rd570, %rd21, %rd569;
	ld.global.f64 	%fd1223, [%rd570];
	add.s64 	%rd571, %rd12, %rd569;
	ld.local.v2.f64 	{%fd1224, %fd1225}, [%rd571];
	sub.f64 	%fd1226, %fd1223, %fd1224;
	fma.rn.f64 	%fd1227, %fd1226, %fd1226, %fd1634;
	ld.global.f64 	%fd1228, [%rd570+8];
	sub.f64 	%fd1229, %fd1228, %fd1225;
	fma.rn.f64 	%fd1230, %fd1229, %fd1229, %fd1227;
	ld.global.f64 	%fd1231, [%rd570+16];
	ld.local.v2.f64 	{%fd1232, %fd1233}, [%rd571+16];
	sub.f64 	%fd1234, %fd1231, %fd1232;
	fma.rn.f64 	%fd1235, %fd1234, %fd1234, %fd1230;
	ld.global.f64 	%fd1236, [%rd570+24];
	sub.f64 	%fd1237, %fd1236, %fd1233;
	fma.rn.f64 	%fd1238, %fd1237, %fd1237, %fd1235;
	ld.global.f64 	%fd1239, [%rd570+32];
	ld.local.v2.f64 	{%fd1240, %fd1241}, [%rd571+32];
	sub.f64 	%fd1242, %fd1239, %fd1240;
	fma.rn.f64 	%fd1243, %fd1242, %fd1242, %fd1238;
	ld.global.f64 	%fd1244, [%rd570+40];
	sub.f64 	%fd1245, %fd1244, %fd1241;
	fma.rn.f64 	%fd1246, %fd1245, %fd1245, %fd1243;
	ld.global.f64 	%fd1247, [%rd570+48];
	ld.local.v2.f64 	{%fd1248, %fd1249}, [%rd571+48];
	sub.f64 	%fd1250, %fd1247, %fd1248;
	fma.rn.f64 	%fd1251, %fd1250, %fd1250, %fd1246;
	ld.global.f64 	%fd1252, [%rd570+56];
	sub.f64 	%fd1253, %fd1252, %fd1249;
	fma.rn.f64 	%fd1254, %fd1253, %fd1253, %fd1251;
	ld.global.f64 	%fd1255, [%rd570+64];
	ld.local.v2.f64 	{%fd1256, %fd1257}, [%rd571+64];
	sub.f64 	%fd1258, %fd1255, %fd1256;
	fma.rn.f64 	%fd1259, %fd1258, %fd1258, %fd1254;
	ld.global.f64 	%fd1260, [%rd570+72];
	sub.f64 	%fd1261, %fd1260, %fd1257;
	fma.rn.f64 	%fd1262, %fd1261, %fd1261, %fd1259;
	ld.global.f64 	%fd1263, [%rd570+80];
	ld.local.v2.f64 	{%fd1264, %fd1265}, [%rd571+80];
	sub.f64 	%fd1266, %fd1263, %fd1264;
	fma.rn.f64 	%fd1267, %fd1266, %fd1266, %fd1262;
	ld.global.f64 	%fd1268, [%rd570+88];
	sub.f64 	%fd1269, %fd1268, %fd1265;
	fma.rn.f64 	%fd1270, %fd1269, %fd1269, %fd1267;
	ld.global.f64 	%fd1271, [%rd570+96];
	ld.local.v2.f64 	{%fd1272, %fd1273}, [%rd571+96];
	sub.f64 	%fd1274, %fd1271, %fd1272;
	fma.rn.f64 	%fd1275, %fd1274, %fd1274, %fd1270;
	ld.global.f64 	%fd1276, [%rd570+104];
	sub.f64 	%fd1277, %fd1276, %fd1273;
	fma.rn.f64 	%fd1278, %fd1277, %fd1277, %fd1275;
	ld.global.f64 	%fd1279, [%rd570+112];
	ld.local.v2.f64 	{%fd1280, %fd1281}, [%rd571+112];
	sub.f64 	%fd1282, %fd1279, %fd1280;
	fma.rn.f64 	%fd1283, %fd1282, %fd1282, %fd1278;
	ld.global.f64 	%fd1284, [%rd570+120];
	sub.f64 	%fd1285, %fd1284, %fd1281;
	fma.rn.f64 	%fd1634, %fd1285, %fd1285, %fd1283;
	add.s64 	%rd669, %rd669, 16;
	setp.eq.s64 	%p130, %rd669, %rd31;
	mov.u64 	%rd667, %rd31;
	@%p130 bra 	$L__BB0_138;
	bra.uni 	$L__BB0_137;
$L__BB0_138:
	setp.eq.s64 	%p131, %rd28, 0;
	@%p131 bra 	$L__BB0_148;
	setp.lt.u64 	%p132, %rd29, 7;
	@%p132 bra 	$L__BB0_141;
	shl.b64 	%rd572, %rd667, 3;
	add.s64 	%rd573, %rd21, %rd572;
	ld.global.f64 	%fd1287, [%rd573];
	add.s64 	%rd574, %rd12, %rd572;
	ld.local.f64 	%fd1288, [%rd574];
	sub.f64 	%fd1289, %fd1287, %fd1288;
	fma.rn.f64 	%fd1290, %fd1289, %fd1289, %fd1634;
	ld.global.f64 	%fd1291, [%rd573+8];
	ld.local.f64 	%fd1292, [%rd574+8];
	sub.f64 	%fd1293, %fd1291, %fd1292;
	fma.rn.f64 	%fd1294, %fd1293, %fd1293, %fd1290;
	ld.global.f64 	%fd1295, [%rd573+16];
	ld.local.f64 	%fd1296, [%rd574+16];
	sub.f64 	%fd1297, %fd1295, %fd1296;
	fma.rn.f64 	%fd1298, %fd1297, %fd1297, %fd1294;
	ld.global.f64 	%fd1299, [%rd573+24];
	ld.local.f64 	%fd1300, [%rd574+24];
	sub.f64 	%fd1301, %fd1299, %fd1300;
	fma.rn.f64 	%fd1302, %fd1301, %fd1301, %fd1298;
	ld.global.f64 	%fd1303, [%rd573+32];
	ld.local.f64 	%fd1304, [%rd574+32];
	sub.f64 	%fd1305, %fd1303, %fd1304;
	fma.rn.f64 	%fd1306, %fd1305, %fd1305, %fd1302;
	ld.global.f64 	%fd1307, [%rd573+40];
	ld.local.f64 	%fd1308, [%rd574+40];
	sub.f64 	%fd1309, %fd1307, %fd1308;
	fma.rn.f64 	%fd1310, %fd1309, %fd1309, %fd1306;
	ld.global.f64 	%fd1311, [%rd573+48];
	ld.local.f64 	%fd1312, [%rd574+48];
	sub.f64 	%fd1313, %fd1311, %fd1312;
	fma.rn.f64 	%fd1314, %fd1313, %fd1313, %fd1310;
	ld.global.f64 	%fd1315, [%rd573+56];
	ld.local.f64 	%fd1316, [%rd574+56];
	sub.f64 	%fd1317, %fd1315, %fd1316;
	fma.rn.f64 	%fd1634, %fd1317, %fd1317, %fd1314;
	add.s64 	%rd667, %rd667, 8;
$L__BB0_141:
	setp.eq.s64 	%p133, %rd25, 0;
	@%p133 bra 	$L__BB0_148;
	setp.lt.u64 	%p134, %rd26, 3;
	@%p134 bra 	$L__BB0_144;
	shl.b64 	%rd575, %rd667, 3;
	add.s64 	%rd576, %rd21, %rd575;
	ld.global.f64 	%fd1319, [%rd576];
	add.s64 	%rd577, %rd12, %rd575;
	ld.local.f64 	%fd1320, [%rd577];
	sub.f64 	%fd1321, %fd1319, %fd1320;
	fma.rn.f64 	%fd1322, %fd1321, %fd1321, %fd1634;
	ld.global.f64 	%fd1323, [%rd576+8];
	ld.local.f64 	%fd1324, [%rd577+8];
	sub.f64 	%fd1325, %fd1323, %fd1324;
	fma.rn.f64 	%fd1326, %fd1325, %fd1325, %fd1322;
	ld.global.f64 	%fd1327, [%rd576+16];
	ld.local.f64 	%fd1328, [%rd577+16];
	sub.f64 	%fd1329, %fd1327, %fd1328;
	fma.rn.f64 	%fd1330, %fd1329, %fd1329, %fd1326;
	ld.global.f64 	%fd1331, [%rd576+24];
	ld.local.f64 	%fd1332, [%rd577+24];
	sub.f64 	%fd1333, %fd1331, %fd1332;
	fma.rn.f64 	%fd1634, %fd1333, %fd1333, %fd1330;
	add.s64 	%rd667, %rd667, 4;
$L__BB0_144:
	setp.eq.s64 	%p135, %rd27, 0;
	@%p135 bra 	$L__BB0_148;
	setp.eq.s64 	%p136, %rd27, 1;
	shl.b64 	%rd578, %rd667, 3;
	add.s64 	%rd208, %rd21, %rd578;
	ld.global.f64 	%fd1334, [%rd208];
	add.s64 	%rd209, %rd12, %rd578;
	ld.local.f64 	%fd1335, [%rd209];
	sub.f64 	%fd1336, %fd1334, %fd1335;
	fma.rn.f64 	%fd1634, %fd1336, %fd1336, %fd1634;
	@%p136 bra 	$L__BB0_148;
	setp.eq.s64 	%p137, %rd27, 2;
	ld.global.f64 	%fd1337, [%rd208+8];
	ld.local.f64 	%fd1338, [%rd209+8];
	sub.f64 	%fd1339, %fd1337, %fd1338;
	fma.rn.f64 	%fd1634, %fd1339, %fd1339, %fd1634;
	@%p137 bra 	$L__BB0_148;
	ld.global.f64 	%fd1340, [%rd208+16];
	ld.local.f64 	%fd1341, [%rd209+16];
	sub.f64 	%fd1342, %fd1340, %fd1341;
	fma.rn.f64 	%fd1634, %fd1342, %fd1342, %fd1634;
$L__BB0_148:
	mov.b64 	%rd671, 0;
	mov.f64 	%fd1642, 0d0000000000000000;
	@%p129 bra 	$L__BB0_151;
	mov.b64 	%rd673, 0;
	mov.f64 	%fd1642, 0d0000000000000000;
$L__BB0_150:
	.pragma "nounroll";
	shl.b64 	%rd581, %rd673, 3;
	add.s64 	%rd582, %rd21, %rd581;
	ld.global.f64 	%fd1346, [%rd582];
	add.s64 	%rd583, %rd13, %rd581;
	ld.local.v2.f64 	{%fd1347, %fd1348}, [%rd583];
	sub.f64 	%fd1349, %fd1346, %fd1347;
	fma.rn.f64 	%fd1350, %fd1349, %fd1349, %fd1642;
	ld.global.f64 	%fd1351, [%rd582+8];
	sub.f64 	%fd1352, %fd1351, %fd1348;
	fma.rn.f64 	%fd1353, %fd1352, %fd1352, %fd1350;
	ld.global.f64 	%fd1354, [%rd582+16];
	ld.local.v2.f64 	{%fd1355, %fd1356}, [%rd583+16];
	sub.f64 	%fd1357, %fd1354, %fd1355;
	fma.rn.f64 	%fd1358, %fd1357, %fd1357, %fd1353;
	ld.global.f64 	%fd1359, [%rd582+24];
	sub.f64 	%fd1360, %fd1359, %fd1356;
	fma.rn.f64 	%fd1361, %fd1360, %fd1360, %fd1358;
	ld.global.f64 	%fd1362, [%rd582+32];
	ld.local.v2.f64 	{%fd1363, %fd1364}, [%rd583+32];
	sub.f64 	%fd1365, %fd1362, %fd1363;
	fma.rn.f64 	%fd1366, %fd1365, %fd1365, %fd1361;
	ld.global.f64 	%fd1367, [%rd582+40];
	sub.f64 	%fd1368, %fd1367, %fd1364;
	fma.rn.f64 	%fd1369, %fd1368, %fd1368, %fd1366;
	ld.global.f64 	%fd1370, [%rd582+48];
	ld.local.v2.f64 	{%fd1371, %fd1372}, [%rd583+48];
	sub.f64 	%fd1373, %fd1370, %fd1371;
	fma.rn.f64 	%fd1374, %fd1373, %fd1373, %fd1369;
	ld.global.f64 	%fd1375, [%rd582+56];
	sub.f64 	%fd1376, %fd1375, %fd1372;
	fma.rn.f64 	%fd1377, %fd1376, %fd1376, %fd1374;
	ld.global.f64 	%fd1378, [%rd582+64];
	ld.local.v2.f64 	{%fd1379, %fd1380}, [%rd583+64];
	sub.f64 	%fd1381, %fd1378, %fd1379;
	fma.rn.f64 	%fd1382, %fd1381, %fd1381, %fd1377;
	ld.global.f64 	%fd1383, [%rd582+72];
	sub.f64 	%fd1384, %fd1383, %fd1380;
	fma.rn.f64 	%fd1385, %fd1384, %fd1384, %fd1382;
	ld.global.f64 	%fd1386, [%rd582+80];
	ld.local.v2.f64 	{%fd1387, %fd1388}, [%rd583+80];
	sub.f64 	%fd1389, %fd1386, %fd1387;
	fma.rn.f64 	%fd1390, %fd1389, %fd1389, %fd1385;
	ld.global.f64 	%fd1391, [%rd582+88];
	sub.f64 	%fd1392, %fd1391, %fd1388;
	fma.rn.f64 	%fd1393, %fd1392, %fd1392, %fd1390;
	ld.global.f64 	%fd1394, [%rd582+96];
	ld.local.v2.f64 	{%fd1395, %fd1396}, [%rd583+96];
	sub.f64 	%fd1397, %fd1394, %fd1395;
	fma.rn.f64 	%fd1398, %fd1397, %fd1397, %fd1393;
	ld.global.f64 	%fd1399, [%rd582+104];
	sub.f64 	%fd1400, %fd1399, %fd1396;
	fma.rn.f64 	%fd1401, %fd1400, %fd1400, %fd1398;
	ld.global.f64 	%fd1402, [%rd582+112];
	ld.local.v2.f64 	{%fd1403, %fd1404}, [%rd583+112];
	sub.f64 	%fd1405, %fd1402, %fd1403;
	fma.rn.f64 	%fd1406, %fd1405, %fd1405, %fd1401;
	ld.global.f64 	%fd1407, [%rd582+120];
	sub.f64 	%fd1408, %fd1407, %fd1404;
	fma.rn.f64 	%fd1642, %fd1408, %fd1408, %fd1406;
	add.s64 	%rd673, %rd673, 16;
	setp.eq.s64 	%p139, %rd673, %rd31;
	mov.u64 	%rd671, %rd31;
	@%p139 bra 	$L__BB0_151;
	bra.uni 	$L__BB0_150;
$L__BB0_151:
	@%p131 bra 	$L__BB0_161;
	setp.lt.u64 	%p141, %rd29, 7;
	@%p141 bra 	$L__BB0_154;
	shl.b64 	%rd584, %rd671, 3;
	add.s64 	%rd585, %rd21, %rd584;
	ld.global.f64 	%fd1410, [%rd585];
	add.s64 	%rd586, %rd13, %rd584;
	ld.local.f64 	%fd1411, [%rd586];
	sub.f64 	%fd1412, %fd1410, %fd1411;
	fma.rn.f64 	%fd1413, %fd1412, %fd1412, %fd1642;
	ld.global.f64 	%fd1414, [%rd585+8];
	ld.local.f64 	%fd1415, [%rd586+8];
	sub.f64 	%fd1416, %fd1414, %fd1415;
	fma.rn.f64 	%fd1417, %fd1416, %fd1416, %fd1413;
	ld.global.f64 	%fd1418, [%rd585+16];
	ld.local.f64 	%fd1419, [%rd586+16];
	sub.f64 	%fd1420, %fd1418, %fd1419;
	fma.rn.f64 	%fd1421, %fd1420, %fd1420, %fd1417;
	ld.global.f64 	%fd1422, [%rd585+24];
	ld.local.f64 	%fd1423, [%rd586+24];
	sub.f64 	%fd1424, %fd1422, %fd1423;
	fma.rn.f64 	%fd1425, %fd1424, %fd1424, %fd1421;
	ld.global.f64 	%fd1426, [%rd585+32];
	ld.local.f64 	%fd1427, [%rd586+32];
	sub.f64 	%fd1428, %fd1426, %fd1427;
	fma.rn.f64 	%fd1429, %fd1428, %fd1428, %fd1425;
	ld.global.f64 	%fd1430, [%rd585+40];
	ld.local.f64 	%fd1431, [%rd586+40];
	sub.f64 	%fd1432, %fd1430, %fd1431;
	fma.rn.f64 	%fd1433, %fd1432, %fd1432, %fd1429;
	ld.global.f64 	%fd1434, [%rd585+48];
	ld.local.f64 	%fd1435, [%rd586+48];
	sub.f64 	%fd1436, %fd1434, %fd1435;
	fma.rn.f64 	%fd1437, %fd1436, %fd1436, %fd1433;
	ld.global.f64 	%fd1438, [%rd585+56];
	ld.local.f64 	%fd1439, [%rd586+56];
	sub.f64 	%fd1440, %fd1438, %fd1439;
	fma.rn.f64 	%fd1642, %fd1440, %fd1440, %fd1437;
	add.s64 	%rd671, %rd671, 8;
$L__BB0_154:
	setp.eq.s64 	%p142, %rd25, 0;
	@%p142 bra 	$L__BB0_161;
	setp.lt.u64 	%p143, %rd26, 3;
	@%p143 bra 	$L__BB0_157;
	shl.b64 	%rd587, %rd671, 3;
	add.s64 	%rd588, %rd21, %rd587;
	ld.global.f64 	%fd1442, [%rd588];
	add.s64 	%rd589, %rd13, %rd587;
	ld.local.f64 	%fd1443, [%rd589];
	sub.f64 	%fd1444, %fd1442, %fd1443;
	fma.rn.f64 	%fd1445, %fd1444, %fd1444, %fd1642;
	ld.global.f64 	%fd1446, [%rd588+8];
	ld.local.f64 	%fd1447, [%rd589+8];
	sub.f64 	%fd1448, %fd1446, %fd1447;
	fma.rn.f64 	%fd1449, %fd1448, %fd1448, %fd1445;
	ld.global.f64 	%fd1450, [%rd588+16];
	ld.local.f64 	%fd1451, [%rd589+16];
	sub.f64 	%fd1452, %fd1450, %fd1451;
	fma.rn.f64 	%fd1453, %fd1452, %fd1452, %fd1449;
	ld.global.f64 	%fd1454, [%rd588+24];
	ld.local.f64 	%fd1455, [%rd589+24];
	sub.f64 	%fd1456, %fd1454, %fd1455;
	fma.rn.f64 	%fd1642, %fd1456, %fd1456, %fd1453;
	add.s64 	%rd671, %rd671, 4;
$L__BB0_157:
	setp.eq.s64 	%p144, %rd27, 0;
	@%p144 bra 	$L__BB0_161;
	setp.eq.s64 	%p145, %rd27, 1;
	shl.b64 	%rd590, %rd671, 3;
	add.s64 	%rd217, %rd21, %rd590;
	ld.global.f64 	%fd1457, [%rd217];
	add.s64 	%rd218, %rd13, %rd590;
	ld.local.f64 	%fd1458, [%rd218];
	sub.f64 	%fd1459, %fd1457, %fd1458;
	fma.rn.f64 	%fd1642, %fd1459, %fd1459, %fd1642;
	@%p145 bra 	$L__BB0_161;
	setp.eq.s64 	%p146, %rd27, 2;
	ld.global.f64 	%fd1460, [%rd217+8];
	ld.local.f64 	%fd1461, [%rd218+8];
	sub.f64 	%fd1462, %fd1460, %fd1461;
	fma.rn.f64 	%fd1642, %fd1462, %fd1462, %fd1642;
	@%p146 bra 	$L__BB0_161;
	ld.global.f64 	%fd1463, [%rd217+16];
	ld.local.f64 	%fd1464, [%rd218+16];
	sub.f64 	%fd1465, %fd1463, %fd1464;
	fma.rn.f64 	%fd1642, %fd1465, %fd1465, %fd1642;
$L__BB0_161:
	mov.b64 	%rd675, 0;
	mov.f64 	%fd1651, 0d0000000000000000;
	@%p129 bra 	$L__BB0_164;
	mov.b64 	%rd677, 0;
	mov.f64 	%fd1651, 0d0000000000000000;
$L__BB0_163:
	.pragma "nounroll";
	shl.b64 	%rd593, %rd677, 3;
	add.s64 	%rd594, %rd21, %rd593;
	ld.global.f64 	%fd1469, [%rd594];
	add.s64 	%rd595, %rd14, %rd593;
	ld.local.v2.f64 	{%fd1470, %fd1471}, [%rd595];
	sub.f64 	%fd1472, %fd1469, %fd1470;
	fma.rn.f64 	%fd1473, %fd1472, %fd1472, %fd1651;
	ld.global.f64 	%fd1474, [%rd594+8];
	sub.f64 	%fd1475, %fd1474, %fd1471;
	fma.rn.f64 	%fd1476, %fd1475, %fd1475, %fd1473;
	ld.global.f64 	%fd1477, [%rd594+16];
	ld.local.v2.f64 	{%fd1478, %fd1479}, [%rd595+16];
	sub.f64 	%fd1480, %fd1477, %fd1478;
	fma.rn.f64 	%fd1481, %fd1480, %fd1480, %fd1476;
	ld.global.f64 	%fd1482, [%rd594+24];
	sub.f64 	%fd1483, %fd1482, %fd1479;
	fma.rn.f64 	%fd1484, %fd1483, %fd1483, %fd1481;
	ld.global.f64 	%fd1485, [%rd594+32];
	ld.local.v2.f64 	{%fd1486, %fd1487}, [%rd595+32];
	sub.f64 	%fd1488, %fd1485, %fd1486;
	fma.rn.f64 	%fd1489, %fd1488, %fd1488, %fd1484;
	ld.global.f64 	%fd1490, [%rd594+40];
	sub.f64 	%fd1491, %fd1490, %fd1487;
	fma.rn.f64 	%fd1492, %fd1491, %fd1491, %fd1489;
	ld.global.f64 	%fd1493, [%rd594+48];
	ld.local.v2.f64 	{%fd1494, %fd1495}, [%rd595+48];
	sub.f64 	%fd1496, %fd1493, %fd1494;
	fma.rn.f64 	%fd1497, %fd1496, %fd1496, %fd1492;
	ld.global.f64 	%fd1498, [%rd594+56];
	sub.f64 	%fd1499, %fd1498, %fd1495;
	fma.rn.f64 	%fd1500, %fd1499, %fd1499, %fd1497;
	ld.global.f64 	%fd1501, [%rd594+64];
	ld.local.v2.f64 	{%fd1502, %fd1503}, [%rd595+64];
	sub.f64 	%fd1504, %fd1501, %fd1502;
	fma.rn.f64 	%fd1505, %fd1504, %fd1504, %fd1500;
	ld.global.f64 	%fd1506, [%rd594+72];
	sub.f64 	%fd1507, %fd1506, %fd1503;
	fma.rn.f64 	%fd1508, %fd1507, %fd1507, %fd1505;
	ld.global.f64 	%fd1509, [%rd594+80];
	ld.local.v2.f64 	{%fd1510, %fd1511}, [%rd595+80];
	sub.f64 	%fd1512, %fd1509, %fd1510;
	fma.rn.f64 	%fd1513, %fd1512, %fd1512, %fd1508;
	ld.global.f64 	%fd1514, [%rd594+88];
	sub.f64 	%fd1515, %fd1514, %fd1511;
	fma.rn.f64 	%fd1516, %fd1515, %fd1515, %fd1513;
	ld.global.f64 	%fd1517, [%rd594+96];
	ld.local.v2.f64 	{%fd1518, %fd1519}, [%rd595+96];
	sub.f64 	%fd1520, %fd1517, %fd1518;
	fma.rn.f64 	%fd1521, %fd1520, %fd1520, %fd1516;
	ld.global.f64 	%fd1522, [%rd594+104];
	sub.f64 	%fd1523, %fd1522, %fd1519;
	fma.rn.f64 	%fd1524, %fd1523, %fd1523, %fd1521;
	ld.global.f64 	%fd1525, [%rd594+112];
	ld.local.v2.f64 	{%fd1526, %fd1527}, [%rd595+112];
	sub.f64 	%fd1528, %fd1525, %fd1526;
	fma.rn.f64 	%fd1529, %fd1528, %fd1528, %fd1524;
	ld.global.f64 	%fd1530, [%rd594+120];
	sub.f64 	%fd1531, %fd1530, %fd1527;
	fma.rn.f64 	%fd1651, %fd1531, %fd1531, %fd1529;
	add.s64 	%rd677, %rd677, 16;
	setp.eq.s64 	%p148, %rd677, %rd31;
	mov.u64 	%rd675, %rd31;
	@%p148 bra 	$L__BB0_164;
	bra.uni 	$L__BB0_163;
$L__BB0_164:
	@%p131 bra 	$L__BB0_175;
	setp.lt.u64 	%p150, %rd29, 7;
	@%p150 bra 	$L__BB0_167;
	shl.b64 	%rd596, %rd675, 3;
	add.s64 	%rd597, %rd21, %rd596;
	ld.global.f64 	%fd1533, [%rd597];
	add.s64 	%rd598, %rd14, %rd596;
	ld.local.f64 	%fd1534, [%rd598];
	sub.f64 	%fd1535, %fd1533, %fd1534;
	fma.rn.f64 	%fd1536, %fd1535, %fd1535, %fd1651;
	ld.global.f64 	%fd1537, [%rd597+8];
	ld.local.f64 	%fd1538, [%rd598+8];
	sub.f64 	%fd1539, %fd1537, %fd1538;
	fma.rn.f64 	%fd1540, %fd1539, %fd1539, %fd1536;
	ld.global.f64 	%fd1541, [%rd597+16];
	ld.local.f64 	%fd1542, [%rd598+16];
	sub.f64 	%fd1543, %fd1541, %fd1542;
	fma.rn.f64 	%fd1544, %fd1543, %fd1543, %fd1540;
	ld.global.f64 	%fd1545, [%rd597+24];
	ld.local.f64 	%fd1546, [%rd598+24];
	sub.f64 	%fd1547, %fd1545, %fd1546;
	fma.rn.f64 	%fd1548, %fd1547, %fd1547, %fd1544;
	ld.global.f64 	%fd1549, [%rd597+32];
	ld.local.f64 	%fd1550, [%rd598+32];
	sub.f64 	%fd1551, %fd1549, %fd1550;
	fma.rn.f64 	%fd1552, %fd1551, %fd1551, %fd1548;
	ld.global.f64 	%fd1553, [%rd597+40];
	ld.local.f64 	%fd1554, [%rd598+40];
	sub.f64 	%fd1555, %fd1553, %fd1554;
	fma.rn.f64 	%fd1556, %fd1555, %fd1555, %fd1552;
	ld.global.f64 	%fd1557, [%rd597+48];
	ld.local.f64 	%fd1558, [%rd598+48];
	sub.f64 	%fd1559, %fd1557, %fd1558;
	fma.rn.f64 	%fd1560, %fd1559, %fd1559, %fd1556;
	ld.global.f64 	%fd1561, [%rd597+56];
	ld.local.f64 	%fd1562, [%rd598+56];
	sub.f64 	%fd1563, %fd1561, %fd1562;
	fma.rn.f64 	%fd1651, %fd1563, %fd1563, %fd1560;
	add.s64 	%rd675, %rd675, 8;
$L__BB0_167:
	setp.eq.s64 	%p151, %rd25, 0;
	@%p151 bra 	$L__BB0_175;
	setp.lt.u64 	%p152, %rd26, 3;
	@%p152 bra 	$L__BB0_170;
	shl.b64 	%rd599, %rd675, 3;
	add.s64 	%rd600, %rd21, %rd599;
	ld.global.f64 	%fd1565, [%rd600];
	add.s64 	%rd601, %rd14, %rd599;
	ld.local.f64 	%fd1566, [%rd601];
	sub.f64 	%fd1567, %fd1565, %fd1566;
	fma.rn.f64 	%fd1568, %fd1567, %fd1567, %fd1651;
	ld.global.f64 	%fd1569, [%rd600+8];
	ld.local.f64 	%fd1570, [%rd601+8];
	sub.f64 	%fd1571, %fd1569, %fd1570;
	fma.rn.f64 	%fd1572, %fd1571, %fd1571, %fd1568;
	ld.global.f64 	%fd1573, [%rd600+16];
	ld.local.f64 	%fd1574, [%rd601+16];
	sub.f64 	%fd1575, %fd1573, %fd1574;
	fma.rn.f64 	%fd1576, %fd1575, %fd1575, %fd1572;
	ld.global.f64 	%fd1577, [%rd600+24];
	ld.local.f64 	%fd1578, [%rd601+24];
	sub.f64 	%fd1579, %fd1577, %fd1578;
	fma.rn.f64 	%fd1651, %fd1579, %fd1579, %fd1576;
	add.s64 	%rd675, %rd675, 4;
$L__BB0_170:
	setp.eq.s64 	%p153, %rd27, 0;
	@%p153 bra 	$L__BB0_175;
	setp.eq.s64 	%p154, %rd27, 1;
	shl.b64 	%rd602, %rd675, 3;
	add.s64 	%rd226, %rd21, %rd602;
	ld.global.f64 	%fd1580, [%rd226];
	add.s64 	%rd227, %rd14, %rd602;
	ld.local.f64 	%fd1581, [%rd227];
	sub.f64 	%fd1582, %fd1580, %fd1581;
	fma.rn.f64 	%fd1651, %fd1582, %fd1582, %fd1651;
	@%p154 bra 	$L__BB0_175;
	setp.eq.s64 	%p155, %rd27, 2;
	ld.global.f64 	%fd1583, [%rd226+8];
	ld.local.f64 	%fd1584, [%rd227+8];
	sub.f64 	%fd1585, %fd1583, %fd1584;
	fma.rn.f64 	%fd1651, %fd1585, %fd1585, %fd1651;
	@%p155 bra 	$L__BB0_175;
	ld.global.f64 	%fd1586, [%rd226+16];
	ld.local.f64 	%fd1587, [%rd227+16];
	sub.f64 	%fd1588, %fd1586, %fd1587;
	fma.rn.f64 	%fd1651, %fd1588, %fd1588, %fd1651;
	bra.uni 	$L__BB0_175;
$L__BB0_174:
	mov.f64 	%fd1651, 0d0000000000000000;
	st.local.v2.f64 	[%rd11], {%fd1651, %fd1651};
	mov.f64 	%fd1590, 0d4066800000000000;
	mov.f64 	%fd1591, 0d4062C00000000000;
	st.local.v2.f64 	[%rd12], {%fd1591, %fd1590};
	mov.f64 	%fd1592, 0d4069000000000000;
	mov.f64 	%fd1593, 0d406E000000000000;
	st.local.v2.f64 	[%rd13], {%fd1593, %fd1592};
	mov.f64 	%fd1594, 0d4056800000000000;
	mov.f64 	%fd1595, 0d4070400000000000;
	st.local.v2.f64 	[%rd14], {%fd1595, %fd1594};
	mov.f64 	%fd1642, %fd1651;
	mov.f64 	%fd1634, %fd1651;
	mov.f64 	%fd1626, %fd1651;
$L__BB0_175:
	sqrt.rn.f64 	%fd1596, %fd1626;
	fma.rn.f64 	%fd1597, %fd1596, 0d40A7C00000000000, 0d0000000000000000;
	sqrt.rn.f64 	%fd1598, %fd1634;
	fma.rn.f64 	%fd1599, %fd1598, 0d409C200000000000, %fd1597;
	sqrt.rn.f64 	%fd1600, %fd1642;
	fma.rn.f64 	%fd1601, %fd1600, 0d4089000000000000, %fd1599;
	sqrt.rn.f64 	%fd1602, %fd1651;
	fma.rn.f64 	%fd1603, %fd1602, 0d4092C00000000000, %fd1601;
	st.global.f64 	[%rd23], %fd1603;
	mov.b16 	%rs3, 1;
	st.global.u8 	[%rd18], %rs3;
	bra.uni 	$L__BB0_245;
$L__BB0_176:
	setp.eq.s64 	%p62, %rd278, 0;
	mov.f64 	%fd1661, 0d0000000000000000;
	st.local.v2.f64 	[%rd7], {%fd1661, %fd1661};
	mov.f64 	%fd523, 0d4066800000000000;
	mov.f64 	%fd524, 0d4062C00000000000;
	st.local.v2.f64 	[%rd8], {%fd524, %fd523};
	mov.f64 	%fd525, 0d4069000000000000;
	mov.f64 	%fd526, 0d406E000000000000;
	st.local.v2.f64 	[%rd9], {%fd526, %fd525};
	mov.f64 	%fd527, 0d4056800000000000;
	mov.f64 	%fd528, 0d4070400000000000;
	st.local.v2.f64 	[%rd10], {%fd528, %fd527};
	mov.f64 	%fd1669, %fd1661;
	mov.f64 	%fd1677, %fd1661;
	mov.f64 	%fd1689, %fd1661;
	@%p62 bra 	$L__BB0_229;
	setp.lt.u64 	%p63, %rd24, 15;
	mov.b64 	%rd679, 0;
	mov.f64 	%fd1661, 0d0000000000000000;
	@%p63 bra 	$L__BB0_180;
	mov.b64 	%rd681, 0;
	mov.f64 	%fd1661, 0d0000000000000000;
$L__BB0_179:
	.pragma "nounroll";
	shl.b64 	%rd485, %rd681, 3;
	add.s64 	%rd486, %rd21, %rd485;
	ld.global.f64 	%fd532, [%rd486];
	add.s64 	%rd487, %rd7, %rd485;
	ld.local.v2.f64 	{%fd533, %fd534}, [%rd487];
	sub.f64 	%fd535, %fd532, %fd533;
	fma.rn.f64 	%fd536, %fd535, %fd535, %fd1661;
	ld.global.f64 	%fd537, [%rd486+8];
	sub.f64 	%fd538, %fd537, %fd534;
	fma.rn.f64 	%fd539, %fd538, %fd538, %fd536;
	ld.global.f64 	%fd540, [%rd486+16];
	ld.local.v2.f64 	{%fd541, %fd542}, [%rd487+16];
	sub.f64 	%fd543, %fd540, %fd541;
	fma.rn.f64 	%fd544, %fd543, %fd543, %fd539;
	ld.global.f64 	%fd545, [%rd486+24];
	sub.f64 	%fd546, %fd545, %fd542;
	fma.rn.f64 	%fd547, %fd546, %fd546, %fd544;
	ld.global.f64 	%fd548, [%rd486+32];
	ld.local.v2.f64 	{%fd549, %fd550}, [%rd487+32];
	sub.f64 	%fd551, %fd548, %fd549;
	fma.rn.f64 	%fd552, %fd551, %fd551, %fd547;
	ld.global.f64 	%fd553, [%rd486+40];
	sub.f64 	%fd554, %fd553, %fd550;
	fma.rn.f64 	%fd555, %fd554, %fd554, %fd552;
	ld.global.f64 	%fd556, [%rd486+48];
	ld.local.v2.f64 	{%fd557, %fd558}, [%rd487+48];
	sub.f64 	%fd559, %fd556, %fd557;
	fma.rn.f64 	%fd560, %fd559, %fd559, %fd555;
	ld.global.f64 	%fd561, [%rd486+56];
	sub.f64 	%fd562, %fd561, %fd558;
	fma.rn.f64 	%fd563, %fd562, %fd562, %fd560;
	ld.global.f64 	%fd564, [%rd486+64];
	ld.local.v2.f64 	{%fd565, %fd566}, [%rd487+64];
	sub.f64 	%fd567, %fd564, %fd565;
	fma.rn.f64 	%fd568, %fd567, %fd567, %fd563;
	ld.global.f64 	%fd569, [%rd486+72];
	sub.f64 	%fd570, %fd569, %fd566;
	fma.rn.f64 	%fd571, %fd570, %fd570, %fd568;
	ld.global.f64 	%fd572, [%rd486+80];
	ld.local.v2.f64 	{%fd573, %fd574}, [%rd487+80];
	sub.f64 	%fd575, %fd572, %fd573;
	fma.rn.f64 	%fd576, %fd575, %fd575, %fd571;
	ld.global.f64 	%fd577, [%rd486+88];
	sub.f64 	%fd578, %fd577, %fd574;
	fma.rn.f64 	%fd579, %fd578, %fd578, %fd576;
	ld.global.f64 	%fd580, [%rd486+96];
	ld.local.v2.f64 	{%fd581, %fd582}, [%rd487+96];
	sub.f64 	%fd583, %fd580, %fd581;
	fma.rn.f64 	%fd584, %fd583, %fd583, %fd579;
	ld.global.f64 	%fd585, [%rd486+104];
	sub.f64 	%fd586, %fd585, %fd582;
	fma.rn.f64 	%fd587, %fd586, %fd586, %fd584;
	ld.global.f64 	%fd588, [%rd486+112];
	ld.local.v2.f64 	{%fd589, %fd590}, [%rd487+112];
	sub.f64 	%fd591, %fd588, %fd589;
	fma.rn.f64 	%fd592, %fd591, %fd591, %fd587;
	ld.global.f64 	%fd593, [%rd486+120];
	sub.f64 	%fd594, %fd593, %fd590;
	fma.rn.f64 	%fd1661, %fd594, %fd594, %fd592;
	add.s64 	%rd681, %rd681, 16;
	setp.eq.s64 	%p64, %rd681, %rd31;
	mov.u64 	%rd679, %rd31;
	@%p64 bra 	$L__BB0_180;
	bra.uni 	$L__BB0_179;
$L__BB0_180:
	setp.eq.s64 	%p65, %rd28, 0;
	@%p65 bra 	$L__BB0_190;
	setp.lt.u64 	%p66, %rd29, 7;
	@%p66 bra 	$L__BB0_183;
	shl.b64 	%rd488, %rd679, 3;
	add.s64 	%rd489, %rd21, %rd488;
	ld.global.f64 	%fd596, [%rd489];
	add.s64 	%rd490, %rd7, %rd488;
	ld.local.f64 	%fd597, [%rd490];
	sub.f64 	%fd598, %fd596, %fd597;
	fma.rn.f64 	%fd599, %fd598, %fd598, %fd1661;
	ld.global.f64 	%fd600, [%rd489+8];
	ld.local.f64 	%fd601, [%rd490+8];
	sub.f64 	%fd602, %fd600, %fd601;
	fma.rn.f64 	%fd603, %fd602, %fd602, %fd599;
	ld.global.f64 	%fd604, [%rd489+16];
	ld.local.f64 	%fd605, [%rd490+16];
	sub.f64 	%fd606, %fd604, %fd605;
	fma.rn.f64 	%fd607, %fd606, %fd606, %fd603;
	ld.global.f64 	%fd608, [%rd489+24];
	ld.local.f64 	%fd609, [%rd490+24];
	sub.f64 	%fd610, %fd608, %fd609;
	fma.rn.f64 	%fd611, %fd610, %fd610, %fd607;
	ld.global.f64 	%fd612, [%rd489+32];
	ld.local.f64 	%fd613, [%rd490+32];
	sub.f64 	%fd614, %fd612, %fd613;
	fma.rn.f64 	%fd615, %fd614, %fd614, %fd611;
	ld.global.f64 	%fd616, [%rd489+40];
	ld.local.f64 	%fd617, [%rd490+40];
	sub.f64 	%fd618, %fd616, %fd617;
	fma.rn.f64 	%fd619, %fd618, %fd618, %fd615;
	ld.global.f64 	%fd620, [%rd489+48];
	ld.local.f64 	%fd621, [%rd490+48];
	sub.f64 	%fd622, %fd620, %fd621;
	fma.rn.f64 	%fd623, %fd622, %fd622, %fd619;
	ld.global.f64 	%fd624, [%rd489+56];
	ld.local.f64 	%fd625, [%rd490+56];
	sub.f64 	%fd626, %fd624, %fd625;
	fma.rn.f64 	%fd1661, %fd626, %fd626, %fd623;
	add.s64 	%rd679, %rd679, 8;
$L__BB0_183:
	setp.eq.s64 	%p67, %rd25, 0;
	@%p67 bra 	$L__BB0_190;
	setp.lt.u64 	%p68, %rd26, 3;
	@%p68 bra 	$L__BB0_186;
	shl.b64 	%rd491, %rd679, 3;
	add.s64 	%rd492, %rd21, %rd491;
	ld.global.f64 	%fd628, [%rd492];
	add.s64 	%rd493, %rd7, %rd491;
	ld.local.f64 	%fd629, [%rd493];
	sub.f64 	%fd630, %fd628, %fd629;
	fma.rn.f64 	%fd631, %fd630, %fd630, %fd1661;
	ld.global.f64 	%fd632, [%rd492+8];
	ld.local.f64 	%fd633, [%rd493+8];
	sub.f64 	%fd634, %fd632, %fd633;
	fma.rn.f64 	%fd635, %fd634, %fd634, %fd631;
	ld.global.f64 	%fd636, [%rd492+16];
	ld.local.f64 	%fd637, [%rd493+16];
	sub.f64 	%fd638, %fd636, %fd637;
	fma.rn.f64 	%fd639, %fd638, %fd638, %fd635;
	ld.global.f64 	%fd640, [%rd492+24];
	ld.local.f64 	%fd641, [%rd493+24];
	sub.f64 	%fd642, %fd640, %fd641;
	fma.rn.f64 	%fd1661, %fd642, %fd642, %fd639;
	add.s64 	%rd679, %rd679, 4;
$L__BB0_186:
	setp.eq.s64 	%p69, %rd27, 0;
	@%p69 bra 	$L__BB0_190;
	setp.eq.s64 	%p70, %rd27, 1;
	shl.b64 	%rd494, %rd679, 3;
	add.s64 	%rd235, %rd21, %rd494;
	ld.global.f64 	%fd643, [%rd235];
	add.s64 	%rd236, %rd7, %rd494;
	ld.local.f64 	%fd644, [%rd236];
	sub.f64 	%fd645, %fd643, %fd644;
	fma.rn.f64 	%fd1661, %fd645, %fd645, %fd1661;
	@%p70 bra 	$L__BB0_190;
	setp.eq.s64 	%p71, %rd27, 2;
	ld.global.f64 	%fd646, [%rd235+8];
	ld.local.f64 	%fd647, [%rd236+8];
	sub.f64 	%fd648, %fd646, %fd647;
	fma.rn.f64 	%fd1661, %fd648, %fd648, %fd1661;
	@%p71 bra 	$L__BB0_190;
	ld.global.f64 	%fd649, [%rd235+16];
	ld.local.f64 	%fd650, [%rd236+16];
	sub.f64 	%fd651, %fd649, %fd650;
	fma.rn.f64 	%fd1661, %fd651, %fd651, %fd1661;
$L__BB0_190:
	setp.lt.u64 	%p72, %rd24, 15;
	mov.b64 	%rd683, 0;
	mov.f64 	%fd1669, 0d0000000000000000;
	@%p72 bra 	$L__BB0_193;
	mov.b64 	%rd685, 0;
	mov.f64 	%fd1669, 0d0000000000000000;
$L__BB0_192:
	.pragma "nounroll";
	shl.b64 	%rd497, %rd685, 3;
	add.s64 	%rd498, %rd21, %rd497;
	ld.global.f64 	%fd655, [%rd498];
	add.s64 	%rd499, %rd8, %rd497;
	ld.local.v2.f64 	{%fd656, %fd657}, [%rd499];
	sub.f64 	%fd658, %fd655, %fd656;
	fma.rn.f64 	%fd659, %fd658, %fd658, %fd1669;
	ld.global.f64 	%fd660, [%rd498+8];
	sub.f64 	%fd661, %fd660, %fd657;
	fma.rn.f64 	%fd662, %fd661, %fd661, %fd659;
	ld.global.f64 	%fd663, [%rd498+16];
	ld.local.v2.f64 	{%fd664, %fd665}, [%rd499+16];
	sub.f64 	%fd666, %fd663, %fd664;
	fma.rn.f64 	%fd667, %fd666, %fd666, %fd662;
	ld.global.f64 	%fd668, [%rd498+24];
	sub.f64 	%fd669, %fd668, %fd665;
	fma.rn.f64 	%fd670, %fd669, %fd669, %fd667;
	ld.global.f64 	%fd671, [%rd498+32];
	ld.local.v2.f64 	{%fd672, %fd673}, [%rd499+32];
	sub.f64 	%fd674, %fd671, %fd672;
	fma.rn.f64 	%fd675, %fd674, %fd674, %fd670;
	ld.global.f64 	%fd676, [%rd498+40];
	sub.f64 	%fd677, %fd676, %fd673;
	fma.rn.f64 	%fd678, %fd677, %fd677, %fd675;
	ld.global.f64 	%fd679, [%rd498+48];
	ld.local.v2.f64 	{%fd680, %fd681}, [%rd499+48];
	sub.f64 	%fd682, %fd679, %fd680;
	fma.rn.f64 	%fd683, %fd682, %fd682, %fd678;
	ld.global.f64 	%fd684, [%rd498+56];
	sub.f64 	%fd685, %fd684, %fd681;
	fma.rn.f64 	%fd686, %fd685, %fd685, %fd683;
	ld.global.f64 	%fd687, [%rd498+64];
	ld.local.v2.f64 	{%fd688, %fd689}, [%rd499+64];
	sub.f64 	%fd690, %fd687, %fd688;
	fma.rn.f64 	%fd691, %fd690, %fd690, %fd686;
	ld.global.f64 	%fd692, [%rd498+72];
	sub.f64 	%fd693, %fd692, %fd689;
	fma.rn.f64 	%fd694, %fd693, %fd693, %fd691;
	ld.global.f64 	%fd695, [%rd498+80];
	ld.local.v2.f64 	{%fd696, %fd697}, [%rd499+80];
	sub.f64 	%fd698, %fd695, %fd696;
	fma.rn.f64 	%fd699, %fd698, %fd698, %fd694;
	ld.global.f64 	%fd700, [%rd498+88];
	sub.f64 	%fd701, %fd700, %fd697;
	fma.rn.f64 	%fd702, %fd701, %fd701, %fd699;
	ld.global.f64 	%fd703, [%rd498+96];
	ld.local.v2.f64 	{%fd704, %fd705}, [%rd499+96];
	sub.f64 	%fd706, %fd703, %fd704;
	fma.rn.f64 	%fd707, %fd706, %fd706, %fd702;
	ld.global.f64 	%fd708, [%rd498+104];
	sub.f64 	%fd709, %fd708, %fd705;
	fma.rn.f64 	%fd710, %fd709, %fd709, %fd707;
	ld.global.f64 	%fd711, [%rd498+112];
	ld.local.v2.f64 	{%fd712, %fd713}, [%rd499+112];
	sub.f64 	%fd714, %fd711, %fd712;
	fma.rn.f64 	%fd715, %fd714, %fd714, %fd710;
	ld.global.f64 	%fd716, [%rd498+120];
	sub.f64 	%fd717, %fd716, %fd713;
	fma.rn.f64 	%fd1669, %fd717, %fd717, %fd715;
	add.s64 	%rd685, %rd685, 16;
	setp.eq.s64 	%p73, %rd685, %rd31;
	mov.u64 	%rd683, %rd31;
	@%p73 bra 	$L__BB0_193;
	bra.uni 	$L__BB0_192;
$L__BB0_193:
	setp.eq.s64 	%p74, %rd28, 0;
	@%p74 bra 	$L__BB0_203;
	setp.lt.u64 	%p75, %rd29, 7;
	@%p75 bra 	$L__BB0_196;
	shl.b64 	%rd500, %rd683, 3;
	add.s64 	%rd501, %rd21, %rd500;
	ld.global.f64 	%fd719, [%rd501];
	add.s64 	%rd502, %rd8, %rd500;
	ld.local.f64 	%fd720, [%rd502];
	sub.f64 	%fd721, %fd719, %fd720;
	fma.rn.f64 	%fd722, %fd721, %fd721, %fd1669;
	ld.global.f64 	%fd723, [%rd501+8];
	ld.local.f64 	%fd724, [%rd502+8];
	sub.f64 	%fd725, %fd723, %fd724;
	fma.rn.f64 	%fd726, %fd725, %fd725, %fd722;
	ld.global.f64 	%fd727, [%rd501+16];
	ld.local.f64 	%fd728, [%rd502+16];
	sub.f64 	%fd729, %fd727, %fd728;
	fma.rn.f64 	%fd730, %fd729, %fd729, %fd726;
	ld.global.f64 	%fd731, [%rd501+24];
	ld.local.f64 	%fd732, [%rd502+24];
	sub.f64 	%fd733, %fd731, %fd732;
	fma.rn.f64 	%fd734, %fd733, %fd733, %fd730;
	ld.global.f64 	%fd735, [%rd501+32];
	ld.local.f64 	%fd736, [%rd502+32];
	sub.f64 	%fd737, %fd735, %fd736;
	fma.rn.f64 	%fd738, %fd737, %fd737, %fd734;
	ld.global.f64 	%fd739, [%rd501+40];
	ld.local.f64 	%fd740, [%rd502+40];
	sub.f64 	%fd741, %fd739, %fd740;
	fma.rn.f64 	%fd742, %fd741, %fd741, %fd738;
	ld.global.f64 	%fd743, [%rd501+48];
	ld.local.f64 	%fd744, [%rd502+48];
	sub.f64 	%fd745, %fd743, %fd744;
	fma.rn.f64 	%fd746, %fd745, %fd745, %fd742;
	ld.global.f64 	%fd747, [%rd501+56];
	ld.local.f64 	%fd748, [%rd502+56];
	sub.f64 	%fd749, %fd747, %fd748;
	fma.rn.f64 	%fd1669, %fd749, %fd749, %fd746;
	add.s64 	%rd683, %rd683, 8;
$L__BB0_196:
	setp.eq.s64 	%p76, %rd25, 0;
	@%p76 bra 	$L__BB0_203;
	setp.lt.u64 	%p77, %rd26, 3;
	@%p77 bra 	$L__BB0_199;
	shl.b64 	%rd503, %rd683, 3;
	add.s64 	%rd504, %rd21, %rd503;
	ld.global.f64 	%fd751, [%rd504];
	add.s64 	%rd505, %rd8, %rd503;
	ld.local.f64 	%fd752, [%rd505];
	sub.f64 	%fd753, %fd751, %fd752;
	fma.rn.f64 	%fd754, %fd753, %fd753, %fd1669;
	ld.global.f64 	%fd755, [%rd504+8];
	ld.local.f64 	%fd756, [%rd505+8];
	sub.f64 	%fd757, %fd755, %fd756;
	fma.rn.f64 	%fd758, %fd757, %fd757, %fd754;
	ld.global.f64 	%fd759, [%rd504+16];
	ld.local.f64 	%fd760, [%rd505+16];
	sub.f64 	%fd761, %fd759, %fd760;
	fma.rn.f64 	%fd762, %fd761, %fd761, %fd758;
	ld.global.f64 	%fd763, [%rd504+24];
	ld.local.f64 	%fd764, [%rd505+24];
	sub.f64 	%fd765, %fd763, %fd764;
	fma.rn.f64 	%fd1669, %fd765, %fd765, %fd762;
	add.s64 	%rd683, %rd683, 4;
$L__BB0_199:
	setp.eq.s64 	%p78, %rd27, 0;
	@%p78 bra 	$L__BB0_203;
	setp.eq.s64 	%p79, %rd27, 1;
	shl.b64 	%rd506, %rd683, 3;
	add.s64 	%rd244, %rd21, %rd506;
	ld.global.f64 	%fd766, [%rd244];
	add.s64 	%rd245, %rd8, %rd506;
	ld.local.f64 	%fd767, [%rd245];
	sub.f64 	%fd768, %fd766, %fd767;
	fma.rn.f64 	%fd1669, %fd768, %fd768, %fd1669;
	@%p79 bra 	$L__BB0_203;
	setp.eq.s64 	%p80, %rd27, 2;
	ld.global.f64 	%fd769, [%rd244+8];
	ld.local.f64 	%fd770, [%rd245+8];
	sub.f64 	%fd771, %fd769, %fd770;
	fma.rn.f64 	%fd1669, %fd771, %fd771, %fd1669;
	@%p80 bra 	$L__BB0_203;
	ld.global.f64 	%fd772, [%rd244+16];
	ld.local.f64 	%fd773, [%rd245+16];
	sub.f64 	%fd774, %fd772, %fd773;
	fma.rn.f64 	%fd1669, %fd774, %fd774, %fd1669;
$L__BB0_203:
	mov.b64 	%rd687, 0;
	mov.f64 	%fd1677, 0d0000000000000000;
	@%p72 bra 	$L__BB0_206;
	mov.b64 	%rd689, 0;
	mov.f64 	%fd1677, 0d0000000000000000;
$L__BB0_205:
	.pragma "nounroll";
	shl.b64 	%rd509, %rd689, 3;
	add.s64 	%rd510, %rd21, %rd509;
	ld.global.f64 	%fd778, [%rd510];
	add.s64 	%rd511, %rd9, %rd509;
	ld.local.v2.f64 	{%fd779, %fd780}, [%rd511];
	sub.f64 	%fd781, %fd778, %fd779;
	fma.rn.f64 	%fd782, %fd781, %fd781, %fd1677;
	ld.global.f64 	%fd783, [%rd510+8];
	sub.f64 	%fd784, %fd783, %fd780;
	fma.rn.f64 	%fd785, %fd784, %fd784, %fd782;
	ld.global.f64 	%fd786, [%rd510+16];
	ld.local.v2.f64 	{%fd787, %fd788}, [%rd511+16];
	sub.f64 	%fd789, %fd786, %fd787;
	fma.rn.f64 	%fd790, %fd789, %fd789, %fd785;
	ld.global.f64 	%fd791, [%rd510+24];
	sub.f64 	%fd792, %fd791, %fd788;
	fma.rn.f64 	%fd793, %fd792, %fd792, %fd790;
	ld.global.f64 	%fd794, [%rd510+32];
	ld.local.v2.f64 	{%fd795, %fd796}, [%rd511+32];
	sub.f64 	%fd797, %fd794, %fd795;
	fma.rn.f64 	%fd798, %fd797, %fd797, %fd793;
	ld.global.f64 	%fd799, [%rd510+40];
	sub.f64 	%fd800, %fd799, %fd796;
	fma.rn.f64 	%fd801, %fd800, %fd800, %fd798;
	ld.global.f64 	%fd802, [%rd510+48];
	ld.local.v2.f64 	{%fd803, %fd804}, [%rd511+48];
	sub.f64 	%fd805, %fd802, %fd803;
	fma.rn.f64 	%fd806, %fd805, %fd805, %fd801;
	ld.global.f64 	%fd807, [%rd510+56];
	sub.f64 	%fd808, %fd807, %fd804;
	fma.rn.f64 	%fd809, %fd808, %fd808, %fd806;
	ld.global.f64 	%fd810, [%rd510+64];
	ld.local.v2.f64 	{%fd811, %fd812}, [%rd511+64];
	sub.f64 	%fd813, %fd810, %fd811;
	fma.rn.f64 	%fd814, %fd813, %fd813, %fd809;
	ld.global.f64 	%fd815, [%rd510+72];
	sub.f64 	%fd816, %fd815, %fd812;
	fma.rn.f64 	%fd817, %fd816, %fd816, %fd814;
	ld.global.f64 	%fd818, [%rd510+80];
	ld.local.v2.f64 	{%fd819, %fd820}, [%rd511+80];
	sub.f64 	%fd821, %fd818, %fd819;
	fma.rn.f64 	%fd822, %fd821, %fd821, %fd817;
	ld.global.f64 	%fd823, [%rd510+88];
	sub.f64 	%fd824, %fd823, %fd820;
	fma.rn.f64 	%fd825, %fd824, %fd824, %fd822;
	ld.global.f64 	%fd826, [%rd510+96];
	ld.local.v2.f64 	{%fd827, %fd828}, [%rd511+96];
	sub.f64 	%fd829, %fd826, %fd827;
	fma.rn.f64 	%fd830, %fd829, %fd829, %fd825;
	ld.global.f64 	%fd831, [%rd510+104];
	sub.f64 	%fd832, %fd831, %fd828;
	fma.rn.f64 	%fd833, %fd832, %fd832, %fd830;
	ld.global.f64 	%fd834, [%rd510+112];
	ld.local.v2.f64 	{%fd835, %fd836}, [%rd511+112];
	sub.f64 	%fd837, %fd834, %fd835;
	fma.rn.f64 	%fd838, %fd837, %fd837, %fd833;
	ld.global.f64 	%fd839, [%rd510+120];
	sub.f64 	%fd840, %fd839, %fd836;
	fma.rn.f64 	%fd1677, %fd840, %fd840, %fd838;
	add.s64 	%rd689, %rd689, 16;
	setp.eq.s64 	%p82, %rd689, %rd31;
	mov.u64 	%rd687, %rd31;
	@%p82 bra 	$L__BB0_206;
	bra.uni 	$L__BB0_205;
$L__BB0_206:
	@%p74 bra 	$L__BB0_216;
	setp.lt.u64 	%p84, %rd29, 7;
	@%p84 bra 	$L__BB0_209;
	shl.b64 	%rd512, %rd687, 3;
	add.s64 	%rd513, %rd21, %rd512;
	ld.global.f64 	%fd842, [%rd513];
	add.s64 	%rd514, %rd9, %rd512;
	ld.local.f64 	%fd843, [%rd514];
	sub.f64 	%fd844, %fd842, %fd843;
	fma.rn.f64 	%fd845, %fd844, %fd844, %fd1677;
	ld.global.f64 	%fd846, [%rd513+8];
	ld.local.f64 	%fd847, [%rd514+8];
	sub.f64 	%fd848, %fd846, %fd847;
	fma.rn.f64 	%fd849, %fd848, %fd848, %fd845;
	ld.global.f64 	%fd850, [%rd513+16];
	ld.local.f64 	%fd851, [%rd514+16];
	sub.f64 	%fd852, %fd850, %fd851;
	fma.rn.f64 	%fd853, %fd852, %fd852, %fd849;
	ld.global.f64 	%fd854, [%rd513+24];
	ld.local.f64 	%fd855, [%rd514+24];
	sub.f64 	%fd856, %fd854, %fd855;
	fma.rn.f64 	%fd857, %fd856, %fd856, %fd853;
	ld.global.f64 	%fd858, [%rd513+32];
	ld.local.f64 	%fd859, [%rd514+32];
	sub.f64 	%fd860, %fd858, %fd859;
	fma.rn.f64 	%fd861, %fd860, %fd860, %fd857;
	ld.global.f64 	%fd862, [%rd513+40];
	ld.local.f64 	%fd863, [%rd514+40];
	sub.f64 	%fd864, %fd862, %fd863;
	fma.rn.f64 	%fd865, %fd864, %fd864, %fd861;
	ld.global.f64 	%fd866, [%rd513+48];
	ld.local.f64 	%fd867, [%rd514+48];
	sub.f64 	%fd868, %fd866, %fd867;
	fma.rn.f64 	%fd869, %fd868, %fd868, %fd865;
	ld.global.f64 	%fd870, [%rd513+56];
	ld.local.f64 	%fd871, [%rd514+56];
	sub.f64 	%fd872, %fd870, %fd871;
	fma.rn.f64 	%fd1677, %fd872, %fd872, %fd869;
	add.s64 	%rd687, %rd687, 8;
$L__BB0_209:
	setp.eq.s64 	%p85, %rd25, 0;
	@%p85 bra 	$L__BB0_216;
	setp.lt.u64 	%p86, %rd26, 3;
	@%p86 bra 	$L__BB0_212;
	shl.b64 	%rd515, %rd687, 3;
	add.s64 	%rd516, %rd21, %rd515;
	ld.global.f64 	%fd874, [%rd516];
	add.s64 	%rd517, %rd9, %rd515;
	ld.local.f64 	%fd875, [%rd517];
	sub.f64 	%fd876, %fd874, %fd875;
	fma.rn.f64 	%fd877, %fd876, %fd876, %fd1677;
	ld.global.f64 	%fd878, [%rd516+8];
	ld.local.f64 	%fd879, [%rd517+8];
	sub.f64 	%fd880, %fd878, %fd879;
	fma.rn.f64 	%fd881, %fd880, %fd880, %fd877;
	ld.global.f64 	%fd882, [%rd516+16];
	ld.local.f64 	%fd883, [%rd517+16];
	sub.f64 	%fd884, %fd882, %fd883;
	fma.rn.f64 	%fd885, %fd884, %fd884, %fd881;
	ld.global.f64 	%fd886, [%rd516+24];
	ld.local.f64 	%fd887, [%rd517+24];
	sub.f64 	%fd888, %fd886, %fd887;
	fma.rn.f64 	%fd1677, %fd888, %fd888, %fd885;
	add.s64 	%rd687, %rd687, 4;
$L__BB0_212:
	setp.eq.s64 	%p87, %rd27, 0;
	@%p87 bra 	$L__BB0_216;
	setp.eq.s64 	%p88, %rd27, 1;
	shl.b64 	%rd518, %rd687, 3;
	add.s64 	%rd253, %rd21, %rd518;
	ld.global.f64 	%fd889, [%rd253];
	add.s64 	%rd254, %rd9, %rd518;
	ld.local.f64 	%fd890, [%rd254];
	sub.f64 	%fd891, %fd889, %fd890;
	fma.rn.f64 	%fd1677, %fd891, %fd891, %fd1677;
	@%p88 bra 	$L__BB0_216;
	setp.eq.s64 	%p89, %rd27, 2;
	ld.global.f64 	%fd892, [%rd253+8];
	ld.local.f64 	%fd893, [%rd254+8];
	sub.f64 	%fd894, %fd892, %fd893;
	fma.rn.f64 	%fd1677, %fd894, %fd894, %fd1677;
	@%p89 bra 	$L__BB0_216;
	ld.global.f64 	%fd895, [%rd253+16];
	ld.local.f64 	%fd896, [%rd254+16];
	sub.f64 	%fd897, %fd895, %fd896;
	fma.rn.f64 	%fd1677, %fd897, %fd897, %fd1677;
$L__BB0_216:
	mov.b64 	%rd691, 0;
	mov.f64 	%fd1689, 0d0000000000000000;
	@%p72 bra 	$L__BB0_219;
	mov.b64 	%rd693, 0;
	mov.f64 	%fd1689, 0d0000000000000000;
$L__BB0_218:
	.pragma "nounroll";
	shl.b64 	%rd521, %rd693, 3;
	add.s64 	%rd522, %rd21, %rd521;
	ld.global.f64 	%fd901, [%rd522];
	add.s64 	%rd523, %rd10, %rd521;
	ld.local.v2.f64 	{%fd902, %fd903}, [%rd523];
	sub.f64 	%fd904, %fd901, %fd902;
	fma.rn.f64 	%fd905, %fd904, %fd904, %fd1689;
	ld.global.f64 	%fd906, [%rd522+8];
	sub.f64 	%fd907, %fd906, %fd903;
	fma.rn.f64 	%fd908, %fd907, %fd907, %fd905;
	ld.global.f64 	%fd909, [%rd522+16];
	ld.local.v2.f64 	{%fd910, %fd911}, [%rd523+16];
	sub.f64 	%fd912, %fd909, %fd910;
	fma.rn.f64 	%fd913, %fd912, %fd912, %fd908;
	ld.global.f64 	%fd914, [%rd522+24];
	sub.f64 	%fd915, %fd914, %fd911;
	fma.rn.f64 	%fd916, %fd915, %fd915, %fd913;
	ld.global.f64 	%fd917, [%rd522+32];
	ld.local.v2.f64 	{%fd918, %fd919}, [%rd523+32];
	sub.f64 	%fd920, %fd917, %fd918;
	fma.rn.f64 	%fd921, %fd920, %fd920, %fd916;
	ld.global.f64 	%fd922, [%rd522+40];
	sub.f64 	%fd923, %fd922, %fd919;
	fma.rn.f64 	%fd924, %fd923, %fd923, %fd921;
	ld.global.f64 	%fd925, [%rd522+48];
	ld.local.v2.f64 	{%fd926, %fd927}, [%rd523+48];
	sub.f64 	%fd928, %fd925, %fd926;
	fma.rn.f64 	%fd929, %fd928, %fd928, %fd924;
	ld.global.f64 	%fd930, [%rd522+56];
	sub.f64 	%fd931, %fd930, %fd927;
	fma.rn.f64 	%fd932, %fd931, %fd931, %fd929;
	ld.global.f64 	%fd933, [%rd522+64];
	ld.local.v2.f64 	{%fd934, %fd935}, [%rd523+64];
	sub.f64 	%fd936, %fd933, %fd934;
	fma.rn.f64 	%fd937, %fd936, %fd936, %fd932;
	ld.global.f64 	%fd938, [%rd522+72];
	sub.f64 	%fd939, %fd938, %fd935;
	fma.rn.f64 	%fd940, %fd939, %fd939, %fd937;
	ld.global.f64 	%fd941, [%rd522+80];
	ld.local.v2.f64 	{%fd942, %fd943}, [%rd523+80];
	sub.f64 	%fd944, %fd941, %fd942;
	fma.rn.f64 	%fd945, %fd944, %fd944, %fd940;
	ld.global.f64 	%fd946, [%rd522+88];
	sub.f64 	%fd947, %fd946, %fd943;
	fma.rn.f64 	%fd948, %fd947, %fd947, %fd945;
	ld.global.f64 	%fd949, [%rd522+96];
	ld.local.v2.f64 	{%fd950, %fd951}, [%rd523+96];
	sub.f64 	%fd952, %fd949, %fd950;
	fma.rn.f64 	%fd953, %fd952, %fd952, %fd948;
	ld.global.f64 	%fd954, [%rd522+104];
	sub.f64 	%fd955, %fd954, %fd951;
	fma.rn.f64 	%fd956, %fd955, %fd955, %fd953;
	ld.global.f64 	%fd957, [%rd522+112];
	ld.local.v2.f64 	{%fd958, %fd959}, [%rd523+112];
	sub.f64 	%fd960, %fd957, %fd958;
	fma.rn.f64 	%fd961, %fd960, %fd960, %fd956;
	ld.global.f64 	%fd962, [%rd522+120];
	sub.f64 	%fd963, %fd962, %fd959;
	fma.rn.f64 	%fd1689, %fd963, %fd963, %fd961;
	add.s64 	%rd693, %rd693, 16;
	setp.eq.s64 	%p91, %rd693, %rd31;
	mov.u64 	%rd691, %rd31;
	@%p91 bra 	$L__BB0_219;
	bra.uni 	$L__BB0_218;
$L__BB0_219:
	@%p74 bra 	$L__BB0_229;
	setp.lt.u64 	%p93, %rd29, 7;
	@%p93 bra 	$L__BB0_222;
	shl.b64 	%rd524, %rd691, 3;
	add.s64 	%rd525, %rd21, %rd524;
	ld.global.f64 	%fd965, [%rd525];
	add.s64 	%rd526, %rd10, %rd524;
	ld.local.f64 	%fd966, [%rd526];
	sub.f64 	%fd967, %fd965, %fd966;
	fma.rn.f64 	%fd968, %fd967, %fd967, %fd1689;
	ld.global.f64 	%fd969, [%rd525+8];
	ld.local.f64 	%fd970, [%rd526+8];
	sub.f64 	%fd971, %fd969, %fd970;
	fma.rn.f64 	%fd972, %fd971, %fd971, %fd968;
	ld.global.f64 	%fd973, [%rd525+16];
	ld.local.f64 	%fd974, [%rd526+16];
	sub.f64 	%fd975, %fd973, %fd974;
	fma.rn.f64 	%fd976, %fd975, %fd975, %fd972;
	ld.global.f64 	%fd977, [%rd525+24];
	ld.local.f64 	%fd978, [%rd526+24];
	sub.f64 	%fd979, %fd977, %fd978;
	fma.rn.f64 	%fd980, %fd979, %fd979, %fd976;
	ld.global.f64 	%fd981, [%rd525+32];
	ld.local.f64 	%fd982, [%rd526+32];
	sub.f64 	%fd983, %fd981, %fd982;
	fma.rn.f64 	%fd984, %fd983, %fd983, %fd980;
	ld.global.f64 	%fd985, [%rd525+40];
	ld.local.f64 	%fd986, [%rd526+40];
	sub.f64 	%fd987, %fd985, %fd986;
	fma.rn.f64 	%fd988, %fd987, %fd987, %fd984;
	ld.global.f64 	%fd989, [%rd525+48];
	ld.local.f64 	%fd990, [%rd526+48];
	sub.f64 	%fd991, %fd989, %fd990;
	fma.rn.f64 	%fd992, %fd991, %fd991, %fd988;
	ld.global.f64 	%fd993, [%rd525+56];
	ld.local.f64 	%fd994, [%rd526+56];
	sub.f64 	%fd995, %fd993, %fd994;
	fma.rn.f64 	%fd1689, %fd995, %fd995, %fd992;
	add.s64 	%rd691, %rd691, 8;
$L__BB0_222:
	setp.eq.s64 	%p94, %rd25, 0;
	@%p94 bra 	$L__BB0_229;
	setp.lt.u64 	%p95, %rd26, 3;
	@%p95 bra 	$L__BB0_225;
	shl.b64 	%rd527, %rd691, 3;
	add.s64 	%rd528, %rd21, %rd527;
	ld.global.f64 	%fd997, [%rd528];
	add.s64 	%rd529, %rd10, %rd527;
	ld.local.f64 	%fd998, [%rd529];
	sub.f64 	%fd999, %fd997, %fd998;
	fma.rn.f64 	%fd1000, %fd999, %fd999, %fd1689;
	ld.global.f64 	%fd1001, [%rd528+8];
	ld.local.f64 	%fd1002, [%rd529+8];
	sub.f64 	%fd1003, %fd1001, %fd1002;
	fma.rn.f64 	%fd1004, %fd1003, %fd1003, %fd1000;
	ld.global.f64 	%fd1005, [%rd528+16];
	ld.local.f64 	%fd1006, [%rd529+16];
	sub.f64 	%fd1007, %fd1005, %fd1006;
	fma.rn.f64 	%fd1008, %fd1007, %fd1007, %fd1004;
	ld.global.f64 	%fd1009, [%rd528+24];
	ld.local.f64 	%fd1010, [%rd529+24];
	sub.f64 	%fd1011, %fd1009, %fd1010;
	fma.rn.f64 	%fd1689, %fd1011, %fd1011, %fd1008;
	add.s64 	%rd691, %rd691, 4;
$L__BB0_225:
	setp.eq.s64 	%p96, %rd27, 0;
	@%p96 bra 	$L__BB0_229;
	setp.eq.s64 	%p97, %rd27, 1;
	shl.b64 	%rd530, %rd691, 3;
	add.s64 	%rd262, %rd21, %rd530;
	ld.global.f64 	%fd1012, [%rd262];
	add.s64 	%rd263, %rd10, %rd530;
	ld.local.f64 	%fd1013, [%rd263];
	sub.f64 	%fd1014, %fd1012, %fd1013;
	fma.rn.f64 	%fd1689, %fd1014, %fd1014, %fd1689;
	@%p97 bra 	$L__BB0_229;
	setp.eq.s64 	%p98, %rd27, 2;
	ld.global.f64 	%fd1015, [%rd262+8];
	ld.local.f64 	%fd1016, [%rd263+8];
	sub.f64 	%fd1017, %fd1015, %fd1016;
	fma.rn.f64 	%fd1689, %fd1017, %fd1017, %fd1689;
	@%p98 bra 	$L__BB0_229;
	ld.global.f64 	%fd1018, [%rd262+16];
	ld.local.f64 	%fd1019, [%rd263+16];
	sub.f64 	%fd1020, %fd1018, %fd1019;
	fma.rn.f64 	%fd1689, %fd1020, %fd1020, %fd1689;
$L__BB0_229:
	sqrt.rn.f64 	%fd1021, %fd1661;
	fma.rn.f64 	%fd1022, %fd1021, 0d40A7C00000000000, 0d0000000000000000;
	sqrt.rn.f64 	%fd1023, %fd1669;
	fma.rn.f64 	%fd1024, %fd1023, 0d409C200000000000, %fd1022;
	sqrt.rn.f64 	%fd1025, %fd1677;
	fma.rn.f64 	%fd1026, %fd1025, 0d4089000000000000, %fd1024;
	sqrt.rn.f64 	%fd1027, %fd1689;
	fma.rn.f64 	%fd149, %fd1027, 0d4092C00000000000, %fd1026;
	ld.global.f64 	%fd1028, [%rd23];
	setp.geu.f64 	%p99, %fd149, %fd1028;
	@%p99 bra 	$L__BB0_245;
	setp.eq.s64 	%p100, %rd278, 0;
	@%p100 bra 	$L__BB0_244;
	setp.lt.u64 	%p101, %rd24, 15;
	mov.b64 	%rd696, 0;
	@%p101 bra 	$L__BB0_234;
	mov.b64 	%rd694, 0;
$L__BB0_233:
	.pragma "nounroll";
	shl.b64 	%rd533, %rd694, 3;
	add.s64 	%rd534, %rd21, %rd533;
	ld.global.f64 	%fd1029, [%rd534];
	add.s64 	%rd535, %rd22, %rd533;
	st.global.f64 	[%rd535], %fd1029;
	ld.global.f64 	%fd1030, [%rd534+8];
	st.global.f64 	[%rd535+8], %fd1030;
	ld.global.f64 	%fd1031, [%rd534+16];
	st.global.f64 	[%rd535+16], %fd1031;
	ld.global.f64 	%fd1032, [%rd534+24];
	st.global.f64 	[%rd535+24], %fd1032;
	ld.global.f64 	%fd1033, [%rd534+32];
	st.global.f64 	[%rd535+32], %fd1033;
	ld.global.f64 	%fd1034, [%rd534+40];
	st.global.f64 	[%rd535+40], %fd1034;
	ld.global.f64 	%fd1035, [%rd534+48];
	st.global.f64 	[%rd535+48], %fd1035;
	ld.global.f64 	%fd1036, [%rd534+56];
	st.global.f64 	[%rd535+56], %fd1036;
	ld.global.f64 	%fd1037, [%rd534+64];
	st.global.f64 	[%rd535+64], %fd1037;
	ld.global.f64 	%fd1038, [%rd534+72];
	st.global.f64 	[%rd535+72], %fd1038;
	ld.global.f64 	%fd1039, [%rd534+80];
	st.global.f64 	[%rd535+80], %fd1039;
	ld.global.f64 	%fd1040, [%rd534+88];
	st.global.f64 	[%rd535+88], %fd1040;
	ld.global.f64 	%fd1041, [%rd534+96];
	st.global.f64 	[%rd535+96], %fd1041;
	ld.global.f64 	%fd1042, [%rd534+104];
	st.global.f64 	[%rd535+104], %fd1042;
	ld.global.f64 	%fd1043, [%rd534+112];
	st.global.f64 	[%rd535+112], %fd1043;
	ld.global.f64 	%fd1044, [%rd534+120];
	st.global.f64 	[%rd535+120], %fd1044;
	add.s64 	%rd694, %rd694, 16;
	setp.ne.s64 	%p102, %rd694, %rd31;
	mov.u64 	%rd696, %rd31;
	@%p102 bra 	$L__BB0_233;
$L__BB0_234:
	setp.eq.s64 	%p103, %rd28, 0;
	@%p103 bra 	$L__BB0_244;
	setp.lt.u64 	%p104, %rd29, 7;
	@%p104 bra 	$L__BB0_237;
	shl.b64 	%rd536, %rd696, 3;
	add.s64 	%rd537, %rd21, %rd536;
	ld.global.f64 	%fd1045, [%rd537];
	add.s64 	%rd538, %rd22, %rd536;
	st.global.f64 	[%rd538], %fd1045;
	ld.global.f64 	%fd1046, [%rd537+8];
	st.global.f64 	[%rd538+8], %fd1046;
	ld.global.f64 	%fd1047, [%rd537+16];
	st.global.f64 	[%rd538+16], %fd1047;
	ld.global.f64 	%fd1048, [%rd537+24];
	st.global.f64 	[%rd538+24], %fd1048;
	ld.global.f64 	%fd1049, [%rd537+32];
	st.global.f64 	[%rd538+32], %fd1049;
	ld.global.f64 	%fd1050, [%rd537+40];
	st.global.f64 	[%rd538+40], %fd1050;
	ld.global.f64 	%fd1051, [%rd537+48];
	st.global.f64 	[%rd538+48], %fd1051;
	ld.global.f64 	%fd1052, [%rd537+56];
	st.global.f64 	[%rd538+56], %fd1052;
	add.s64 	%rd696, %rd696, 8;
$L__BB0_237:
	setp.eq.s64 	%p105, %rd25, 0;
	@%p105 bra 	$L__BB0_244;
	setp.lt.u64 	%p106, %rd26, 3;
	@%p106 bra 	$L__BB0_240;
	shl.b64 	%rd539, %rd696, 3;
	add.s64 	%rd540, %rd21, %rd539;
	ld.global.f64 	%fd1053, [%rd540];
	add.s64 	%rd541, %rd22, %rd539;
	st.global.f64 	[%rd541], %fd1053;
	ld.global.f64 	%fd1054, [%rd540+8];
	st.global.f64 	[%rd541+8], %fd1054;
	ld.global.f64 	%fd1055, [%rd540+16];
	st.global.f64 	[%rd541+16], %fd1055;
	ld.global.f64 	%fd1056, [%rd540+24];
	st.global.f64 	[%rd541+24], %fd1056;
	add.s64 	%rd696, %rd696, 4;
$L__BB0_240:
	setp.eq.s64 	%p107, %rd27, 0;
	@%p107 bra 	$L__BB0_244;
	setp.eq.s64 	%p108, %rd27, 1;
	shl.b64 	%rd542, %rd696, 3;
	add.s64 	%rd273, %rd21, %rd542;
	ld.global.f64 	%fd1057, [%rd273];
	add.s64 	%rd274, %rd22, %rd542;
	st.global.f64 	[%rd274], %fd1057;
	@%p108 bra 	$L__BB0_244;
	setp.eq.s64 	%p109, %rd27, 2;
	ld.global.f64 	%fd1058, [%rd273+8];
	st.global.f64 	[%rd274+8], %fd1058;
	@%p109 bra 	$L__BB0_244;
	ld.global.f64 	%fd1059, [%rd273+16];
	st.global.f64 	[%rd274+16], %fd1059;
$L__BB0_244:
	st.global.f64 	[%rd23], %fd149;
$L__BB0_245:
	ld.param.u64 	%rd604, [_Z6kernelPjPdS0_S0_PbPmS0_S0_mm_param_8];
	cvt.u64.u32 	%rd603, %r95;
	add.s64 	%rd605, %rd605, %rd603;
	setp.lt.u64 	%p156, %rd605, %rd604;
	@%p156 bra 	$L__BB0_2;
$L__BB0_246:
	ret;

}
	// .globl	_ZN3cub18CUB_300001_SM_10006detail11EmptyKernelIvEEvv
.visible .entry _ZN3cub18CUB_300001_SM_10006detail11EmptyKernelIvEEvv()
{


	ret;

}
	// .globl	_ZN3cub18CUB_300001_SM_10006detail8for_each13static_kernelINS2_12policy_hub_t12policy_500_tEmN6thrust24THRUST_300001_SM_1000_NS8cuda_cub20__uninitialized_fill7functorINS7_10device_ptrIdEEdEEEEvT0_T1_
.visible .entry _ZN3cub18CUB_300001_SM_10006detail8for_each13static_kernelINS2_12policy_hub_t12policy_500_tEmN6thrust24THRUST_300001_SM_1000_NS8cuda_cub20__uninitialized_fill7functorINS7_10device_ptrIdEEdEEEEvT0_T1_(
	.param .u64 _ZN3cub18CUB_300001_SM_10006detail8for_each13static_kernelINS2_12policy_hub_t12policy_500_tEmN6thrust24THRUST_300001_SM_1000_NS8cuda_cub20__uninitialized_fill7functorINS7_10device_ptrIdEEdEEEEvT0_T1__param_0,
	.param .align 8 .b8 _ZN3cub18CUB_300001_SM_10006detail8for_each13static_kernelINS2_12policy_hub_t12policy_500_tEmN6thrust24THRUST_300001_SM_1000_NS8cuda_cub20__uninitialized_fill7functorINS7_10device_ptrIdEEdEEEEvT0_T1__param_1[16]
)
.maxntid 256
{
	.reg .pred 	%p<4>;
	.reg .b32 	%r<5>;
	.reg .b64 	%rd<16>;
	.reg .b64 	%fd<3>;

	ld.param.f64 	%fd2, [_ZN3cub18CUB_300001_SM_10006detail8for_each13static_kernelINS2_12policy_hub_t12policy_500_tEmN6thrust24THRUST_300001_SM_1000_NS8cuda_cub20__uninitialized_fill7functorINS7_10device_ptrIdEEdEEEEvT0_T1__param_1+8];
	ld.param.u64 	%rd4, [_ZN3cub18CUB_300001_SM_10006detail8for_each13static_kernelINS2_12policy_hub_t12policy_500_tEmN6thrust24THRUST_300001_SM_1000_NS8cuda_cub20__uninitialized_fill7functorINS7_10device_ptrIdEEdEEEEvT0_T1__param_1];
	ld.param.u64 	%rd5, [_ZN3cub18CUB_300001_SM_10006detail8for_each13static_kernelINS2_12policy_hub_t12policy_500_tEmN6thrust24THRUST_300001_SM_1000_NS8cuda_cub20__uninitialized_fill7functorINS7_10device_ptrIdEEdEEEEvT0_T1__param_0];
	mov.u32 	%r2, %ctaid.x;
	mul.wide.u32 	%rd1, %r2, 512;
	sub.s64 	%rd2, %rd5, %rd1;
	setp.lt.u64 	%p1, %rd2, 512;
	@%p1 bra 	$L__BB2_2;
	mov.u32 	%r4, %tid.x;
	cvta.to.global.u64 	%rd11, %rd4;
	cvt.u64.u32 	%rd12, %r4;
	add.s64 	%rd13, %rd1, %rd12;
	shl.b64 	%rd14, %rd13, 3;
	add.s64 	%rd15, %rd11, %rd14;
	st.global.f64 	[%rd15], %fd2;
	st.global.f64 	[%rd15+2048], %fd2;
	bra.uni 	$L__BB2_6;
$L__BB2_2:
	cvta.to.global.u64 	%rd6, %rd4;
	mov.u32 	%r1, %tid.x;
	cvt.u64.u32 	%rd7, %r1;
	setp.le.u64 	%p2, %rd2, %rd7;
	add.s64 	%rd8, %rd1, %rd7;
	shl.b64 	%rd9, %rd8, 3;
	add.s64 	%rd3, %rd6, %rd9;
	@%p2 bra 	$L__BB2_4;
	st.global.f64 	[%rd3], %fd2;
$L__BB2_4:
	add.s32 	%r3, %r1, 256;
	cvt.u64.u32 	%rd10, %r3;
	setp.le.u64 	%p3, %rd2, %rd10;
	@%p3 bra 	$L__BB2_6;
	st.global.f64 	[%rd3+2048], %fd2;
$L__BB2_6:
	ret;

}
	// .globl	_ZN3cub18CUB_300001_SM_10006detail8for_each13static_kernelINS2_12policy_hub_t12policy_500_tEmN6thrust24THRUST_300001_SM_1000_NS8cuda_cub20__uninitialized_fill7functorINS7_10device_ptrIjEEjEEEEvT0_T1_
.visible .entry _ZN3cub18CUB_300001_SM_10006detail8for_each13static_kernelINS2_12policy_hub_t12policy_500_tEmN6thrust24THRUST_300001_SM_1000_NS8cuda_cub20__uninitialized_fill7functorINS7_10device_ptrIjEEjEEEEvT0_T1_(
	.param .u64 _ZN3cub18CUB_300001_SM_10006detail8for_each13static_kernelINS2_12policy_hub_t12policy_500_tEmN6thrust24THRUST_300001_SM_1000_NS8cuda_cub20__uninitialized_fill7functorINS7_10device_ptrIjEEjEEEEvT0_T1__param_0,
	.param .align 8 .b8 _ZN3cub18CUB_300001_SM_10006detail8for_each13static_kernelINS2_12policy_hub_t12policy_500_tEmN6thrust24THRUST_300001_SM_1000_NS8cuda_cub20__uninitialized_fill7functorINS7_10device_ptrIjEEjEEEEvT0_T1__param_1[16]
)
.maxntid 256
{
	.reg .pred 	%p<4>;
	.reg .b16 	%rs<5>;
	.reg .b32 	%r<12>;
	.reg .b64 	%rd<16>;

	ld.param.u32 	%r3, [_ZN3cub18CUB_300001_SM_10006detail8for_each13static_kernelINS2_12policy_hub_t12policy_500_tEmN6thrust24THRUST_300001_SM_1000_NS8cuda_cub20__uninitialized_fill7functorINS7_10device_ptrIjEEjEEEEvT0_T1__param_1+8];
	ld.param.u64 	%rd4, [_ZN3cub18CUB_300001_SM_10006detail8for_each13static_kernelINS2_12policy_hub_t12policy_500_tEmN6thrust24THRUST_300001_SM_1000_NS8cuda_cub20__uninitialized_fill7functorINS7_10device_ptrIjEEjEEEEvT0_T1__param_1];
	ld.param.u64 	%rd5, [_ZN3cub18CUB_300001_SM_10006detail8for_each13static_kernelINS2_12policy_hub_t12policy_500_tEmN6thrust24THRUST_300001_SM_1000_NS8cuda_cub20__uninitialized_fill7functorINS7_10device_ptrIjEEjEEEEvT0_T1__param_0];
	mov.u32 	%r9, %ctaid.x;
	mul.wide.u32 	%rd1, %r9, 512;
	sub.s64 	%rd2, %rd5, %rd1;
	setp.lt.u64 	%p1, %rd2, 512;
	@%p1 bra 	$L__BB3_2;
	mov.u32 	%r11, %tid.x;
	cvta.to.global.u64 	%rd11, %rd4;
	cvt.u64.u32 	%rd12, %r11;
	add.s64 	%rd13, %rd1, %rd12;
	shl.b64 	%rd14, %rd13, 2;
	add.s64 	%rd15, %rd11, %rd14;
	st.global.u32 	[%rd15], %r3;
	st.global.u32 	[%rd15+1024], %r3;
	bra.uni 	$L__BB3_6;
$L__BB3_2:
	cvta.to.global.u64 	%rd6, %rd4;
	mov.u32 	%r2, %tid.x;
	cvt.u64.u32 	%rd7, %r2;
	setp.le.u64 	%p2, %rd2, %rd7;
	add.s64 	%rd8, %rd1, %rd7;
	shl.b64 	%rd9, %rd8, 2;
	add.s64 	%rd3, %rd6, %rd9;
	@%p2 bra 	$L__BB3_4;
	st.global.u32 	[%rd3], %r3;
$L__BB3_4:
	add.s32 	%r10, %r2, 256;
	cvt.u64.u32 	%rd10, %r10;
	setp.le.u64 	%p3, %rd2, %rd10;
	@%p3 bra 	$L__BB3_6;
	st.global.u32 	[%rd3+1024], %r3;
$L__BB3_6:
	ret;

}
	// .globl	_ZN3cub18CUB_300001_SM_10006detail8for_each13static_kernelINS2_12policy_hub_t12policy_500_tEmN6thrust24THRUST_300001_SM_1000_NS8cuda_cub20__uninitialized_fill7functorINS7_10device_ptrIbEEbEEEEvT0_T1_
.visible .entry _ZN3cub18CUB_300001_SM_10006detail8for_each13static_kernelINS2_12policy_hub_t12policy_500_tEmN6thrust24THRUST_300001_SM_1000_NS8cuda_cub20__uninitialized_fill7functorINS7_10device_ptrIbEEbEEEEvT0_T1_(
	.param .u64 _ZN3cub18CUB_300001_SM_10006detail8for_each13static_kernelINS2_12policy_hub_t12policy_500_tEmN6thrust24THRUST_300001_SM_1000_NS8cuda_cub20__uninitialized_fill7functorINS7_10device_ptrIbEEbEEEEvT0_T1__param_0,
	.param .align 8 .b8 _ZN3cub18CUB_300001_SM_10006detail8for_each13static_kernelINS2_12policy_hub_t12policy_500_tEmN6thrust24THRUST_300001_SM_1000_NS8cuda_cub20__uninitialized_fill7functorINS7_10device_ptrIbEEbEEEEvT0_T1__param_1[16]
)
.maxntid 256
{
	.reg .pred 	%p<4>;
	.reg .b16 	%rs<10>;
	.reg .b32 	%r<15>;
	.reg .b64 	%rd<14>;

	ld.param.u32 	%r7, [_ZN3cub18CUB_300001_SM_10006detail8for_each13static_kernelINS2_12policy_hub_t12policy_500_tEmN6thrust24THRUST_300001_SM_1000_NS8cuda_cub20__uninitialized_fill7functorINS7_10device_ptrIbEEbEEEEvT0_T1__param_1+8];
	bfe.u32 	%r11, %r7, 0, 8;
	cvt.u16.u32 	%rs2, %r11;
	ld.param.u64 	%rd4, [_ZN3cub18CUB_300001_SM_10006detail8for_each13static_kernelINS2_12policy_hub_t12policy_500_tEmN6thrust24THRUST_300001_SM_1000_NS8cuda_cub20__uninitialized_fill7functorINS7_10device_ptrIbEEbEEEEvT0_T1__param_1];
	ld.param.u64 	%rd5, [_ZN3cub18CUB_300001_SM_10006detail8for_each13static_kernelINS2_12policy_hub_t12policy_500_tEmN6thrust24THRUST_300001_SM_1000_NS8cuda_cub20__uninitialized_fill7functorINS7_10device_ptrIbEEbEEEEvT0_T1__param_0];
	mov.u32 	%r12, %ctaid.x;
	mul.wide.u32 	%rd1, %r12, 512;
	sub.s64 	%rd2, %rd5, %rd1;
	setp.lt.u64 	%p1, %rd2, 512;
	@%p1 bra 	$L__BB4_2;
	mov.u32 	%r14, %tid.x;
	cvta.to.global.u64 	%rd10, %rd4;
	cvt.u64.u32 	%rd11, %r14;
	add.s64 	%rd12, %rd1, %rd11;
	add.s64 	%rd13, %rd10, %rd12;
	st.global.u8 	[%rd13], %rs2;
	st.global.u8 	[%rd13+256], %rs2;
	bra.uni 	$L__BB4_6;
$L__BB4_2:
	cvta.to.global.u64 	%rd6, %rd4;
	mov.u32 	%r1, %tid.x;
	cvt.u64.u32 	%rd7, %r1;
	setp.le.u64 	%p2, %rd2, %rd7;
	add.s64 	%rd8, %rd1, %rd7;
	add.s64 	%rd3, %rd6, %rd8;
	@%p2 bra 	$L__BB4_4;
	st.global.u8 	[%rd3], %rs2;
$L__BB4_4:
	add.s32 	%r13, %r1, 256;
	cvt.u64.u32 	%rd9, %r13;
	setp.le.u64 	%p3, %rd2, %rd9;
	@%p3 bra 	$L__BB4_6;
	st.global.u8 	[%rd3+256], %rs2;
$L__BB4_6:
	ret;

}
	// .globl	_ZN3cub18CUB_300001_SM_10006detail9transform16transform_kernelINS2_10policy_hubILb1EN4cuda3std3__45tupleIJN6thrust24THRUST_300001_SM_1000_NS6detail15normal_iteratorINSA_10device_ptrIdEEEESF_EEEE10policy1000Ei12diff_functorIdESF_JPdSL_EEEvT0_iT1_T2_DpNS2_10kernel_argIT3_EE
.visible .entry _ZN3cub18CUB_300001_SM_10006detail9transform16transform_kernelINS2_10policy_hubILb1EN4cuda3std3__45tupleIJN6thrust24THRUST_300001_SM_1000_NS6detail15normal_iteratorINSA_10device_ptrIdEEEESF_EEEE10policy1000Ei12diff_functorIdESF_JPdSL_EEEvT0_iT1_T2_DpNS2_10kernel_argIT3_EE(
	.param .u32 _ZN3cub18CUB_300001_SM_10006detail9transform16transform_kernelINS2_10policy_hubILb1EN4cuda3std3__45tupleIJN6thrust24THRUST_300001_SM_1000_NS6detail15normal_iteratorINSA_10device_ptrIdEEEESF_EEEE10policy1000Ei12diff_functorIdESF_JPdSL_EEEvT0_iT1_T2_DpNS2_10kernel_argIT3_EE_param_0,
	.param .u32 _ZN3cub18CUB_300001_SM_10006detail9transform16transform_kernelINS2_10policy_hubILb1EN4cuda3std3__45tupleIJN6thrust24THRUST_300001_SM_1000_NS6detail15normal_iteratorINSA_10device_ptrIdEEEESF_EEEE10policy1000Ei12diff_functorIdESF_JPdSL_EEEvT0_iT1_T2_DpNS2_10kernel_argIT3_EE_param_1,
	.param .align 1 .b8 _ZN3cub18CUB_300001_SM_10006detail9transform16transform_kernelINS2_10policy_hubILb1EN4cuda3std3__45tupleIJN6thrust24THRUST_300001_SM_1000_NS6detail15normal_iteratorINSA_10device_ptrIdEEEESF_EEEE10policy1000Ei12diff_functorIdESF_JPdSL_EEEvT0_iT1_T2_DpNS2_10kernel_argIT3_EE_param_2[1],
	.param .align 8 .b8 _ZN3cub18CUB_300001_SM_10006detail9transform16transform_kernelINS2_10policy_hubILb1EN4cuda3std3__45tupleIJN6thrust24THRUST_300001_SM_1000_NS6detail15normal_iteratorINSA_10device_ptrIdEEEESF_EEEE10policy1000Ei12diff_functorIdESF_JPdSL_EEEvT0_iT1_T2_DpNS2_10kernel_argIT3_EE_param_3[8],
	.param .align 8 .b8 _ZN3cub18CUB_300001_SM_10006detail9transform16transform_kernelINS2_10policy_hubILb1EN4cuda3std3__45tupleIJN6thrust24THRUST_300001_SM_1000_NS6detail15normal_iteratorINSA_10device_ptrIdEEEESF_EEEE10policy1000Ei12diff_functorIdESF_JPdSL_EEEvT0_iT1_T2_DpNS2_10kernel_argIT3_EE_param_4[16],
	.param .align 8 .b8 _ZN3cub18CUB_300001_SM_10006detail9transform16transform_kernelINS2_10policy_hubILb1EN4cuda3std3__45tupleIJN6thrust24THRUST_300001_SM_1000_NS6detail15normal_iteratorINSA_10device_ptrIdEEEESF_EEEE10policy1000Ei12diff_functorIdESF_JPdSL_EEEvT0_iT1_T2_DpNS2_10kernel_argIT3_EE_param_5[16]
)
.maxntid 128
{
	.reg .pred 	%p<68>;
	.reg .b32 	%r<84>;
	.reg .b64 	%rd<98>;
	.reg .b64 	%fd<151>;

	ld.param.u32 	%r45, [_ZN3cub18CUB_300001_SM_10006detail9transform16transform_kernelINS2_10policy_hubILb1EN4cuda3std3__45tupleIJN6thrust24THRUST_300001_SM_1000_NS6detail15normal_iteratorINSA_10device_ptrIdEEEESF_EEEE10policy1000Ei12diff_functorIdESF_JPdSL_EEEvT0_iT1_T2_DpNS2_10kernel_argIT3_EE_param_0];
	ld.param.u64 	%rd26, [_ZN3cub18CUB_300001_SM_10006detail9transform16transform_kernelINS2_10policy_hubILb1EN4cuda3std3__45tupleIJN6thrust24THRUST_300001_SM_1000_NS6detail15normal_iteratorINSA_10device_ptrIdEEEESF_EEEE10policy1000Ei12diff_functorIdESF_JPdSL_EEEvT0_iT1_T2_DpNS2_10kernel_argIT3_EE_param_5];
	ld.param.u64 	%rd24, [_ZN3cub18CUB_300001_SM_10006detail9transform16transform_kernelINS2_10policy_hubILb1EN4cuda3std3__45tupleIJN6thrust24THRUST_300001_SM_1000_NS6detail15normal_iteratorINSA_10device_ptrIdEEEESF_EEEE10policy1000Ei12diff_functorIdESF_JPdSL_EEEvT0_iT1_T2_DpNS2_10kernel_argIT3_EE_param_4];
	ld.param.u64 	%rd28, [_ZN3cub18CUB_300001_SM_10006detail9transform16transform_kernelINS2_10policy_hubILb1EN4cuda3std3__45tupleIJN6thrust24THRUST_300001_SM_1000_NS6detail15normal_iteratorINSA_10device_ptrIdEEEESF_EEEE10policy1000Ei12diff_functorIdESF_JPdSL_EEEvT0_iT1_T2_DpNS2_10kernel_argIT3_EE_param_3];
	ld.param.u32 	%r44, [_ZN3cub18CUB_300001_SM_10006detail9transform16transform_kernelINS2_10policy_hubILb1EN4cuda3std3__45tupleIJN6thrust24THRUST_300001_SM_1000_NS6detail15normal_iteratorINSA_10device_ptrIdEEEESF_EEEE10policy1000Ei12diff_functorIdESF_JPdSL_EEEvT0_iT1_T2_DpNS2_10kernel_argIT3_EE_param_1];
	cvta.to.global.u64 	%rd1, %rd28;
	cvta.to.global.u64 	%rd2, %rd24;
	cvta.to.global.u64 	%rd3, %rd26;
	shl.b32 	%r1, %r44, 7;
	mov.u32 	%r46, %ctaid.x;
	mul.lo.s32 	%r2, %r1, %r46;
	sub.s32 	%r3, %r45, %r2;
	min.s32 	%r4, %r1, %r3;
	shl.b32 	%r5, %r4, 3;
	mov.u32 	%r6, %tid.x;
	shl.b32 	%r74, %r6, 7;
	setp.ge.s32 	%p1, %r74, %r5;
	@%p1 bra 	$L__BB5_5;
	mul.wide.u32 	%rd4, %r6, 128;
	add.s64 	%rd29, %rd2, %rd4;
	mul.wide.s32 	%rd5, %r2, 8;
	add.s64 	%rd95, %rd29, %rd5;
	mov.u32 	%r73, %r74;
$L__BB5_2:
	.pragma "nounroll";
	// begin inline asm
	prefetch.global.L2 [%rd95];
	// end inline asm
	add.s32 	%r73, %r73, 16384;
	add.s64 	%rd95, %rd95, 16384;
	setp.lt.s32 	%p2, %r73, %r5;
	@%p2 bra 	$L__BB5_2;
	add.s64 	%rd31, %rd3, %rd4;
	add.s64 	%rd96, %rd31, %rd5;
$L__BB5_4:
	.pragma "nounroll";
	// begin inline asm
	prefetch.global.L2 [%rd96];
	// end inline asm
	add.s32 	%r74, %r74, 16384;
	add.s64 	%rd96, %rd96, 16384;
	setp.lt.s32 	%p3, %r74, %r5;
	@%p3 bra 	$L__BB5_4;
$L__BB5_5:
	mul.wide.s32 	%rd97, %r2, 8;
	add.s64 	%rd12, %rd2, %rd97;
	add.s64 	%rd13, %rd3, %rd97;
	add.s64 	%rd14, %rd1, %rd97;
	setp.gt.s32 	%p4, %r1, %r3;
	@%p4 bra 	$L__BB5_18;
	setp.lt.s32 	%p5, %r44, 1;
	@%p5 bra 	$L__BB5_59;
	setp.lt.u32 	%p6, %r44, 8;
	mov.b32 	%r82, 0;
	@%p6 bra 	$L__BB5_10;
	and.b32  	%r48, %r44, 2147483640;
	neg.s32 	%r76, %r48;
	mul.wide.u32 	%rd34, %r6, 8;
	add.s64 	%rd15, %rd1, %rd34;
	add.s64 	%rd35, %rd97, 3072;
	add.s32 	%r75, %r6, 128;
	add.s64 	%rd17, %rd3, %rd35;
	add.s64 	%rd18, %rd1, %rd35;
$L__BB5_9:
	.pragma "nounroll";
	and.b32  	%r82, %r44, 2147483640;
	mul.wide.s32 	%rd36, %r75, 8;
	cvta.to.global.u64 	%rd37, %rd24;
	mov.u32 	%r49, %ctaid.x;
	mul.lo.s32 	%r50, %r44, %r49;
	shl.b32 	%r51, %r50, 7;
	mul.wide.s32 	%rd38, %r51, 8;
	add.s64 	%rd39, %rd38, %rd37;
	add.s64 	%rd40, %rd39, %rd36;
	add.s64 	%rd41, %rd17, %rd36;
	add.s64 	%rd42, %rd18, %rd36;
	mul.wide.u32 	%rd43, %r6, 8;
	add.s64 	%rd44, %rd37, %rd43;
	add.s64 	%rd45, %rd44, %rd97;
	cvta.to.global.u64 	%rd46, %rd26;
	add.s64 	%rd47, %rd46, %rd43;
	add.s64 	%rd48, %rd47, %rd97;
	ld.global.f64 	%fd1, [%rd45];
	ld.global.f64 	%fd2, [%rd48];
	sub.f64 	%fd3, %fd1, %fd2;
	sub.f64 	%fd4, %fd2, %fd1;
	setp.lt.f64 	%p7, %fd3, %fd4;
	selp.f64 	%fd5, %fd4, %fd3, %p7;
	add.s64 	%rd49, %rd15, %rd97;
	st.global.f64 	[%rd49], %fd5;
	ld.global.f64 	%fd6, [%rd40];
	ld.global.f64 	%fd7, [%rd41+-3072];
	sub.f64 	%fd8, %fd6, %fd7;
	sub.f64 	%fd9, %fd7, %fd6;
	setp.lt.f64 	%p8, %fd8, %fd9;
	selp.f64 	%fd10, %fd9, %fd8, %p8;
	st.global.f64 	[%rd42+-3072], %fd10;
	ld.global.f64 	%fd11, [%rd40+1024];
	ld.global.f64 	%fd12, [%rd41+-2048];
	sub.f64 	%fd13, %fd11, %fd12;
	sub.f64 	%fd14, %fd12, %fd11;
	setp.lt.f64 	%p9, %fd13, %fd14;
	selp.f64 	%fd15, %fd14, %fd13, %p9;
	st.global.f64 	[%rd42+-2048], %fd15;
	ld.global.f64 	%fd16, [%rd40+2048];
	ld.global.f64 	%fd17, [%rd41+-1024];
	sub.f64 	%fd18, %fd16, %fd17;
	sub.f64 	%fd19, %fd17, %fd16;
	setp.lt.f64 	%p10, %fd18, %fd19;
	selp.f64 	%fd20, %fd19, %fd18, %p10;
	st.global.f64 	[%rd42+-1024], %fd20;
	ld.global.f64 	%fd21, [%rd40+3072];
	ld.global.f64 	%fd22, [%rd41];
	sub.f64 	%fd23, %fd21, %fd22;
	sub.f64 	%fd24, %fd22, %fd21;
	setp.lt.f64 	%p11, %fd23, %fd24;
	selp.f64 	%fd25, %fd24, %fd23, %p11;
	st.global.f64 	[%rd42], %fd25;
	ld.global.f64 	%fd26, [%rd40+4096];
	ld.global.f64 	%fd27, [%rd41+1024];
	sub.f64 	%fd28, %fd26, %fd27;
	sub.f64 	%fd29, %fd27, %fd26;
	setp.lt.f64 	%p12, %fd28, %fd29;
	selp.f64 	%fd30, %fd29, %fd28, %p12;
	st.global.f64 	[%rd42+1024], %fd30;
	ld.global.f64 	%fd31, [%rd40+5120];
	ld.global.f64 	%fd32, [%rd41+2048];
	sub.f64 	%fd33, %fd31, %fd32;
	sub.f64 	%fd34, %fd32, %fd31;
	setp.lt.f64 	%p13, %fd33, %fd34;
	selp.f64 	%fd35, %fd34, %fd33, %p13;
	st.global.f64 	[%rd42+2048], %fd35;
	ld.global.f64 	%fd36, [%rd40+6144];
	ld.global.f64 	%fd37, [%rd41+3072];
	sub.f64 	%fd38, %fd36, %fd37;
	sub.f64 	%fd39, %fd37, %fd36;
	setp.lt.f64 	%p14, %fd38, %fd39;
	selp.f64 	%fd40, %fd39, %fd38, %p14;
	st.global.f64 	[%rd42+3072], %fd40;
	add.s32 	%r76, %r76, 8;
	add.s64 	%rd97, %rd97, 8192;
	add.s32 	%r75, %r75, 1024;
	setp.eq.s32 	%p15, %r76, 0;
	@%p15 bra 	$L__BB5_10;
	bra.uni 	$L__BB5_9;
$L__BB5_10:
	and.b32  	%r38, %r44, 7;
	setp.eq.s32 	%p16, %r38, 0;
	@%p16 bra 	$L__BB5_59;
	and.b32  	%r39, %r44, 3;
	setp.lt.u32 	%p17, %r38, 4;
	@%p17 bra 	$L__BB5_13;
	shl.b32 	%r52, %r82, 7;
	add.s32 	%r53, %r52, %r6;
	mul.wide.s32 	%rd50, %r53, 8;
	add.s64 	%rd51, %rd12, %rd50;
	add.s64 	%rd52, %rd13, %rd50;
	ld.global.f64 	%fd41, [%rd51];
	ld.global.f64 	%fd42, [%rd52];
	sub.f64 	%fd43, %fd41, %fd42;
	sub.f64 	%fd44, %fd42, %fd41;
	setp.lt.f64 	%p18, %fd43, %fd44;
	selp.f64 	%fd45, %fd44, %fd43, %p18;
	add.s64 	%rd53, %rd14, %rd50;
	st.global.f64 	[%rd53], %fd45;
	ld.global.f64 	%fd46, [%rd51+1024];
	ld.global.f64 	%fd47, [%rd52+1024];
	sub.f64 	%fd48, %fd46, %fd47;
	sub.f64 	%fd49, %fd47, %fd46;
	setp.lt.f64 	%p19, %fd48, %fd49;
	selp.f64 	%fd50, %fd49, %fd48, %p19;
	st.global.f64 	[%rd53+1024], %fd50;
	ld.global.f64 	%fd51, [%rd51+2048];
	ld.global.f64 	%fd52, [%rd52+2048];
	sub.f64 	%fd53, %fd51, %fd52;
	sub.f64 	%fd54, %fd52, %fd51;
	setp.lt.f64 	%p20, %fd53, %fd54;
	selp.f64 	%fd55, %fd54, %fd53, %p20;
	st.global.f64 	[%rd53+2048], %fd55;
	ld.global.f64 	%fd56, [%rd51+3072];
	ld.global.f64 	%fd57, [%rd52+3072];
	sub.f64 	%fd58, %fd56, %fd57;
	sub.f64 	%fd59, %fd57, %fd56;
	setp.lt.f64 	%p21, %fd58, %fd59;
	selp.f64 	%fd60, %fd59, %fd58, %p21;
	st.global.f64 	[%rd53+3072], %fd60;
	add.s32 	%r82, %r82, 4;
$L__BB5_13:
	setp.eq.s32 	%p22, %r39, 0;
	@%p22 bra 	$L__BB5_59;
	setp.eq.s32 	%p23, %r39, 1;
	@%p23 bra 	$L__BB5_16;
	shl.b32 	%r54, %r82, 7;
	add.s32 	%r55, %r54, %r6;
	mul.wide.s32 	%rd54, %r55, 8;
	add.s64 	%rd55, %rd12, %rd54;
	add.s64 	%rd56, %rd13, %rd54;
	ld.global.f64 	%fd61, [%rd55];
	ld.global.f64 	%fd62, [%rd56];
	sub.f64 	%fd63, %fd61, %fd62;
	sub.f64 	%fd64, %fd62, %fd61;
	setp.lt.f64 	%p24, %fd63, %fd64;
	selp.f64 	%fd65, %fd64, %fd63, %p24;
	add.s64 	%rd57, %rd14, %rd54;
	st.global.f64 	[%rd57], %fd65;
	ld.global.f64 	%fd66, [%rd55+1024];
	ld.global.f64 	%fd67, [%rd56+1024];
	sub.f64 	%fd68, %fd66, %fd67;
	sub.f64 	%fd69, %fd67, %fd66;
	setp.lt.f64 	%p25, %fd68, %fd69;
	selp.f64 	%fd70, %fd69, %fd68, %p25;
	st.global.f64 	[%rd57+1024], %fd70;
	add.s32 	%r82, %r82, 2;
$L__BB5_16:
	and.b32  	%r56, %r44, 1;
	setp.eq.b32 	%p26, %r56, 1;
	not.pred 	%p27, %p26;
	@%p27 bra 	$L__BB5_59;
	shl.b32 	%r57, %r82, 7;
	add.s32 	%r58, %r57, %r6;
	mul.wide.s32 	%rd58, %r58, 8;
	add.s64 	%rd59, %rd12, %rd58;
	add.s64 	%rd60, %rd13, %rd58;
	ld.global.f64 	%fd71, [%rd59];
	ld.global.f64 	%fd72, [%rd60];
	sub.f64 	%fd73, %fd71, %fd72;
	sub.f64 	%fd74, %fd72, %fd71;
	setp.lt.f64 	%p28, %fd73, %fd74;
	selp.f64 	%fd75, %fd74, %fd73, %p28;
	add.s64 	%rd61, %rd14, %rd58;
	st.global.f64 	[%rd61], %fd75;
	bra.uni 	$L__BB5_59;
$L__BB5_18:
	setp.lt.s32 	%p29, %r44, 1;
	@%p29 bra 	$L__BB5_59;
	and.b32  	%r14, %r44, 7;
	setp.lt.u32 	%p30, %r44, 8;
	mov.b32 	%r78, 0;
	@%p30 bra 	$L__BB5_38;
	and.b32  	%r78, %r44, 2147483640;
	mov.b32 	%r77, 0;
$L__BB5_21:
	.pragma "nounroll";
	shl.b32 	%r61, %r77, 7;
	add.s32 	%r22, %r61, %r6;
	setp.ge.s32 	%p31, %r22, %r4;
	@%p31 bra 	$L__BB5_23;
	mul.wide.u32 	%rd62, %r22, 8;
	add.s64 	%rd63, %rd12, %rd62;
	add.s64 	%rd64, %rd13, %rd62;
	ld.global.f64 	%fd76, [%rd63];
	ld.global.f64 	%fd77, [%rd64];
	sub.f64 	%fd78, %fd76, %fd77;
	sub.f64 	%fd79, %fd77, %fd76;
	setp.lt.f64 	%p32, %fd78, %fd79;
	selp.f64 	%fd80, %fd79, %fd78, %p32;
	add.s64 	%rd65, %rd14, %rd62;
	st.global.f64 	[%rd65], %fd80;
$L__BB5_23:
	add.s32 	%r62, %r22, 128;
	setp.ge.s32 	%p33, %r62, %r4;
	mul.wide.s32 	%rd66, %r62, 8;
	add.s64 	%rd21, %rd12, %rd66;
	add.s64 	%rd22, %rd13, %rd66;
	add.s64 	%rd23, %rd14, %rd66;
	@%p33 bra 	$L__BB5_25;
	ld.global.f64 	%fd81, [%rd21];
	ld.global.f64 	%fd82, [%rd22];
	sub.f64 	%fd83, %fd81, %fd82;
	sub.f64 	%fd84, %fd82, %fd81;
	setp.lt.f64 	%p34, %fd83, %fd84;
	selp.f64 	%fd85, %fd84, %fd83, %p34;
	st.global.f64 	[%rd23], %fd85;
$L__BB5_25:
	add.s32 	%r63, %r22, 256;
	setp.ge.s32 	%p35, %r63, %r4;
	@%p35 bra 	$L__BB5_27;
	ld.global.f64 	%fd86, [%rd21+1024];
	ld.global.f64 	%fd87, [%rd22+1024];
	sub.f64 	%fd88, %fd86, %fd87;
	sub.f64 	%fd89, %fd87, %fd86;
	setp.lt.f64 	%p36, %fd88, %fd89;
	selp.f64 	%fd90, %fd89, %fd88, %p36;
	st.global.f64 	[%rd23+1024], %fd90;
$L__BB5_27:
	add.s32 	%r64, %r22, 384;
	setp.ge.s32 	%p37, %r64, %r4;
	@%p37 bra 	$L__BB5_29;
	ld.global.f64 	%fd91, [%rd21+2048];
	ld.global.f64 	%fd92, [%rd22+2048];
	sub.f64 	%fd93, %fd91, %fd92;
	sub.f64 	%fd94, %fd92, %fd91;
	setp.lt.f64 	%p38, %fd93, %fd94;
	selp.f64 	%fd95, %fd94, %fd93, %p38;
	st.global.f64 	[%rd23+2048], %fd95;
$L__BB5_29:
	add.s32 	%r65, %r22, 512;
	setp.ge.s32 	%p39, %r65, %r4;
	@%p39 bra 	$L__BB5_31;
	ld.global.f64 	%fd96, [%rd21+3072];
	ld.global.f64 	%fd97, [%rd22+3072];
	sub.f64 	%fd98, %fd96, %fd97;
	sub.f64 	%fd99, %fd97, %fd96;
	setp.lt.f64 	%p40, %fd98, %fd99;
	selp.f64 	%fd100, %fd99, %fd98, %p40;
	st.global.f64 	[%rd23+3072], %fd100;
$L__BB5_31:
	add.s32 	%r66, %r22, 640;
	setp.ge.s32 	%p41, %r66, %r4;
	@%p41 bra 	$L__BB5_33;
	ld.global.f64 	%fd101, [%rd21+4096];
	ld.global.f64 	%fd102, [%rd22+4096];
	sub.f64 	%fd103, %fd101, %fd102;
	sub.f64 	%fd104, %fd102, %fd101;
	setp.lt.f64 	%p42, %fd103, %fd104;
	selp.f64 	%fd105, %fd104, %fd103, %p42;
	st.global.f64 	[%rd23+4096], %fd105;
$L__BB5_33:
	add.s32 	%r67, %r22, 768;
	setp.ge.s32 	%p43, %r67, %r4;
	@%p43 bra 	$L__BB5_35;
	ld.global.f64 	%fd106, [%rd21+5120];
	ld.global.f64 	%fd107, [%rd22+5120];
	sub.f64 	%fd108, %fd106, %fd107;
	sub.f64 	%fd109, %fd107, %fd106;
	setp.lt.f64 	%p44, %fd108, %fd109;
	selp.f64 	%fd110, %fd109, %fd108, %p44;
	st.global.f64 	[%rd23+5120], %fd110;
$L__BB5_35:
	add.s32 	%r68, %r22, 896;
	setp.ge.s32 	%p45, %r68, %r4;
	@%p45 bra 	$L__BB5_37;
	ld.global.f64 	%fd111, [%rd21+6144];
	ld.global.f64 	%fd112, [%rd22+6144];
	sub.f64 	%fd113, %fd111, %fd112;
	sub.f64 	%fd114, %fd112, %fd111;
	setp.lt.f64 	%p46, %fd113, %fd114;
	selp.f64 	%fd115, %fd114, %fd113, %p46;
	st.global.f64 	[%rd23+6144], %fd115;
$L__BB5_37:
	add.s32 	%r77, %r77, 8;
	setp.ne.s32 	%p47, %r77, %r78;
	@%p47 bra 	$L__BB5_21;
$L__BB5_38:
	setp.eq.s32 	%p48, %r14, 0;
	@%p48 bra 	$L__BB5_59;
	and.b32  	%r25, %r44, 3;
	setp.lt.u32 	%p49, %r14, 4;
	@%p49 bra 	$L__BB5_49;
	shl.b32 	%r69, %r78, 7;
	add.s32 	%r26, %r69, %r6;
	setp.ge.s32 	%p50, %r26, %r4;
	@%p50 bra 	$L__BB5_42;
	mul.wide.s32 	%rd67, %r26, 8;
	add.s64 	%rd68, %rd12, %rd67;
	add.s64 	%rd69, %rd13, %rd67;
	ld.global.f64 	%fd116, [%rd68];
	ld.global.f64 	%fd117, [%rd69];
	sub.f64 	%fd118, %fd116, %fd117;
	sub.f64 	%fd119, %fd117, %fd116;
	setp.lt.f64 	%p51, %fd118, %fd119;
	selp.f64 	%fd120, %fd119, %fd118, %p51;
	add.s64 	%rd70, %rd14, %rd67;
	st.global.f64 	[%rd70], %fd120;
$L__BB5_42:
	add.s32 	%r27, %r26, 128;
	setp.ge.s32 	%p52, %r27, %r4;
	@%p52 bra 	$L__BB5_44;
	mul.wide.s32 	%rd71, %r27, 8;
	add.s64 	%rd72, %rd12, %rd71;
	add.s64 	%rd73, %rd13, %rd71;
	ld.global.f64 	%fd121, [%rd72];
	ld.global.f64 	%fd122, [%rd73];
	sub.f64 	%fd123, %fd121, %fd122;
	sub.f64 	%fd124, %fd122, %fd121;
	setp.lt.f64 	%p53, %fd123, %fd124;
	selp.f64 	%fd125, %fd124, %fd123, %p53;
	add.s64 	%rd74, %rd14, %rd71;
	st.global.f64 	[%rd74], %fd125;
$L__BB5_44:
	add.s32 	%r28, %r26, 256;
	setp.ge.s32 	%p54, %r28, %r4;
	@%p54 bra 	$L__BB5_46;
	mul.wide.s32 	%rd75, %r28, 8;
	add.s64 	%rd76, %rd12, %rd75;
	add.s64 	%rd77, %rd13, %rd75;
	ld.global.f64 	%fd126, [%rd76];
	ld.global.f64 	%fd127, [%rd77];
	sub.f64 	%fd128, %fd126, %fd127;
	sub.f64 	%fd129, %fd127, %fd126;
	setp.lt.f64 	%p55, %fd128, %fd129;
	selp.f64 	%fd130, %fd129, %fd128, %p55;
	add.s64 	%rd78, %rd14, %rd75;
	st.global.f64 	[%rd78], %fd130;
$L__BB5_46:
	add.s32 	%r29, %r26, 384;
	setp.ge.s32 	%p56, %r29, %r4;
	@%p56 bra 	$L__BB5_48;
	mul.wide.s32 	%rd79, %r29, 8;
	add.s64 	%rd80, %rd12, %rd79;
	add.s64 	%rd81, %rd13, %rd79;
	ld.global.f64 	%fd131, [%rd80];
	ld.global.f64 	%fd132, [%rd81];
	sub.f64 	%fd133, %fd131, %fd132;
	sub.f64 	%fd134, %fd132, %fd131;
	setp.lt.f64 	%p57, %fd133, %fd134;
	selp.f64 	%fd135, %fd134, %fd133, %p57;
	add.s64 	%rd82, %rd14, %rd79;
	st.global.f64 	[%rd82], %fd135;
$L__BB5_48:
	add.s32 	%r78, %r78, 4;
$L__BB5_49:
	setp.eq.s32 	%p58, %r25, 0;
	@%p58 bra 	$L__BB5_59;
	setp.eq.s32 	%p59, %r25, 1;
	@%p59 bra 	$L__BB5_56;
	shl.b32 	%r70, %r78, 7;
	add.s32 	%r32, %r70, %r6;
	setp.ge.s32 	%p60, %r32, %r4;
	@%p60 bra 	$L__BB5_53;
	mul.wide.s32 	%rd83, %r32, 8;
	add.s64 	%rd84, %rd12, %rd83;
	add.s64 	%rd85, %rd13, %rd83;
	ld.global.f64 	%fd136, [%rd84];
	ld.global.f64 	%fd137, [%rd85];
	sub.f64 	%fd138, %fd136, %fd137;
	sub.f64 	%fd139, %fd137, %fd136;
	setp.lt.f64 	%p61, %fd138, %fd139;
	selp.f64 	%fd140, %fd139, %fd138, %p61;
	add.s64 	%rd86, %rd14, %rd83;
	st.global.f64 	[%rd86], %fd140;
$L__BB5_53:
	add.s32 	%r33, %r32, 128;
	setp.ge.s32 	%p62, %r33, %r4;
	@%p62 bra 	$L__BB5_55;
	mul.wide.s32 	%rd87, %r33, 8;
	add.s64 	%rd88, %rd12, %rd87;
	add.s64 	%rd89, %rd13, %rd87;
	ld.global.f64 	%fd141, [%rd88];
	ld.global.f64 	%fd142, [%rd89];
	sub.f64 	%fd143, %fd141, %fd142;
	sub.f64 	%fd144, %fd142, %fd141;
	setp.lt.f64 	%p63, %fd143, %fd144;
	selp.f64 	%fd145, %fd144, %fd143, %p63;
	add.s64 	%rd90, %rd14, %rd87;
	st.global.f64 	[%rd90], %fd145;
$L__BB5_55:
	add.s32 	%r78, %r78, 2;
$L__BB5_56:
	and.b32  	%r71, %r44, 1;
	setp.eq.b32 	%p64, %r71, 1;
	not.pred 	%p65, %p64;
	@%p65 bra 	$L__BB5_59;
	shl.b32 	%r72, %r78, 7;
	add.s32 	%r36, %r72, %r6;
	setp.ge.s32 	%p66, %r36, %r4;
	@%p66 bra 	$L__BB5_59;
	mul.wide.s32 	%rd91, %r36, 8;
	add.s64 	%rd92, %rd12, %rd91;
	add.s64 	%rd93, %rd13, %rd91;
	ld.global.f64 	%fd146, [%rd92];
	ld.global.f64 	%fd147, [%rd93];
	sub.f64 	%fd148, %fd146, %fd147;
	sub.f64 	%fd149, %fd147, %fd146;
	setp.lt.f64 	%p67, %fd148, %fd149;
	selp.f64 	%fd150, %fd149, %fd148, %p67;
	add.s64 	%rd94, %rd14, %rd91;
	st.global.f64 	[%rd94], %fd150;
$L__BB5_59:
	ret;

}
	// .globl	_ZN3cub18CUB_300001_SM_10006detail9transform16transform_kernelINS2_10policy_hubILb1EN4cuda3std3__45tupleIJN6thrust24THRUST_300001_SM_1000_NS6detail15normal_iteratorINSA_10device_ptrIdEEEESF_EEEE10policy1000El12diff_functorIdESF_JPdSL_EEEvT0_iT1_T2_DpNS2_10kernel_argIT3_EE
.visible .entry _ZN3cub18CUB_300001_SM_10006detail9transform16transform_kernelINS2_10policy_hubILb1EN4cuda3std3__45tupleIJN6thrust24THRUST_300001_SM_1000_NS6detail15normal_iteratorINSA_10device_ptrIdEEEESF_EEEE10policy1000El12diff_functorIdESF_JPdSL_EEEvT0_iT1_T2_DpNS2_10kernel_argIT3_EE(
	.param .u64 _ZN3cub18CUB_300001_SM_10006detail9transform16transform_kernelINS2_10policy_hubILb1EN4cuda3std3__45tupleIJN6thrust24THRUST_300001_SM_1000_NS6detail15normal_iteratorINSA_10device_ptrIdEEEESF_EEEE10policy1000El12diff_functorIdESF_JPdSL_EEEvT0_iT1_T2_DpNS2_10kernel_argIT3_EE_param_0,
	.param .u32 _ZN3cub18CUB_300001_SM_10006detail9transform16transform_kernelINS2_10policy_hubILb1EN4cuda3std3__45tupleIJN6thrust24THRUST_300001_SM_1000_NS6detail15normal_iteratorINSA_10device_ptrIdEEEESF_EEEE10policy1000El12diff_functorIdESF_JPdSL_EEEvT0_iT1_T2_DpNS2_10kernel_argIT3_EE_param_1,
	.param .align 1 .b8 _ZN3cub18CUB_300001_SM_10006detail9transform16transform_kernelINS2_10policy_hubILb1EN4cuda3std3__45tupleIJN6thrust24THRUST_300001_SM_1000_NS6detail15normal_iteratorINSA_10device_ptrIdEEEESF_EEEE10policy1000El12diff_functorIdESF_JPdSL_EEEvT0_iT1_T2_DpNS2_10kernel_argIT3_EE_param_2[1],
	.param .align 8 .b8 _ZN3cub18CUB_300001_SM_10006detail9transform16transform_kernelINS2_10policy_hubILb1EN4cuda3std3__45tupleIJN6thrust24THRUST_300001_SM_1000_NS6detail15normal_iteratorINSA_10device_ptrIdEEEESF_EEEE10policy1000El12diff_functorIdESF_JPdSL_EEEvT0_iT1_T2_DpNS2_10kernel_argIT3_EE_param_3[8],
	.param .align 8 .b8 _ZN3cub18CUB_300001_SM_10006detail9transform16transform_kernelINS2_10policy_hubILb1EN4cuda3std3__45tupleIJN6thrust24THRUST_300001_SM_1000_NS6detail15normal_iteratorINSA_10device_ptrIdEEEESF_EEEE10policy1000El12diff_functorIdESF_JPdSL_EEEvT0_iT1_T2_DpNS2_10kernel_argIT3_EE_param_4[16],
	.param .align 8 .b8 _ZN3cub18CUB_300001_SM_10006detail9transform16transform_kernelINS2_10policy_hubILb1EN4cuda3std3__45tupleIJN6thrust24THRUST_300001_SM_1000_NS6detail15normal_iteratorINSA_10device_ptrIdEEEESF_EEEE10policy1000El12diff_functorIdESF_JPdSL_EEEvT0_iT1_T2_DpNS2_10kernel_argIT3_EE_param_5[16]
)
.maxntid 128
{
	.reg .pred 	%p<68>;
	.reg .b32 	%r<80>;
	.reg .b64 	%rd<107>;
	.reg .b64 	%fd<151>;

	ld.param.u64 	%rd29, [_ZN3cub18CUB_300001_SM_10006detail9transform16transform_kernelINS2_10policy_hubILb1EN4cuda3std3__45tupleIJN6thrust24THRUST_300001_SM_1000_NS6detail15normal_iteratorINSA_10device_ptrIdEEEESF_EEEE10policy1000El12diff_functorIdESF_JPdSL_EEEvT0_iT1_T2_DpNS2_10kernel_argIT3_EE_param_0];
	ld.param.u64 	%rd27, [_ZN3cub18CUB_300001_SM_10006detail9transform16transform_kernelINS2_10policy_hubILb1EN4cuda3std3__45tupleIJN6thrust24THRUST_300001_SM_1000_NS6detail15normal_iteratorINSA_10device_ptrIdEEEESF_EEEE10policy1000El12diff_functorIdESF_JPdSL_EEEvT0_iT1_T2_DpNS2_10kernel_argIT3_EE_param_5];
	ld.param.u64 	%rd25, [_ZN3cub18CUB_300001_SM_10006detail9transform16transform_kernelINS2_10policy_hubILb1EN4cuda3std3__45tupleIJN6thrust24THRUST_300001_SM_1000_NS6detail15normal_iteratorINSA_10device_ptrIdEEEESF_EEEE10policy1000El12diff_functorIdESF_JPdSL_EEEvT0_iT1_T2_DpNS2_10kernel_argIT3_EE_param_4];
	ld.param.u64 	%rd30, [_ZN3cub18CUB_300001_SM_10006detail9transform16transform_kernelINS2_10policy_hubILb1EN4cuda3std3__45tupleIJN6thrust24THRUST_300001_SM_1000_NS6detail15normal_iteratorINSA_10device_ptrIdEEEESF_EEEE10policy1000El12diff_functorIdESF_JPdSL_EEEvT0_iT1_T2_DpNS2_10kernel_argIT3_EE_param_3];
	ld.param.u32 	%r42, [_ZN3cub18CUB_300001_SM_10006detail9transform16transform_kernelINS2_10policy_hubILb1EN4cuda3std3__45tupleIJN6thrust24THRUST_300001_SM_1000_NS6detail15normal_iteratorINSA_10device_ptrIdEEEESF_EEEE10policy1000El12diff_functorIdESF_JPdSL_EEEvT0_iT1_T2_DpNS2_10kernel_argIT3_EE_param_1];
	cvta.to.global.u64 	%rd1, %rd30;
	cvta.to.global.u64 	%rd2, %rd25;
	cvta.to.global.u64 	%rd3, %rd27;
	shl.b32 	%r1, %r42, 7;
	mov.u32 	%r43, %ctaid.x;
	cvt.u64.u32 	%rd31, %r43;
	cvt.s64.s32 	%rd32, %r1;
	mul.lo.s64 	%rd4, %rd32, %rd31;
	sub.s64 	%rd33, %rd29, %rd4;
	min.s64 	%rd34, %rd33, %rd32;
	cvt.u32.u64 	%r2, %rd34;
	shl.b32 	%r3, %r2, 3;
	mov.u32 	%r4, %tid.x;
	shl.b32 	%r70, %r4, 7;
	setp.ge.s32 	%p1, %r70, %r3;
	@%p1 bra 	$L__BB6_5;
	shl.b64 	%rd5, %rd4, 3;
	add.s64 	%rd35, %rd2, %rd5;
	mul.wide.u32 	%rd6, %r4, 128;
	add.s64 	%rd104, %rd35, %rd6;
	mov.u32 	%r69, %r70;
$L__BB6_2:
	.pragma "nounroll";
	// begin inline asm
	prefetch.global.L2 [%rd104];
	// end inline asm
	add.s32 	%r69, %r69, 16384;
	add.s64 	%rd104, %rd104, 16384;
	setp.lt.s32 	%p2, %r69, %r3;
	@%p2 bra 	$L__BB6_2;
	add.s64 	%rd37, %rd3, %rd5;
	add.s64 	%rd105, %rd37, %rd6;
$L__BB6_4:
	.pragma "nounroll";
	// begin inline asm
	prefetch.global.L2 [%rd105];
	// end inline asm
	add.s32 	%r70, %r70, 16384;
	add.s64 	%rd105, %rd105, 16384;
	setp.lt.s32 	%p3, %r70, %r3;
	@%p3 bra 	$L__BB6_4;
$L__BB6_5:
	shl.b64 	%rd106, %rd4, 3;
	add.s64 	%rd13, %rd2, %rd106;
	add.s64 	%rd14, %rd3, %rd106;
	add.s64 	%rd15, %rd1, %rd106;
	setp.eq.s32 	%p4, %r1, %r2;
	@%p4 bra 	$L__BB6_47;
	setp.lt.s32 	%p5, %r42, 1;
	@%p5 bra 	$L__BB6_59;
	and.b32  	%r10, %r42, 7;
	setp.lt.u32 	%p6, %r42, 8;
	mov.b32 	%r77, 0;
	@%p6 bra 	$L__BB6_26;
	and.b32  	%r77, %r42, 2147483640;
	mov.b32 	%r73, 0;
$L__BB6_9:
	.pragma "nounroll";
	shl.b32 	%r46, %r73, 7;
	add.s32 	%r20, %r46, %r4;
	setp.ge.s32 	%p7, %r20, %r2;
	@%p7 bra 	$L__BB6_11;
	mul.wide.u32 	%rd40, %r20, 8;
	add.s64 	%rd41, %rd13, %rd40;
	add.s64 	%rd42, %rd14, %rd40;
	ld.global.f64 	%fd1, [%rd41];
	ld.global.f64 	%fd2, [%rd42];
	sub.f64 	%fd3, %fd1, %fd2;
	sub.f64 	%fd4, %fd2, %fd1;
	setp.lt.f64 	%p8, %fd3, %fd4;
	selp.f64 	%fd5, %fd4, %fd3, %p8;
	add.s64 	%rd43, %rd15, %rd40;
	st.global.f64 	[%rd43], %fd5;
$L__BB6_11:
	add.s32 	%r47, %r20, 128;
	setp.ge.s32 	%p9, %r47, %r2;
	mul.wide.s32 	%rd44, %r47, 8;
	add.s64 	%rd22, %rd13, %rd44;
	add.s64 	%rd23, %rd14, %rd44;
	add.s64 	%rd24, %rd15, %rd44;
	@%p9 bra 	$L__BB6_13;
	ld.global.f64 	%fd6, [%rd22];
	ld.global.f64 	%fd7, [%rd23];
	sub.f64 	%fd8, %fd6, %fd7;
	sub.f64 	%fd9, %fd7, %fd6;
	setp.lt.f64 	%p10, %fd8, %fd9;
	selp.f64 	%fd10, %fd9, %fd8, %p10;
	st.global.f64 	[%rd24], %fd10;
$L__BB6_13:
	add.s32 	%r48, %r20, 256;
	setp.ge.s32 	%p11, %r48, %r2;
	@%p11 bra 	$L__BB6_15;
	ld.global.f64 	%fd11, [%rd22+1024];
	ld.global.f64 	%fd12, [%rd23+1024];
	sub.f64 	%fd13, %fd11, %fd12;
	sub.f64 	%fd14, %fd12, %fd11;
	setp.lt.f64 	%p12, %fd13, %fd14;
	selp.f64 	%fd15, %fd14, %fd13, %p12;
	st.global.f64 	[%rd24+1024], %fd15;
$L__BB6_15:
	add.s32 	%r49, %r20, 384;
	setp.ge.s32 	%p13, %r49, %r2;
	@%p13 bra 	$L__BB6_17;
	ld.global.f64 	%fd16, [%rd22+2048];
	ld.global.f64 	%fd17, [%rd23+2048];
	sub.f64 	%fd18, %fd16, %fd17;
	sub.f64 	%fd19, %fd17, %fd16;
	setp.lt.f64 	%p14, %fd18, %fd19;
	selp.f64 	%fd20, %fd19, %fd18, %p14;
	st.global.f64 	[%rd24+2048], %fd20;
$L__BB6_17:
	add.s32 	%r50, %r20, 512;
	setp.ge.s32 	%p15, %r50, %r2;
	@%p15 bra 	$L__BB6_19;
	ld.global.f64 	%fd21, [%rd22+3072];
	ld.global.f64 	%fd22, [%rd23+3072];
	sub.f64 	%fd23, %fd21, %fd22;
	sub.f64 	%fd24, %fd22, %fd21;
	setp.lt.f64 	%p16, %fd23, %fd24;
	selp.f64 	%fd25, %fd24, %fd23, %p16;
	st.global.f64 	[%rd24+3072], %fd25;
$L__BB6_19:
	add.s32 	%r51, %r20, 640;
	setp.ge.s32 	%p17, %r51, %r2;
	@%p17 bra 	$L__BB6_21;
	ld.global.f64 	%fd26, [%rd22+4096];
	ld.global.f64 	%fd27, [%rd23+4096];
	sub.f64 	%fd28, %fd26, %fd27;
	sub.f64 	%fd29, %fd27, %fd26;
	setp.lt.f64 	%p18, %fd28, %fd29;
	selp.f64 	%fd30, %fd29, %fd28, %p18;
	st.global.f64 	[%rd24+4096], %fd30;
$L__BB6_21:
	add.s32 	%r52, %r20, 768;
	setp.ge.s32 	%p19, %r52, %r2;
	@%p19 bra 	$L__BB6_23;
	ld.global.f64 	%fd31, [%rd22+5120];
	ld.global.f64 	%fd32, [%rd23+5120];
	sub.f64 	%fd33, %fd31, %fd32;
	sub.f64 	%fd34, %fd32, %fd31;
	setp.lt.f64 	%p20, %fd33, %fd34;
	selp.f64 	%fd35, %fd34, %fd33, %p20;
	st.global.f64 	[%rd24+5120], %fd35;
$L__BB6_23:
	add.s32 	%r53, %r20, 896;
	setp.ge.s32 	%p21, %r53, %r2;
	@%p21 bra 	$L__BB6_25;
	ld.global.f64 	%fd36, [%rd22+6144];
	ld.global.f64 	%fd37, [%rd23+6144];
	sub.f64 	%fd38, %fd36, %fd37;
	sub.f64 	%fd39, %fd37, %fd36;
	setp.lt.f64 	%p22, %fd38, %fd39;
	selp.f64 	%fd40, %fd39, %fd38, %p22;
	st.global.f64 	[%rd24+6144], %fd40;
$L__BB6_25:
	add.s32 	%r73, %r73, 8;
	setp.eq.s32 	%p23, %r73, %r77;
	@%p23 bra 	$L__BB6_26;
	bra.uni 	$L__BB6_9;
$L__BB6_26:
	setp.eq.s32 	%p24, %r10, 0;
	@%p24 bra 	$L__BB6_59;
	and.b32  	%r30, %r42, 3;
	setp.lt.u32 	%p25, %r10, 4;
	@%p25 bra 	$L__BB6_37;
	shl.b32 	%r54, %r77, 7;
	add.s32 	%r31, %r54, %r4;
	setp.ge.s32 	%p26, %r31, %r2;
	@%p26 bra 	$L__BB6_30;
	mul.wide.s32 	%rd45, %r31, 8;
	add.s64 	%rd46, %rd13, %rd45;
	add.s64 	%rd47, %rd14, %rd45;
	ld.global.f64 	%fd41, [%rd46];
	ld.global.f64 	%fd42, [%rd47];
	sub.f64 	%fd43, %fd41, %fd42;
	sub.f64 	%fd44, %fd42, %fd41;
	setp.lt.f64 	%p27, %fd43, %fd44;
	selp.f64 	%fd45, %fd44, %fd43, %p27;
	add.s64 	%rd48, %rd15, %rd45;
	st.global.f64 	[%rd48], %fd45;
$L__BB6_30:
	add.s32 	%r32, %r31, 128;
	setp.ge.s32 	%p28, %r32, %r2;
	@%p28 bra 	$L__BB6_32;
	mul.wide.s32 	%rd49, %r32, 8;
	add.s64 	%rd50, %rd13, %rd49;
	add.s64 	%rd51, %rd14, %rd49;
	ld.global.f64 	%fd46, [%rd50];
	ld.global.f64 	%fd47, [%rd51];
	sub.f64 	%fd48, %fd46, %fd47;
	sub.f64 	%fd49, %fd47, %fd46;
	setp.lt.f64 	%p29, %fd48, %fd49;
	selp.f64 	%fd50, %fd49, %fd48, %p29;
	add.s64 	%rd52, %rd15, %rd49;
	st.global.f64 	[%rd52], %fd50;
$L__BB6_32:
	add.s32 	%r33, %r31, 256;
	setp.ge.s32 	%p30, %r33, %r2;
	@%p30 bra 	$L__BB6_34;
	mul.wide.s32 	%rd53, %r33, 8;
	add.s64 	%rd54, %rd13, %rd53;
	add.s64 	%rd55, %rd14, %rd53;
	ld.global.f64 	%fd51, [%rd54];
	ld.global.f64 	%fd52, [%rd55];
	sub.f64 	%fd53, %fd51, %fd52;
	sub.f64 	%fd54, %fd52, %fd51;
	setp.lt.f64 	%p31, %fd53, %fd54;
	selp.f64 	%fd55, %fd54, %fd53, %p31;
	add.s64 	%rd56, %rd15, %rd53;
	st.global.f64 	[%rd56], %fd55;
$L__BB6_34:
	add.s32 	%r34, %r31, 384;
	setp.ge.s32 	%p32, %r34, %r2;
	@%p32 bra 	$L__BB6_36;
	mul.wide.s32 	%rd57, %r34, 8;
	add.s64 	%rd58, %rd13, %rd57;
	add.s64 	%rd59, %rd14, %rd57;
	ld.global.f64 	%fd56, [%rd58];
	ld.global.f64 	%fd57, [%rd59];
	sub.f64 	%fd58, %fd56, %fd57;
	sub.f64 	%fd59, %fd57, %fd56;
	setp.lt.f64 	%p33, %fd58, %fd59;
	selp.f64 	%fd60, %fd59, %fd58, %p33;
	add.s64 	%rd60, %rd15, %rd57;
	st.global.f64 	[%rd60], %fd60;
$L__BB6_36:
	add.s32 	%r77, %r77, 4;
$L__BB6_37:
	setp.eq.s32 	%p34, %r30, 0;
	@%p34 bra 	$L__BB6_59;
	setp.eq.s32 	%p35, %r30, 1;
	@%p35 bra 	$L__BB6_44;
	shl.b32 	%r55, %r77, 7;
	add.s32 	%r37, %r55, %r4;
	setp.ge.s32 	%p36, %r37, %r2;
	@%p36 bra 	$L__BB6_41;
	mul.wide.s32 	%rd61, %r37, 8;
	add.s64 	%rd62, %rd13, %rd61;
	add.s64 	%rd63, %rd14, %rd61;
	ld.global.f64 	%fd61, [%rd62];
	ld.global.f64 	%fd62, [%rd63];
	sub.f64 	%fd63, %fd61, %fd62;
	sub.f64 	%fd64, %fd62, %fd61;
	setp.lt.f64 	%p37, %fd63, %fd64;
	selp.f64 	%fd65, %fd64, %fd63, %p37;
	add.s64 	%rd64, %rd15, %rd61;
	st.global.f64 	[%rd64], %fd65;
$L__BB6_41:
	add.s32 	%r38, %r37, 128;
	setp.ge.s32 	%p38, %r38, %r2;
	@%p38 bra 	$L__BB6_43;
	mul.wide.s32 	%rd65, %r38, 8;
	add.s64 	%rd66, %rd13, %rd65;
	add.s64 	%rd67, %rd14, %rd65;
	ld.global.f64 	%fd66, [%rd66];
	ld.global.f64 	%fd67, [%rd67];
	sub.f64 	%fd68, %fd66, %fd67;
	sub.f64 	%fd69, %fd67, %fd66;
	setp.lt.f64 	%p39, %fd68, %fd69;
	selp.f64 	%fd70, %fd69, %fd68, %p39;
	add.s64 	%rd68, %rd15, %rd65;
	st.global.f64 	[%rd68], %fd70;
$L__BB6_43:
	add.s32 	%r77, %r77, 2;
$L__BB6_44:
	and.b32  	%r56, %r42, 1;
	setp.eq.b32 	%p40, %r56, 1;
	not.pred 	%p41, %p40;
	@%p41 bra 	$L__BB6_59;
	shl.b32 	%r57, %r77, 7;
	add.s32 	%r41, %r57, %r4;
	setp.ge.s32 	%p42, %r41, %r2;
	@%p42 bra 	$L__BB6_59;
	mul.wide.s32 	%rd69, %r41, 8;
	add.s64 	%rd70, %rd13, %rd69;
	add.s64 	%rd71, %rd14, %rd69;
	ld.global.f64 	%fd71, [%rd70];
	ld.global.f64 	%fd72, [%rd71];
	sub.f64 	%fd73, %fd71, %fd72;
	sub.f64 	%fd74, %fd72, %fd71;
	setp.lt.f64 	%p43, %fd73, %fd74;
	selp.f64 	%fd75, %fd74, %fd73, %p43;
	add.s64 	%rd72, %rd15, %rd69;
	st.global.f64 	[%rd72], %fd75;
	bra.uni 	$L__BB6_59;
$L__BB6_47:
	setp.lt.s32 	%p44, %r42, 1;
	@%p44 bra 	$L__BB6_59;
	setp.lt.u32 	%p45, %r42, 8;
	mov.b32 	%r75, 0;
	@%p45 bra 	$L__BB6_51;
	and.b32  	%r75, %r42, 2147483640;
	neg.s32 	%r72, %r75;
	mul.wide.u32 	%rd73, %r4, 8;
	add.s64 	%rd16, %rd1, %rd73;
	add.s64 	%rd74, %rd106, 3072;
	add.s32 	%r71, %r4, 128;
	add.s64 	%rd18, %rd3, %rd74;
	add.s64 	%rd19, %rd1, %rd74;
$L__BB6_50:
	.pragma "nounroll";
	mul.wide.s32 	%rd75, %r71, 8;
	cvta.to.global.u64 	%rd76, %rd25;
	cvt.s64.s32 	%rd77, %r1;
	mov.u32 	%r61, %ctaid.x;
	cvt.u64.u32 	%rd78, %r61;
	mul.lo.s64 	%rd79, %rd77, %rd78;
	shl.b64 	%rd80, %rd79, 3;
	add.s64 	%rd81, %rd80, %rd76;
	add.s64 	%rd82, %rd81, %rd75;
	add.s64 	%rd83, %rd18, %rd75;
	add.s64 	%rd84, %rd19, %rd75;
	mul.wide.u32 	%rd85, %r4, 8;
	add.s64 	%rd86, %rd76, %rd85;
	add.s64 	%rd87, %rd86, %rd106;
	cvta.to.global.u64 	%rd88, %rd27;
	add.s64 	%rd89, %rd88, %rd85;
	add.s64 	%rd90, %rd89, %rd106;
	ld.global.f64 	%fd76, [%rd87];
	ld.global.f64 	%fd77, [%rd90];
	sub.f64 	%fd78, %fd76, %fd77;
	sub.f64 	%fd79, %fd77, %fd76;
	setp.lt.f64 	%p46, %fd78, %fd79;
	selp.f64 	%fd80, %fd79, %fd78, %p46;
	add.s64 	%rd91, %rd16, %rd106;
	st.global.f64 	[%rd91], %fd80;
	ld.global.f64 	%fd81, [%rd82];
	ld.global.f64 	%fd82, [%rd83+-3072];
	sub.f64 	%fd83, %fd81, %fd82;
	sub.f64 	%fd84, %fd82, %fd81;
	setp.lt.f64 	%p47, %fd83, %fd84;
	selp.f64 	%fd85, %fd84, %fd83, %p47;
	st.global.f64 	[%rd84+-3072], %fd85;
	ld.global.f64 	%fd86, [%rd82+1024];
	ld.global.f64 	%fd87, [%rd83+-2048];
	sub.f64 	%fd88, %fd86, %fd87;
	sub.f64 	%fd89, %fd87, %fd86;
	setp.lt.f64 	%p48, %fd88, %fd89;
	selp.f64 	%fd90, %fd89, %fd88, %p48;
	st.global.f64 	[%rd84+-2048], %fd90;
	ld.global.f64 	%fd91, [%rd82+2048];
	ld.global.f64 	%fd92, [%rd83+-1024];
	sub.f64 	%fd93, %fd91, %fd92;
	sub.f64 	%fd94, %fd92, %fd91;
	setp.lt.f64 	%p49, %fd93, %fd94;
	selp.f64 	%fd95, %fd94, %fd93, %p49;
	st.global.f64 	[%rd84+-1024], %fd95;
	ld.global.f64 	%fd96, [%rd82+3072];
	ld.global.f64 	%fd97, [%rd83];
	sub.f64 	%fd98, %fd96, %fd97;
	sub.f64 	%fd99, %fd97, %fd96;
	setp.lt.f64 	%p50, %fd98, %fd99;
	selp.f64 	%fd100, %fd99, %fd98, %p50;
	st.global.f64 	[%rd84], %fd100;
	ld.global.f64 	%fd101, [%rd82+4096];
	ld.global.f64 	%fd102, [%rd83+1024];
	sub.f64 	%fd103, %fd101, %fd102;
	sub.f64 	%fd104, %fd102, %fd101;
	setp.lt.f64 	%p51, %fd103, %fd104;
	selp.f64 	%fd105, %fd104, %fd103, %p51;
	st.global.f64 	[%rd84+1024], %fd105;
	ld.global.f64 	%fd106, [%rd82+5120];
	ld.global.f64 	%fd107, [%rd83+2048];
	sub.f64 	%fd108, %fd106, %fd107;
	sub.f64 	%fd109, %fd107, %fd106;
	setp.lt.f64 	%p52, %fd108, %fd109;
	selp.f64 	%fd110, %fd109, %fd108, %p52;
	st.global.f64 	[%rd84+2048], %fd110;
	ld.global.f64 	%fd111, [%rd82+6144];
	ld.global.f64 	%fd112, [%rd83+3072];
	sub.f64 	%fd113, %fd111, %fd112;
	sub.f64 	%fd114, %fd112, %fd111;
	setp.lt.f64 	%p53, %fd113, %fd114;
	selp.f64 	%fd115, %fd114, %fd113, %p53;
	st.global.f64 	[%rd84+3072], %fd115;
	add.s32 	%r72, %r72, 8;
	add.s64 	%rd106, %rd106, 8192;
	add.s32 	%r71, %r71, 1024;
	setp.eq.s32 	%p54, %r72, 0;
	@%p54 bra 	$L__BB6_51;
	bra.uni 	$L__BB6_50;
$L__BB6_51:
	and.b32  	%r23, %r42, 7;
	setp.eq.s32 	%p55, %r23, 0;
	@%p55 bra 	$L__BB6_59;
	and.b32  	%r24, %r42, 3;
	setp.lt.u32 	%p56, %r23, 4;
	@%p56 bra 	$L__BB6_54;
	shl.b32 	%r62, %r75, 7;
	add.s32 	%r63, %r62, %r4;
	mul.wide.s32 	%rd92, %r63, 8;
	add.s64 	%rd93, %rd13, %rd92;
	add.s64 	%rd94, %rd14, %rd92;
	ld.global.f64 	%fd116, [%rd93];
	ld.global.f64 	%fd117, [%rd94];
	sub.f64 	%fd118, %fd116, %fd117;
	sub.f64 	%fd119, %fd117, %fd116;
	setp.lt.f64 	%p57, %fd118, %fd119;
	selp.f64 	%fd120, %fd119, %fd118, %p57;
	add.s64 	%rd95, %rd15, %rd92;
	st.global.f64 	[%rd95], %fd120;
	ld.global.f64 	%fd121, [%rd93+1024];
	ld.global.f64 	%fd122, [%rd94+1024];
	sub.f64 	%fd123, %fd121, %fd122;
	sub.f64 	%fd124, %fd122, %fd121;
	setp.lt.f64 	%p58, %fd123, %fd124;
	selp.f64 	%fd125, %fd124, %fd123, %p58;
	st.global.f64 	[%rd95+1024], %fd125;
	ld.global.f64 	%fd126, [%rd93+2048];
	ld.global.f64 	%fd127, [%rd94+2048];
	sub.f64 	%fd128, %fd126, %fd127;
	sub.f64 	%fd129, %fd127, %fd126;
	setp.lt.f64 	%p59, %fd128, %fd129;
	selp.f64 	%fd130, %fd129, %fd128, %p59;
	st.global.f64 	[%rd95+2048], %fd130;
	ld.global.f64 	%fd131, [%rd93+3072];
	ld.global.f64 	%fd132, [%rd94+3072];
	sub.f64 	%fd133, %fd131, %fd132;
	sub.f64 	%fd134, %fd132, %fd131;
	setp.lt.f64 	%p60, %fd133, %fd134;
	selp.f64 	%fd135, %fd134, %fd133, %p60;
	st.global.f64 	[%rd95+3072], %fd135;
	add.s32 	%r75, %r75, 4;
$L__BB6_54:
	setp.eq.s32 	%p61, %r24, 0;
	@%p61 bra 	$L__BB6_59;
	setp.eq.s32 	%p62, %r24, 1;
	@%p62 bra 	$L__BB6_57;
	shl.b32 	%r64, %r75, 7;
	add.s32 	%r65, %r64, %r4;
	mul.wide.s32 	%rd96, %r65, 8;
	add.s64 	%rd97, %rd13, %rd96;
	add.s64 	%rd98, %rd14, %rd96;
	ld.global.f64 	%fd136, [%rd97];
	ld.global.f64 	%fd137, [%rd98];
	sub.f64 	%fd138, %fd136, %fd137;
	sub.f64 	%fd139, %fd137, %fd136;
	setp.lt.f64 	%p63, %fd138, %fd139;
	selp.f64 	%fd140, %fd139, %fd138, %p63;
	add.s64 	%rd99, %rd15, %rd96;
	st.global.f64 	[%rd99], %fd140;
	ld.global.f64 	%fd141, [%rd97+1024];
	ld.global.f64 	%fd142, [%rd98+1024];
	sub.f64 	%fd143, %fd141, %fd142;
	sub.f64 	%fd144, %fd142, %fd141;
	setp.lt.f64 	%p64, %fd143, %fd144;
	selp.f64 	%fd145, %fd144, %fd143, %p64;
	st.global.f64 	[%rd99+1024], %fd145;
	add.s32 	%r75, %r75, 2;
$L__BB6_57:
	and.b32  	%r66, %r42, 1;
	setp.eq.b32 	%p65, %r66, 1;
	not.pred 	%p66, %p65;
	@%p66 bra 	$L__BB6_59;
	shl.b32 	%r67, %r75, 7;
	add.s32 	%r68, %r67, %r4;
	mul.wide.s32 	%rd100, %r68, 8;
	add.s64 	%rd101, %rd13, %rd100;
	add.s64 	%rd102, %rd14, %rd100;
	ld.global.f64 	%fd146, [%rd101];
	ld.global.f64 	%fd147, [%rd102];
	sub.f64 	%fd148, %fd146, %fd147;
	sub.f64 	%fd149, %fd147, %fd146;
	setp.lt.f64 	%p67, %fd148, %fd149;
	selp.f64 	%fd150, %fd149, %fd148, %p67;
	add.s64 	%rd103, %rd15, %rd100;
	st.global.f64 	[%rd103], %fd150;
$L__BB6_59:
	ret;

}
	// .globl	_ZN3cub18CUB_300001_SM_10006detail9transform16transform_kernelINS2_10policy_hubILb1EN4cuda3std3__45tupleIJN6thrust24THRUST_300001_SM_1000_NS6detail15normal_iteratorINSA_10device_ptrIdEEEEEEEE10policy1000Ei11abs_functorIdESF_JPdEEEvT0_iT1_T2_DpNS2_10kernel_argIT3_EE
.visible .entry _ZN3cub18CUB_300001_SM_10006detail9transform16transform_kernelINS2_10policy_hubILb1EN4cuda3std3__45tupleIJN6thrust24THRUST_300001_SM_1000_NS6detail15normal_iteratorINSA_10device_ptrIdEEEEEEEE10policy1000Ei11abs_functorIdESF_JPdEEEvT0_iT1_T2_DpNS2_10kernel_argIT3_EE(
	.param .u32 _ZN3cub18CUB_300001_SM_10006detail9transform16transform_kernelINS2_10policy_hubILb1EN4cuda3std3__45tupleIJN6thrust24THRUST_300001_SM_1000_NS6detail15normal_iteratorINSA_10device_ptrIdEEEEEEEE10policy1000Ei11abs_functorIdESF_JPdEEEvT0_iT1_T2_DpNS2_10kernel_argIT3_EE_param_0,
	.param .u32 _ZN3cub18CUB_300001_SM_10006detail9transform16transform_kernelINS2_10policy_hubILb1EN4cuda3std3__45tupleIJN6thrust24THRUST_300001_SM_1000_NS6detail15normal_iteratorINSA_10device_ptrIdEEEEEEEE10policy1000Ei11abs_functorIdESF_JPdEEEvT0_iT1_T2_DpNS2_10kernel_argIT3_EE_param_1,
	.param .align 1 .b8 _ZN3cub18CUB_300001_SM_10006detail9transform16transform_kernelINS2_10policy_hubILb1EN4cuda3std3__45tupleIJN6thrust24THRUST_300001_SM_1000_NS6detail15normal_iteratorINSA_10device_ptrIdEEEEEEEE10policy1000Ei11abs_functorIdESF_JPdEEEvT0_iT1_T2_DpNS2_10kernel_argIT3_EE_param_2[1],
	.param .align 8 .b8 _ZN3cub18CUB_300001_SM_10006detail9transform16transform_kernelINS2_10policy_hubILb1EN4cuda3std3__45tupleIJN6thrust24THRUST_300001_SM_1000_NS6detail15normal_iteratorINSA_10device_ptrIdEEEEEEEE10policy1000Ei11abs_functorIdESF_JPdEEEvT0_iT1_T2_DpNS2_10kernel_argIT3_EE_param_3[8],
	.param .align 8 .b8 _ZN3cub18CUB_300001_SM_10006detail9transform16transform_kernelINS2_10policy_hubILb1EN4cuda3std3__45tupleIJN6thrust24THRUST_300001_SM_1000_NS6detail15normal_iteratorINSA_10device_ptrIdEEEEEEEE10policy1000Ei11abs_functorIdESF_JPdEEEvT0_iT1_T2_DpNS2_10kernel_argIT3_EE_param_4[16]
)
.maxntid 128
{
	.reg .pred 	%p<81>;
	.reg .b32 	%r<84>;
	.reg .b64 	%rd<65>;
	.reg .b64 	%fd<133>;

	ld.param.u32 	%r50, [_ZN3cub18CUB_300001_SM_10006detail9transform16transform_kernelINS2_10policy_hubILb1EN4cuda3std3__45tupleIJN6thrust24THRUST_300001_SM_1000_NS6detail15normal_iteratorINSA_10device_ptrIdEEEEEEEE10policy1000Ei11abs_functorIdESF_JPdEEEvT0_iT1_T2_DpNS2_10kernel_argIT3_EE_param_0];
	ld.param.u64 	%rd15, [_ZN3cub18CUB_300001_SM_10006detail9transform16transform_kernelINS2_10policy_hubILb1EN4cuda3std3__45tupleIJN6thrust24THRUST_300001_SM_1000_NS6detail15normal_iteratorINSA_10device_ptrIdEEEEEEEE10policy1000Ei11abs_functorIdESF_JPdEEEvT0_iT1_T2_DpNS2_10kernel_argIT3_EE_param_4];
	ld.param.u64 	%rd16, [_ZN3cub18CUB_300001_SM_10006detail9transform16transform_kernelINS2_10policy_hubILb1EN4cuda3std3__45tupleIJN6thrust24THRUST_300001_SM_1000_NS6detail15normal_iteratorINSA_10device_ptrIdEEEEEEEE10policy1000Ei11abs_functorIdESF_JPdEEEvT0_iT1_T2_DpNS2_10kernel_argIT3_EE_param_3];
	ld.param.u32 	%r49, [_ZN3cub18CUB_300001_SM_10006detail9transform16transform_kernelINS2_10policy_hubILb1EN4cuda3std3__45tupleIJN6thrust24THRUST_300001_SM_1000_NS6detail15normal_iteratorINSA_10device_ptrIdEEEEEEEE10policy1000Ei11abs_functorIdESF_JPdEEEvT0_iT1_T2_DpNS2_10kernel_argIT3_EE_param_1];
	cvta.to.global.u64 	%rd1, %rd16;
	cvta.to.global.u64 	%rd2, %rd15;
	shl.b32 	%r1, %r49, 7;
	mov.u32 	%r51, %ctaid.x;
	mul.lo.s32 	%r2, %r1, %r51;
	sub.s32 	%r3, %r50, %r2;
	min.s32 	%r4, %r1, %r3;
	shl.b32 	%r5, %r4, 3;
	mov.u32 	%r6, %tid.x;
	shl.b32 	%r72, %r6, 7;
	setp.ge.s32 	%p1, %r72, %r5;
	@%p1 bra 	$L__BB7_3;
	mul.wide.u32 	%rd17, %r6, 128;
	add.s64 	%rd18, %rd2, %rd17;
	mul.wide.s32 	%rd19, %r2, 8;
	add.s64 	%rd63, %rd18, %rd19;
$L__BB7_2:
	.pragma "nounroll";
	// begin inline asm
	prefetch.global.L2 [%rd63];
	// end inline asm
	add.s32 	%r72, %r72, 16384;
	add.s64 	%rd63, %rd63, 16384;
	setp.lt.s32 	%p2, %r72, %r5;
	@%p2 bra 	$L__BB7_2;
$L__BB7_3:
	mul.wide.s32 	%rd21, %r2, 8;
	add.s64 	%rd6, %rd2, %rd21;
	add.s64 	%rd7, %rd1, %rd21;
	setp.gt.s32 	%p3, %r1, %r3;
	@%p3 bra 	$L__BB7_17;
	setp.lt.s32 	%p4, %r49, 1;
	@%p4 bra 	$L__BB7_58;
	and.b32  	%r10, %r49, 15;
	setp.lt.u32 	%p5, %r49, 16;
	mov.b32 	%r79, 0;
	@%p5 bra 	$L__BB7_8;
	and.b32  	%r79, %r49, 2147483632;
	neg.s32 	%r74, %r79;
	add.s32 	%r73, %r6, 1152;
	mul.wide.u32 	%rd64, %r6, 8;
$L__BB7_7:
	.pragma "nounroll";
	mul.wide.s32 	%rd22, %r73, 8;
	add.s64 	%rd23, %rd22, 3072;
	add.s64 	%rd24, %rd6, %rd64;
	ld.global.f64 	%fd1, [%rd24];
	neg.f64 	%fd2, %fd1;
	setp.lt.f64 	%p6, %fd1, 0d0000000000000000;
	selp.f64 	%fd3, %fd2, %fd1, %p6;
	add.s64 	%rd25, %rd7, %rd64;
	st.global.f64 	[%rd25], %fd3;
	ld.global.f64 	%fd4, [%rd24+1024];
	neg.f64 	%fd5, %fd4;
	setp.lt.f64 	%p7, %fd4, 0d0000000000000000;
	selp.f64 	%fd6, %fd5, %fd4, %p7;
	st.global.f64 	[%rd25+1024], %fd6;
	ld.global.f64 	%fd7, [%rd24+2048];
	neg.f64 	%fd8, %fd7;
	setp.lt.f64 	%p8, %fd7, 0d0000000000000000;
	selp.f64 	%fd9, %fd8, %fd7, %p8;
	st.global.f64 	[%rd25+2048], %fd9;
	ld.global.f64 	%fd10, [%rd24+3072];
	neg.f64 	%fd11, %fd10;
	setp.lt.f64 	%p9, %fd10, 0d0000000000000000;
	selp.f64 	%fd12, %fd11, %fd10, %p9;
	st.global.f64 	[%rd25+3072], %fd12;
	ld.global.f64 	%fd13, [%rd24+4096];
	neg.f64 	%fd14, %fd13;
	setp.lt.f64 	%p10, %fd13, 0d0000000000000000;
	selp.f64 	%fd15, %fd14, %fd13, %p10;
	st.global.f64 	[%rd25+4096], %fd15;
	ld.global.f64 	%fd16, [%rd24+5120];
	neg.f64 	%fd17, %fd16;
	setp.lt.f64 	%p11, %fd16, 0d0000000000000000;
	selp.f64 	%fd18, %fd17, %fd16, %p11;
	st.global.f64 	[%rd25+5120], %fd18;
	ld.global.f64 	%fd19, [%rd24+6144];
	neg.f64 	%fd20, %fd19;
	setp.lt.f64 	%p12, %fd19, 0d0000000000000000;
	selp.f64 	%fd21, %fd20, %fd19, %p12;
	st.global.f64 	[%rd25+6144], %fd21;
	ld.global.f64 	%fd22, [%rd24+7168];
	neg.f64 	%fd23, %fd22;
	setp.lt.f64 	%p13, %fd22, 0d0000000000000000;
	selp.f64 	%fd24, %fd23, %fd22, %p13;
	st.global.f64 	[%rd25+7168], %fd24;
	ld.global.f64 	%fd25, [%rd24+8192];
	neg.f64 	%fd26, %fd25;
	setp.lt.f64 	%p14, %fd25, 0d0000000000000000;
	selp.f64 	%fd27, %fd26, %fd25, %p14;
	st.global.f64 	[%rd25+8192], %fd27;
	add.s64 	%rd26, %rd6, %rd23;
	ld.global.f64 	%fd28, [%rd26+-3072];
	neg.f64 	%fd29, %fd28;
	setp.lt.f64 	%p15, %fd28, 0d0000000000000000;
	selp.f64 	%fd30, %fd29, %fd28, %p15;
	add.s64 	%rd27, %rd7, %rd23;
	st.global.f64 	[%rd27+-3072], %fd30;
	ld.global.f64 	%fd31, [%rd26+-2048];
	neg.f64 	%fd32, %fd31;
	setp.lt.f64 	%p16, %fd31, 0d0000000000000000;
	selp.f64 	%fd33, %fd32, %fd31, %p16;
	st.global.f64 	[%rd27+-2048], %fd33;
	ld.global.f64 	%fd34, [%rd26+-1024];
	neg.f64 	%fd35, %fd34;
	setp.lt.f64 	%p17, %fd34, 0d0000000000000000;
	selp.f64 	%fd36, %fd35, %fd34, %p17;
	st.global.f64 	[%rd27+-1024], %fd36;
	ld.global.f64 	%fd37, [%rd26];
	neg.f64 	%fd38, %fd37;
	setp.lt.f64 	%p18, %fd37, 0d0000000000000000;
	selp.f64 	%fd39, %fd38, %fd37, %p18;
	st.global.f64 	[%rd27], %fd39;
	ld.global.f64 	%fd40, [%rd26+1024];
	neg.f64 	%fd41, %fd40;
	setp.lt.f64 	%p19, %fd40, 0d0000000000000000;
	selp.f64 	%fd42, %fd41, %fd40, %p19;
	st.global.f64 	[%rd27+1024], %fd42;
	ld.global.f64 	%fd43, [%rd26+2048];
	neg.f64 	%fd44, %fd43;
	setp.lt.f64 	%p20, %fd43, 0d0000000000000000;
	selp.f64 	%fd45, %fd44, %fd43, %p20;
	st.global.f64 	[%rd27+2048], %fd45;
	ld.global.f64 	%fd46, [%rd26+3072];
	neg.f64 	%fd47, %fd46;
	setp.lt.f64 	%p21, %fd46, 0d0000000000000000;
	selp.f64 	%fd48, %fd47, %fd46, %p21;
	st.global.f64 	[%rd27+3072], %fd48;
	add.s32 	%r74, %r74, 16;
	add.s32 	%r73, %r73, 2048;
	add.s64 	%rd64, %rd64, 16384;
	setp.eq.s32 	%p22, %r74, 0;
	@%p22 bra 	$L__BB7_8;
	bra.uni 	$L__BB7_7;
$L__BB7_8:
	setp.eq.s32 	%p23, %r10, 0;
	@%p23 bra 	$L__BB7_58;
	and.b32  	%r37, %r49, 7;
	setp.lt.u32 	%p24, %r10, 8;
	@%p24 bra 	$L__BB7_11;
	shl.b32 	%r53, %r79, 7;
	add.s32 	%r54, %r53, %r6;
	mul.wide.s32 	%rd28, %r54, 8;
	add.s64 	%rd29, %rd6, %rd28;
	ld.global.f64 	%fd49, [%rd29];
	neg.f64 	%fd50, %fd49;
	setp.lt.f64 	%p25, %fd49, 0d0000000000000000;
	selp.f64 	%fd51, %fd50, %fd49, %p25;
	add.s64 	%rd30, %rd7, %rd28;
	st.global.f64 	[%rd30], %fd51;
	ld.global.f64 	%fd52, [%rd29+1024];
	neg.f64 	%fd53, %fd52;
	setp.lt.f64 	%p26, %fd52, 0d0000000000000000;
	selp.f64 	%fd54, %fd53, %fd52, %p26;
	st.global.f64 	[%rd30+1024], %fd54;
	ld.global.f64 	%fd55, [%rd29+2048];
	neg.f64 	%fd56, %fd55;
	setp.lt.f64 	%p27, %fd55, 0d0000000000000000;
	selp.f64 	%fd57, %fd56, %fd55, %p27;
	st.global.f64 	[%rd30+2048], %fd57;
	ld.global.f64 	%fd58, [%rd29+3072];
	neg.f64 	%fd59, %fd58;
	setp.lt.f64 	%p28, %fd58, 0d0000000000000000;
	selp.f64 	%fd60, %fd59, %fd58, %p28;
	st.global.f64 	[%rd30+3072], %fd60;
	ld.global.f64 	%fd61, [%rd29+4096];
	neg.f64 	%fd62, %fd61;
	setp.lt.f64 	%p29, %fd61, 0d0000000000000000;
	selp.f64 	%fd63, %fd62, %fd61, %p29;
	st.global.f64 	[%rd30+4096], %fd63;
	ld.global.f64 	%fd64, [%rd29+5120];
	neg.f64 	%fd65, %fd64;
	setp.lt.f64 	%p30, %fd64, 0d0000000000000000;
	selp.f64 	%fd66, %fd65, %fd64, %p30;
	st.global.f64 	[%rd30+5120], %fd66;
	ld.global.f64 	%fd67, [%rd29+6144];
	neg.f64 	%fd68, %fd67;
	setp.lt.f64 	%p31, %fd67, 0d0000000000000000;
	selp.f64 	%fd69, %fd68, %fd67, %p31;
	st.global.f64 	[%rd30+6144], %fd69;
	ld.global.f64 	%fd70, [%rd29+7168];
	neg.f64 	%fd71, %fd70;
	setp.lt.f64 	%p32, %fd70, 0d0000000000000000;
	selp.f64 	%fd72, %fd71, %fd70, %p32;
	st.global.f64 	[%rd30+7168], %fd72;
	add.s32 	%r79, %r79, 8;
$L__BB7_11:
	setp.eq.s32 	%p33, %r37, 0;
	@%p33 bra 	$L__BB7_58;
	and.b32  	%r40, %r49, 3;
	setp.lt.u32 	%p34, %r37, 4;
	@%p34 bra 	$L__BB7_14;
	shl.b32 	%r55, %r79, 7;
	add.s32 	%r56, %r55, %r6;
	mul.wide.s32 	%rd31, %r56, 8;
	add.s64 	%rd32, %rd6, %rd31;
	ld.global.f64 	%fd73, [%rd32];
	neg.f64 	%fd74, %fd73;
	setp.lt.f64 	%p35, %fd73, 0d0000000000000000;
	selp.f64 	%fd75, %fd74, %fd73, %p35;
	add.s64 	%rd33, %rd7, %rd31;
	st.global.f64 	[%rd33], %fd75;
	ld.global.f64 	%fd76, [%rd32+1024];
	neg.f64 	%fd77, %fd76;
	setp.lt.f64 	%p36, %fd76, 0d0000000000000000;
	selp.f64 	%fd78, %fd77, %fd76, %p36;
	st.global.f64 	[%rd33+1024], %fd78;
	ld.global.f64 	%fd79, [%rd32+2048];
	neg.f64 	%fd80, %fd79;
	setp.lt.f64 	%p37, %fd79, 0d0000000000000000;
	selp.f64 	%fd81, %fd80, %fd79, %p37;
	st.global.f64 	[%rd33+2048], %fd81;
	ld.global.f64 	%fd82, [%rd32+3072];
	neg.f64 	%fd83, %fd82;
	setp.lt.f64 	%p38, %fd82, 0d0000000000000000;
	selp.f64 	%fd84, %fd83, %fd82, %p38;
	st.global.f64 	[%rd33+3072], %fd84;
	add.s32 	%r79, %r79, 4;
$L__BB7_14:
	setp.eq.s32 	%p39, %r40, 0;
	@%p39 bra 	$L__BB7_58;
	shl.b32 	%r57, %r79, 7;
	add.s32 	%r83, %r6, %r57;
	neg.s32 	%r82, %r40;
$L__BB7_16:
	.pragma "nounroll";
	mul.wide.s32 	%rd35, %r83, 8;
	add.s64 	%rd36, %rd7, %rd35;
	add.s64 	%rd37, %rd6, %rd35;
	ld.global.f64 	%fd85, [%rd37];
	neg.f64 	%fd86, %fd85;
	setp.lt.f64 	%p40, %fd85, 0d0000000000000000;
	selp.f64 	%fd87, %fd86, %fd85, %p40;
	st.global.f64 	[%rd36], %fd87;
	add.s32 	%r83, %r83, 128;
	add.s32 	%r82, %r82, 1;
	setp.ne.s32 	%p41, %r82, 0;
	@%p41 bra 	$L__BB7_16;
	bra.uni 	$L__BB7_58;
$L__BB7_17:
	setp.lt.s32 	%p42, %r49, 1;
	@%p42 bra 	$L__BB7_58;
	and.b32  	%r14, %r49, 7;
	setp.lt.u32 	%p43, %r49, 8;
	mov.b32 	%r76, 0;
	@%p43 bra 	$L__BB7_37;
	and.b32  	%r76, %r49, 2147483640;
	mov.b32 	%r75, 0;
$L__BB7_20:
	.pragma "nounroll";
	shl.b32 	%r60, %r75, 7;
	add.s32 	%r21, %r60, %r6;
	setp.ge.s32 	%p44, %r21, %r4;
	@%p44 bra 	$L__BB7_22;
	mul.wide.u32 	%rd38, %r21, 8;
	add.s64 	%rd39, %rd6, %rd38;
	ld.global.f64 	%fd88, [%rd39];
	neg.f64 	%fd89, %fd88;
	setp.lt.f64 	%p45, %fd88, 0d0000000000000000;
	selp.f64 	%fd90, %fd89, %fd88, %p45;
	add.s64 	%rd40, %rd7, %rd38;
	st.global.f64 	[%rd40], %fd90;
$L__BB7_22:
	add.s32 	%r61, %r21, 128;
	setp.ge.s32 	%p46, %r61, %r4;
	mul.wide.s32 	%rd41, %r61, 8;
	add.s64 	%rd11, %rd6, %rd41;
	add.s64 	%rd12, %rd7, %rd41;
	@%p46 bra 	$L__BB7_24;
	ld.global.f64 	%fd91, [%rd11];
	neg.f64 	%fd92, %fd91;
	setp.lt.f64 	%p47, %fd91, 0d0000000000000000;
	selp.f64 	%fd93, %fd92, %fd91, %p47;
	st.global.f64 	[%rd12], %fd93;
$L__BB7_24:
	add.s32 	%r62, %r21, 256;
	setp.ge.s32 	%p48, %r62, %r4;
	@%p48 bra 	$L__BB7_26;
	ld.global.f64 	%fd94, [%rd11+1024];
	neg.f64 	%fd95, %fd94;
	setp.lt.f64 	%p49, %fd94, 0d0000000000000000;
	selp.f64 	%fd96, %fd95, %fd94, %p49;
	st.global.f64 	[%rd12+1024], %fd96;
$L__BB7_26:
	add.s32 	%r63, %r21, 384;
	setp.ge.s32 	%p50, %r63, %r4;
	@%p50 bra 	$L__BB7_28;
	ld.global.f64 	%fd97, [%rd11+2048];
	neg.f64 	%fd98, %fd97;
	setp.lt.f64 	%p51, %fd97, 0d0000000000000000;
	selp.f64 	%fd99, %fd98, %fd97, %p51;
	st.global.f64 	[%rd12+2048], %fd99;
$L__BB7_28:
	add.s32 	%r64, %r21, 512;
	setp.ge.s32 	%p52, %r64, %r4;
	@%p52 bra 	$L__BB7_30;
	ld.global.f64 	%fd100, [%rd11+3072];
	neg.f64 	%fd101, %fd100;
	setp.lt.f64 	%p53, %fd100, 0d0000000000000000;
	selp.f64 	%fd102, %fd101, %fd100, %p53;
	st.global.f64 	[%rd12+3072], %fd102;
$L__BB7_30:
	add.s32 	%r65, %r21, 640;
	setp.ge.s32 	%p54, %r65, %r4;
	@%p54 bra 	$L__BB7_32;
	ld.global.f64 	%fd103, [%rd11+4096];
	neg.f64 	%fd104, %fd103;
	setp.lt.f64 	%p55, %fd103, 0d0000000000000000;
	selp.f64 	%fd105, %fd104, %fd103, %p55;
	st.global.f64 	[%rd12+4096], %fd105;
$L__BB7_32:
	add.s32 	%r66, %r21, 768;
	setp.ge.s32 	%p56, %r66, %r4;
	@%p56 bra 	$L__BB7_34;
	ld.global.f64 	%fd106, [%rd11+5120];
	neg.f64 	%fd107, %fd106;
	setp.lt.f64 	%p57, %fd106, 0d0000000000000000;
	selp.f64 	%fd108, %fd107, %fd106, %p57;
	st.global.f64 	[%rd12+5120], %fd108;
$L__BB7_34:
	add.s32 	%r67, %r21, 896;
	setp.ge.s32 	%p58, %r67, %r4;
	@%p58 bra 	$L__BB7_36;
	ld.global.f64 	%fd109, [%rd11+6144];
	neg.f64 	%fd110, %fd109;
	setp.lt.f64 	%p59, %fd109, 0d0000000000000000;
	selp.f64 	%fd111, %fd110, %fd109, %p59;
	st.global.f64 	[%rd12+6144], %fd111;
$L__BB7_36:
	add.s32 	%r75, %r75, 8;
	setp.ne.s32 	%p60, %r75, %r76;
	@%p60 bra 	$L__BB7_20;
$L__BB7_37:
	setp.eq.s32 	%p61, %r14, 0;
	@%p61 bra 	$L__BB7_58;
	and.b32  	%r24, %r49, 3;
	setp.lt.u32 	%p62, %r14, 4;
	@%p62 bra 	$L__BB7_48;
	shl.b32 	%r68, %r76, 7;
	add.s32 	%r25, %r68, %r6;
	setp.ge.s32 	%p63, %r25, %r4;
	@%p63 bra 	$L__BB7_41;
	mul.wide.s32 	%rd42, %r25, 8;
	add.s64 	%rd43, %rd6, %rd42;
	ld.global.f64 	%fd112, [%rd43];
	neg.f64 	%fd113, %fd112;
	setp.lt.f64 	%p64, %fd112, 0d0000000000000000;
	selp.f64 	%fd114, %fd113, %fd112, %p64;
	add.s64 	%rd44, %rd7, %rd42;
	st.global.f64 	[%rd44], %fd114;
$L__BB7_41:
	add.s32 	%r26, %r25, 128;
	setp.ge.s32 	%p65, %r26, %r4;
	@%p65 bra 	$L__BB7_43;
	mul.wide.s32 	%rd45, %r26, 8;
	add.s64 	%rd46, %rd6, %rd45;
	ld.global.f64 	%fd115, [%rd46];
	neg.f64 	%fd116, %fd115;
	setp.lt.f64 	%p66, %fd115, 0d0000000000000000;
	selp.f64 	%fd117, %fd116, %fd115, %p66;
	add.s64 	%rd47, %rd7, %rd45;
	st.global.f64 	[%rd47], %fd117;
$L__BB7_43:
	add.s32 	%r27, %r25, 256;
	setp.ge.s32 	%p67, %r27, %r4;
	@%p67 bra 	$L__BB7_45;
	mul.wide.s32 	%rd48, %r27, 8;
	add.s64 	%rd49, %rd6, %rd48;
	ld.global.f64 	%fd118, [%rd49];
	neg.f64 	%fd119, %fd118;
	setp.lt.f64 	%p68, %fd118, 0d0000000000000000;
	selp.f64 	%fd120, %fd119, %fd118, %p68;
	add.s64 	%rd50, %rd7, %rd48;
	st.global.f64 	[%rd50], %fd120;
$L__BB7_45:
	add.s32 	%r28, %r25, 384;
	setp.ge.s32 	%p69, %r28, %r4;
	@%p69 bra 	$L__BB7_47;
	mul.wide.s32 	%rd51, %r28, 8;
	add.s64 	%rd52, %rd6, %rd51;
	ld.global.f64 	%fd121, [%rd52];
	neg.f64 	%fd122, %fd121;
	setp.lt.f64 	%p70, %fd121, 0d0000000000000000;
	selp.f64 	%fd123, %fd122, %fd121, %p70;
	add.s64 	%rd53, %rd7, %rd51;
	st.global.f64 	[%rd53], %fd123;
$L__BB7_47:
	add.s32 	%r76, %r76, 4;
$L__BB7_48:
	setp.eq.s32 	%p71, %r24, 0;
	@%p71 bra 	$L__BB7_58;
	setp.eq.s32 	%p72, %r24, 1;
	@%p72 bra 	$L__BB7_55;
	shl.b32 	%r69, %r76, 7;
	add.s32 	%r31, %r69, %r6;
	setp.ge.s32 	%p73, %r31, %r4;
	@%p73 bra 	$L__BB7_52;
	mul.wide.s32 	%rd54, %r31, 8;
	add.s64 	%rd55, %rd6, %rd54;
	ld.global.f64 	%fd124, [%rd55];
	neg.f64 	%fd125, %fd124;
	setp.lt.f64 	%p74, %fd124, 0d0000000000000000;
	selp.f64 	%fd126, %fd125, %fd124, %p74;
	add.s64 	%rd56, %rd7, %rd54;
	st.global.f64 	[%rd56], %fd126;
$L__BB7_52:
	add.s32 	%r32, %r31, 128;
	setp.ge.s32 	%p75, %r32, %r4;
	@%p75 bra 	$L__BB7_54;
	mul.wide.s32 	%rd57, %r32, 8;
	add.s64 	%rd58, %rd6, %rd57;
	ld.global.f64 	%fd127, [%rd58];
	neg.f64 	%fd128, %fd127;
	setp.lt.f64 	%p76, %fd127, 0d0000000000000000;
	selp.f64 	%fd129, %fd128, %fd127, %p76;
	add.s64 	%rd59, %rd7, %rd57;
	st.global.f64 	[%rd59], %fd129;
$L__BB7_54:
	add.s32 	%r76, %r76, 2;
$L__BB7_55:
	and.b32  	%r70, %r49, 1;
	setp.eq.b32 	%p77, %r70, 1;
	not.pred 	%p78, %p77;
	@%p78 bra 	$L__BB7_58;
	shl.b32 	%r71, %r76, 7;
	add.s32 	%r35, %r71, %r6;
	setp.ge.s32 	%p79, %r35, %r4;
	@%p79 bra 	$L__BB7_58;
	mul.wide.s32 	%rd60, %r35, 8;
	add.s64 	%rd61, %rd6, %rd60;
	ld.global.f64 	%fd130, [%rd61];
	neg.f64 	%fd131, %fd130;
	setp.lt.f64 	%p80, %fd130, 0d0000000000000000;
	selp.f64 	%fd132, %fd131, %fd130, %p80;
	add.s64 	%rd62, %rd7, %rd60;
	st.global.f64 	[%rd62], %fd132;
$L__BB7_58:
	ret;

}
	// .globl	_ZN3cub18CUB_300001_SM_10006detail9transform16transform_kernelINS2_10policy_hubILb1EN4cuda3std3__45tupleIJN6thrust24THRUST_300001_SM_1000_NS6detail15normal_iteratorINSA_10device_ptrIdEEEEEEEE10policy1000El11abs_functorIdESF_JPdEEEvT0_iT1_T2_DpNS2_10kernel_argIT3_EE
.visible .entry _ZN3cub18CUB_300001_SM_10006detail9transform16transform_kernelINS2_10policy_hubILb1EN4cuda3std3__45tupleIJN6thrust24THRUST_300001_SM_1000_NS6detail15normal_iteratorINSA_10device_ptrIdEEEEEEEE10policy1000El11abs_functorIdESF_JPdEEEvT0_iT1_T2_DpNS2_10kernel_argIT3_EE(
	.param .u64 _ZN3cub18CUB_300001_SM_10006detail9transform16transform_kernelINS2_10policy_hubILb1EN4cuda3std3__45tupleIJN6thrust24THRUST_300001_SM_1000_NS6detail15normal_iteratorINSA_10device_ptrIdEEEEEEEE10policy1000El11abs_functorIdESF_JPdEEEvT0_iT1_T2_DpNS2_10kernel_argIT3_EE_param_0,
	.param .u32 _ZN3cub18CUB_300001_SM_10006detail9transform16transform_kernelINS2_10policy_hubILb1EN4cuda3std3__45tupleIJN6thrust24THRUST_300001_SM_1000_NS6detail15normal_iteratorINSA_10device_ptrIdEEEEEEEE10policy1000El11abs_functorIdESF_JPdEEEvT0_iT1_T2_DpNS2_10kernel_argIT3_EE_param_1,
	.param .align 1 .b8 _ZN3cub18CUB_300001_SM_10006detail9transform16transform_kernelINS2_10policy_hubILb1EN4cuda3std3__45tupleIJN6thrust24THRUST_300001_SM_1000_NS6detail15normal_iteratorINSA_10device_ptrIdEEEEEEEE10policy1000El11abs_functorIdESF_JPdEEEvT0_iT1_T2_DpNS2_10kernel_argIT3_EE_param_2[1],
	.param .align 8 .b8 _ZN3cub18CUB_300001_SM_10006detail9transform16transform_kernelINS2_10policy_hubILb1EN4cuda3std3__45tupleIJN6thrust24THRUST_300001_SM_1000_NS6detail15normal_iteratorINSA_10device_ptrIdEEEEEEEE10policy1000El11abs_functorIdESF_JPdEEEvT0_iT1_T2_DpNS2_10kernel_argIT3_EE_param_3[8],
	.param .align 8 .b8 _ZN3cub18CUB_300001_SM_10006detail9transform16transform_kernelINS2_10policy_hubILb1EN4cuda3std3__45tupleIJN6thrust24THRUST_300001_SM_1000_NS6detail15normal_iteratorINSA_10device_ptrIdEEEEEEEE10policy1000El11abs_functorIdESF_JPdEEEvT0_iT1_T2_DpNS2_10kernel_argIT3_EE_param_4[16]
)
.maxntid 128
{
	.reg .pred 	%p<81>;
	.reg .b32 	%r<81>;
	.reg .b64 	%rd<71>;
	.reg .b64 	%fd<133>;

	ld.param.u64 	%rd16, [_ZN3cub18CUB_300001_SM_10006detail9transform16transform_kernelINS2_10policy_hubILb1EN4cuda3std3__45tupleIJN6thrust24THRUST_300001_SM_1000_NS6detail15normal_iteratorINSA_10device_ptrIdEEEEEEEE10policy1000El11abs_functorIdESF_JPdEEEvT0_iT1_T2_DpNS2_10kernel_argIT3_EE_param_0];
	ld.param.u64 	%rd17, [_ZN3cub18CUB_300001_SM_10006detail9transform16transform_kernelINS2_10policy_hubILb1EN4cuda3std3__45tupleIJN6thrust24THRUST_300001_SM_1000_NS6detail15normal_iteratorINSA_10device_ptrIdEEEEEEEE10policy1000El11abs_functorIdESF_JPdEEEvT0_iT1_T2_DpNS2_10kernel_argIT3_EE_param_4];
	ld.param.u64 	%rd18, [_ZN3cub18CUB_300001_SM_10006detail9transform16transform_kernelINS2_10policy_hubILb1EN4cuda3std3__45tupleIJN6thrust24THRUST_300001_SM_1000_NS6detail15normal_iteratorINSA_10device_ptrIdEEEEEEEE10policy1000El11abs_functorIdESF_JPdEEEvT0_iT1_T2_DpNS2_10kernel_argIT3_EE_param_3];
	ld.param.u32 	%r47, [_ZN3cub18CUB_300001_SM_10006detail9transform16transform_kernelINS2_10policy_hubILb1EN4cuda3std3__45tupleIJN6thrust24THRUST_300001_SM_1000_NS6detail15normal_iteratorINSA_10device_ptrIdEEEEEEEE10policy1000El11abs_functorIdESF_JPdEEEvT0_iT1_T2_DpNS2_10kernel_argIT3_EE_param_1];
	cvta.to.global.u64 	%rd1, %rd18;
	cvta.to.global.u64 	%rd2, %rd17;
	shl.b32 	%r1, %r47, 7;
	mov.u32 	%r48, %ctaid.x;
	cvt.u64.u32 	%rd19, %r48;
	cvt.s64.s32 	%rd20, %r1;
	mul.lo.s64 	%rd3, %rd20, %rd19;
	sub.s64 	%rd21, %rd16, %rd3;
	min.s64 	%rd22, %rd21, %rd20;
	cvt.u32.u64 	%r2, %rd22;
	shl.b32 	%r3, %r2, 3;
	mov.u32 	%r4, %tid.x;
	shl.b32 	%r69, %r4, 7;
	setp.ge.s32 	%p1, %r69, %r3;
	@%p1 bra 	$L__BB8_3;
	shl.b64 	%rd23, %rd3, 3;
	add.s64 	%rd24, %rd2, %rd23;
	mul.wide.u32 	%rd25, %r4, 128;
	add.s64 	%rd69, %rd24, %rd25;
$L__BB8_2:
	.pragma "nounroll";
	// begin inline asm
	prefetch.global.L2 [%rd69];
	// end inline asm
	add.s32 	%r69, %r69, 16384;
	add.s64 	%rd69, %rd69, 16384;
	setp.lt.s32 	%p2, %r69, %r3;
	@%p2 bra 	$L__BB8_2;
$L__BB8_3:
	shl.b64 	%rd27, %rd3, 3;
	add.s64 	%rd7, %rd2, %rd27;
	add.s64 	%rd8, %rd1, %rd27;
	setp.eq.s32 	%p3, %r1, %r2;
	@%p3 bra 	$L__BB8_45;
	setp.lt.s32 	%p4, %r47, 1;
	@%p4 bra 	$L__BB8_58;
	and.b32  	%r8, %r47, 7;
	setp.lt.u32 	%p5, %r47, 8;
	mov.b32 	%r78, 0;
	@%p5 bra 	$L__BB8_24;
	and.b32  	%r78, %r47, 2147483640;
	mov.b32 	%r72, 0;
$L__BB8_7:
	.pragma "nounroll";
	shl.b32 	%r51, %r72, 7;
	add.s32 	%r19, %r51, %r4;
	setp.ge.s32 	%p6, %r19, %r2;
	@%p6 bra 	$L__BB8_9;
	mul.wide.u32 	%rd28, %r19, 8;
	add.s64 	%rd29, %rd7, %rd28;
	ld.global.f64 	%fd1, [%rd29];
	neg.f64 	%fd2, %fd1;
	setp.lt.f64 	%p7, %fd1, 0d0000000000000000;
	selp.f64 	%fd3, %fd2, %fd1, %p7;
	add.s64 	%rd30, %rd8, %rd28;
	st.global.f64 	[%rd30], %fd3;
$L__BB8_9:
	add.s32 	%r52, %r19, 128;
	setp.ge.s32 	%p8, %r52, %r2;
	mul.wide.s32 	%rd31, %r52, 8;
	add.s64 	%rd12, %rd7, %rd31;
	add.s64 	%rd13, %rd8, %rd31;
	@%p8 bra 	$L__BB8_11;
	ld.global.f64 	%fd4, [%rd12];
	neg.f64 	%fd5, %fd4;
	setp.lt.f64 	%p9, %fd4, 0d0000000000000000;
	selp.f64 	%fd6, %fd5, %fd4, %p9;
	st.global.f64 	[%rd13], %fd6;
$L__BB8_11:
	add.s32 	%r53, %r19, 256;
	setp.ge.s32 	%p10, %r53, %r2;
	@%p10 bra 	$L__BB8_13;
	ld.global.f64 	%fd7, [%rd12+1024];
	neg.f64 	%fd8, %fd7;
	setp.lt.f64 	%p11, %fd7, 0d0000000000000000;
	selp.f64 	%fd9, %fd8, %fd7, %p11;
	st.global.f64 	[%rd13+1024], %fd9;
$L__BB8_13:
	add.s32 	%r54, %r19, 384;
	setp.ge.s32 	%p12, %r54, %r2;
	@%p12 bra 	$L__BB8_15;
	ld.global.f64 	%fd10, [%rd12+2048];
	neg.f64 	%fd11, %fd10;
	setp.lt.f64 	%p13, %fd10, 0d0000000000000000;
	selp.f64 	%fd12, %fd11, %fd10, %p13;
	st.global.f64 	[%rd13+2048], %fd12;
$L__BB8_15:
	add.s32 	%r55, %r19, 512;
	setp.ge.s32 	%p14, %r55, %r2;
	@%p14 bra 	$L__BB8_17;
	ld.global.f64 	%fd13, [%rd12+3072];
	neg.f64 	%fd14, %fd13;
	setp.lt.f64 	%p15, %fd13, 0d0000000000000000;
	selp.f64 	%fd15, %fd14, %fd13, %p15;
	st.global.f64 	[%rd13+3072], %fd15;
$L__BB8_17:
	add.s32 	%r56, %r19, 640;
	setp.ge.s32 	%p16, %r56, %r2;
	@%p16 bra 	$L__BB8_19;
	ld.global.f64 	%fd16, [%rd12+4096];
	neg.f64 	%fd17, %fd16;
	setp.lt.f64 	%p17, %fd16, 0d0000000000000000;
	selp.f64 	%fd18, %fd17, %fd16, %p17;
	st.global.f64 	[%rd13+4096], %fd18;
$L__BB8_19:
	add.s32 	%r57, %r19, 768;
	setp.ge.s32 	%p18, %r57, %r2;
	@%p18 bra 	$L__BB8_21;
	ld.global.f64 	%fd19, [%rd12+5120];
	neg.f64 	%fd20, %fd19;
	setp.lt.f64 	%p19, %fd19, 0d0000000000000000;
	selp.f64 	%fd21, %fd20, %fd19, %p19;
	st.global.f64 	[%rd13+5120], %fd21;
$L__BB8_21:
	add.s32 	%r58, %r19, 896;
	setp.ge.s32 	%p20, %r58, %r2;
	@%p20 bra 	$L__BB8_23;
	ld.global.f64 	%fd22, [%rd12+6144];
	neg.f64 	%fd23, %fd22;
	setp.lt.f64 	%p21, %fd22, 0d0000000000000000;
	selp.f64 	%fd24, %fd23, %fd22, %p21;
	st.global.f64 	[%rd13+6144], %fd24;
$L__BB8_23:
	add.s32 	%r72, %r72, 8;
	setp.eq.s32 	%p22, %r72, %r78;
	@%p22 bra 	$L__BB8_24;
	bra.uni 	$L__BB8_7;
$L__BB8_24:
	setp.eq.s32 	%p23, %r8, 0;
	@%p23 bra 	$L__BB8_58;
	and.b32  	%r35, %r47, 3;
	setp.lt.u32 	%p24, %r8, 4;
	@%p24 bra 	$L__BB8_35;
	shl.b32 	%r59, %r78, 7;
	add.s32 	%r36, %r59, %r4;
	setp.ge.s32 	%p25, %r36, %r2;
	@%p25 bra 	$L__BB8_28;
	mul.wide.s32 	%rd32, %r36, 8;
	add.s64 	%rd33, %rd7, %rd32;
	ld.global.f64 	%fd25, [%rd33];
	neg.f64 	%fd26, %fd25;
	setp.lt.f64 	%p26, %fd25, 0d0000000000000000;
	selp.f64 	%fd27, %fd26, %fd25, %p26;
	add.s64 	%rd34, %rd8, %rd32;
	st.global.f64 	[%rd34], %fd27;
$L__BB8_28:
	add.s32 	%r37, %r36, 128;
	setp.ge.s32 	%p27, %r37, %r2;
	@%p27 bra 	$L__BB8_30;
	mul.wide.s32 	%rd35, %r37, 8;
	add.s64 	%rd36, %rd7, %rd35;
	ld.global.f64 	%fd28, [%rd36];
	neg.f64 	%fd29, %fd28;
	setp.lt.f64 	%p28, %fd28, 0d0000000000000000;
	selp.f64 	%fd30, %fd29, %fd28, %p28;
	add.s64 	%rd37, %rd8, %rd35;
	st.global.f64 	[%rd37], %fd30;
$L__BB8_30:
	add.s32 	%r38, %r36, 256;
	setp.ge.s32 	%p29, %r38, %r2;
	@%p29 bra 	$L__BB8_32;
	mul.wide.s32 	%rd38, %r38, 8;
	add.s64 	%rd39, %rd7, %rd38;
	ld.global.f64 	%fd31, [%rd39];
	neg.f64 	%fd32, %fd31;
	setp.lt.f64 	%p30, %fd31, 0d0000000000000000;
	selp.f64 	%fd33, %fd32, %fd31, %p30;
	add.s64 	%rd40, %rd8, %rd38;
	st.global.f64 	[%rd40], %fd33;
$L__BB8_32:
	add.s32 	%r39, %r36, 384;
	setp.ge.s32 	%p31, %r39, %r2;
	@%p31 bra 	$L__BB8_34;
	mul.wide.s32 	%rd41, %r39, 8;
	add.s64 	%rd42, %rd7, %rd41;
	ld.global.f64 	%fd34, [%rd42];
	neg.f64 	%fd35, %fd34;
	setp.lt.f64 	%p32, %fd34, 0d0000000000000000;
	selp.f64 	%fd36, %fd35, %fd34, %p32;
	add.s64 	%rd43, %rd8, %rd41;
	st.global.f64 	[%rd43], %fd36;
$L__BB8_34:
	add.s32 	%r78, %r78, 4;
$L__BB8_35:
	setp.eq.s32 	%p33, %r35, 0;
	@%p33 bra 	$L__BB8_58;
	setp.eq.s32 	%p34, %r35, 1;
	@%p34 bra 	$L__BB8_42;
	shl.b32 	%r60, %r78, 7;
	add.s32 	%r42, %r60, %r4;
	setp.ge.s32 	%p35, %r42, %r2;
	@%p35 bra 	$L__BB8_39;
	mul.wide.s32 	%rd44, %r42, 8;
	add.s64 	%rd45, %rd7, %rd44;
	ld.global.f64 	%fd37, [%rd45];
	neg.f64 	%fd38, %fd37;
	setp.lt.f64 	%p36, %fd37, 0d0000000000000000;
	selp.f64 	%fd39, %fd38, %fd37, %p36;
	add.s64 	%rd46, %rd8, %rd44;
	st.global.f64 	[%rd46], %fd39;
$L__BB8_39:
	add.s32 	%r43, %r42, 128;
	setp.ge.s32 	%p37, %r43, %r2;
	@%p37 bra 	$L__BB8_41;
	mul.wide.s32 	%rd47, %r43, 8;
	add.s64 	%rd48, %rd7, %rd47;
	ld.global.f64 	%fd40, [%rd48];
	neg.f64 	%fd41, %fd40;
	setp.lt.f64 	%p38, %fd40, 0d0000000000000000;
	selp.f64 	%fd42, %fd41, %fd40, %p38;
	add.s64 	%rd49, %rd8, %rd47;
	st.global.f64 	[%rd49], %fd42;
$L__BB8_41:
	add.s32 	%r78, %r78, 2;
$L__BB8_42:
	and.b32  	%r61, %r47, 1;
	setp.eq.b32 	%p39, %r61, 1;
	not.pred 	%p40, %p39;
	@%p40 bra 	$L__BB8_58;
	shl.b32 	%r62, %r78, 7;
	add.s32 	%r46, %r62, %r4;
	setp.ge.s32 	%p41, %r46, %r2;
	@%p41 bra 	$L__BB8_58;
	mul.wide.s32 	%rd50, %r46, 8;
	add.s64 	%rd51, %rd7, %rd50;
	ld.global.f64 	%fd43, [%rd51];
	neg.f64 	%fd44, %fd43;
	setp.lt.f64 	%p42, %fd43, 0d0000000000000000;
	selp.f64 	%fd45, %fd44, %fd43, %p42;
	add.s64 	%rd52, %rd8, %rd50;
	st.global.f64 	[%rd52], %fd45;
	bra.uni 	$L__BB8_58;
$L__BB8_45:
	setp.lt.s32 	%p43, %r47, 1;
	@%p43 bra 	$L__BB8_58;
	and.b32  	%r10, %r47, 15;
	setp.lt.u32 	%p44, %r47, 16;
	mov.b32 	%r74, 0;
	@%p44 bra 	$L__BB8_49;
	and.b32  	%r74, %r47, 2147483632;
	neg.s32 	%r71, %r74;
	add.s32 	%r70, %r4, 1152;
	mul.wide.u32 	%rd70, %r4, 8;
$L__BB8_48:
	.pragma "nounroll";
	mul.wide.s32 	%rd53, %r70, 8;
	add.s64 	%rd54, %rd53, 3072;
	add.s64 	%rd55, %rd7, %rd70;
	ld.global.f64 	%fd46, [%rd55];
	neg.f64 	%fd47, %fd46;
	setp.lt.f64 	%p45, %fd46, 0d0000000000000000;
	selp.f64 	%fd48, %fd47, %fd46, %p45;
	add.s64 	%rd56, %rd8, %rd70;
	st.global.f64 	[%rd56], %fd48;
	ld.global.f64 	%fd49, [%rd55+1024];
	neg.f64 	%fd50, %fd49;
	setp.lt.f64 	%p46, %fd49, 0d0000000000000000;
	selp.f64 	%fd51, %fd50, %fd49, %p46;
	st.global.f64 	[%rd56+1024], %fd51;
	ld.global.f64 	%fd52, [%rd55+2048];
	neg.f64 	%fd53, %fd52;
	setp.lt.f64 	%p47, %fd52, 0d0000000000000000;
	selp.f64 	%fd54, %fd53, %fd52, %p47;
	st.global.f64 	[%rd56+2048], %fd54;
	ld.global.f64 	%fd55, [%rd55+3072];
	neg.f64 	%fd56, %fd55;
	setp.lt.f64 	%p48, %fd55, 0d0000000000000000;
	selp.f64 	%fd57, %fd56, %fd55, %p48;
	st.global.f64 	[%rd56+3072], %fd57;
	ld.global.f64 	%fd58, [%rd55+4096];
	neg.f64 	%fd59, %fd58;
	setp.lt.f64 	%p49, %fd58, 0d0000000000000000;
	selp.f64 	%fd60, %fd59, %fd58, %p49;
	st.global.f64 	[%rd56+4096], %fd60;
	ld.global.f64 	%fd61, [%rd55+5120];
	neg.f64 	%fd62, %fd61;
	setp.lt.f64 	%p50, %fd61, 0d0000000000000000;
	selp.f64 	%fd63, %fd62, %fd61, %p50;
	st.global.f64 	[%rd56+5120], %fd63;
	ld.global.f64 	%fd64, [%rd55+6144];
	neg.f64 	%fd65, %fd64;
	setp.lt.f64 	%p51, %fd64, 0d0000000000000000;
	selp.f64 	%fd66, %fd65, %fd64, %p51;
	st.global.f64 	[%rd56+6144], %fd66;
	ld.global.f64 	%fd67, [%rd55+7168];
	neg.f64 	%fd68, %fd67;
	setp.lt.f64 	%p52, %fd67, 0d0000000000000000;
	selp.f64 	%fd69, %fd68, %fd67, %p52;
	st.global.f64 	[%rd56+7168], %fd69;
	ld.global.f64 	%fd70, [%rd55+8192];
	neg.f64 	%fd71, %fd70;
	setp.lt.f64 	%p53, %fd70, 0d0000000000000000;
	selp.f64 	%fd72, %fd71, %fd70, %p53;
	st.global.f64 	[%rd56+8192], %fd72;
	add.s64 	%rd57, %rd7, %rd54;
	ld.global.f64 	%fd73, [%rd57+-3072];
	neg.f64 	%fd74, %fd73;
	setp.lt.f64 	%p54, %fd73, 0d0000000000000000;
	selp.f64 	%fd75, %fd74, %fd73, %p54;
	add.s64 	%rd58, %rd8, %rd54;
	st.global.f64 	[%rd58+-3072], %fd75;
	ld.global.f64 	%fd76, [%rd57+-2048];
	neg.f64 	%fd77, %fd76;
	setp.lt.f64 	%p55, %fd76, 0d0000000000000000;
	selp.f64 	%fd78, %fd77, %fd76, %p55;
	st.global.f64 	[%rd58+-2048], %fd78;
	ld.global.f64 	%fd79, [%rd57+-1024];
	neg.f64 	%fd80, %fd79;
	setp.lt.f64 	%p56, %fd79, 0d0000000000000000;
	selp.f64 	%fd81, %fd80, %fd79, %p56;
	st.global.f64 	[%rd58+-1024], %fd81;
	ld.global.f64 	%fd82, [%rd57];
	neg.f64 	%fd83, %fd82;
	setp.lt.f64 	%p57, %fd82, 0d0000000000000000;
	selp.f64 	%fd84, %fd83, %fd82, %p57;
	st.global.f64 	[%rd58], %fd84;
	ld.global.f64 	%fd85, [%rd57+1024];
	neg.f64 	%fd86, %fd85;
	setp.lt.f64 	%p58, %fd85, 0d0000000000000000;
	selp.f64 	%fd87, %fd86, %fd85, %p58;
	st.global.f64 	[%rd58+1024], %fd87;
	ld.global.f64 	%fd88, [%rd57+2048];
	neg.f64 	%fd89, %fd88;
	setp.lt.f64 	%p59, %fd88, 0d0000000000000000;
	selp.f64 	%fd90, %fd89, %fd88, %p59;
	st.global.f64 	[%rd58+2048], %fd90;
	ld.global.f64 	%fd91, [%rd57+3072];
	neg.f64 	%fd92, %fd91;
	setp.lt.f64 	%p60, %fd91, 0d0000000000000000;
	selp.f64 	%fd93, %fd92, %fd91, %p60;
	st.global.f64 	[%rd58+3072], %fd93;
	add.s32 	%r71, %r71, 16;
	add.s32 	%r70, %r70, 2048;
	add.s64 	%rd70, %rd70, 16384;
	setp.eq.s32 	%p61, %r71, 0;
	@%p61 bra 	$L__BB8_49;
	bra.uni 	$L__BB8_48;
$L__BB8_49:
	setp.eq.s32 	%p62, %r10, 0;
	@%p62 bra 	$L__BB8_58;
	and.b32  	%r22, %r47, 7;
	setp.lt.u32 	%p63, %r10, 8;
	@%p63 bra 	$L__BB8_52;
	shl.b32 	%r64, %r74, 7;
	add.s32 	%r65, %r64, %r4;
	mul.wide.s32 	%rd59, %r65, 8;
	add.s64 	%rd60, %rd7, %rd59;
	ld.global.f64 	%fd94, [%rd60];
	neg.f64 	%fd95, %fd94;
	setp.lt.f64 	%p64, %fd94, 0d0000000000000000;
	selp.f64 	%fd96, %fd95, %fd94, %p64;
	add.s64 	%rd61, %rd8, %rd59;
	st.global.f64 	[%rd61], %fd96;
	ld.global.f64 	%fd97, [%rd60+1024];
	neg.f64 	%fd98, %fd97;
	setp.lt.f64 	%p65, %fd97, 0d0000000000000000;
	selp.f64 	%fd99, %fd98, %fd97, %p65;
	st.global.f64 	[%rd61+1024], %fd99;
	ld.global.f64 	%fd100, [%rd60+2048];
	neg.f64 	%fd101, %fd100;
	setp.lt.f64 	%p66, %fd100, 0d0000000000000000;
	selp.f64 	%fd102, %fd101, %fd100, %p66;
	st.global.f64 	[%rd61+2048], %fd102;
	ld.global.f64 	%fd103, [%rd60+3072];
	neg.f64 	%fd104, %fd103;
	setp.lt.f64 	%p67, %fd103, 0d0000000000000000;
	selp.f64 	%fd105, %fd104, %fd103, %p67;
	st.global.f64 	[%rd61+3072], %fd105;
	ld.global.f64 	%fd106, [%rd60+4096];
	neg.f64 	%fd107, %fd106;
	setp.lt.f64 	%p68, %fd106, 0d0000000000000000;
	selp.f64 	%fd108, %fd107, %fd106, %p68;
	st.global.f64 	[%rd61+4096], %fd108;
	ld.global.f64 	%fd109, [%rd60+5120];
	neg.f64 	%fd110, %fd109;
	setp.lt.f64 	%p69, %fd109, 0d0000000000000000;
	selp.f64 	%fd111, %fd110, %fd109, %p69;
	st.global.f64 	[%rd61+5120], %fd111;
	ld.global.f64 	%fd112, [%rd60+6144];
	neg.f64 	%fd113, %fd112;
	setp.lt.f64 	%p70, %fd112, 0d0000000000000000;
	selp.f64 	%fd114, %fd113, %fd112, %p70;
	st.global.f64 	[%rd61+6144], %fd114;
	ld.global.f64 	%fd115, [%rd60+7168];
	neg.f64 	%fd116, %fd115;
	setp.lt.f64 	%p71, %fd115, 0d0000000000000000;
	selp.f64 	%fd117, %fd116, %fd115, %p71;
	st.global.f64 	[%rd61+7168], %fd117;
	add.s32 	%r74, %r74, 8;
$L__BB8_52:
	setp.eq.s32 	%p72, %r22, 0;
	@%p72 bra 	$L__BB8_58;
	and.b32  	%r25, %r47, 3;
	setp.lt.u32 	%p73, %r22, 4;
	@%p73 bra 	$L__BB8_55;
	shl.b32 	%r66, %r74, 7;
	add.s32 	%r67, %r66, %r4;
	mul.wide.s32 	%rd62, %r67, 8;
	add.s64 	%rd63, %rd7, %rd62;
	ld.global.f64 	%fd118, [%rd63];
	neg.f64 	%fd119, %fd118;
	setp.lt.f64 	%p74, %fd118, 0d0000000000000000;
	selp.f64 	%fd120, %fd119, %fd118, %p74;
	add.s64 	%rd64, %rd8, %rd62;
	st.global.f64 	[%rd64], %fd120;
	ld.global.f64 	%fd121, [%rd63+1024];
	neg.f64 	%fd122, %fd121;
	setp.lt.f64 	%p75, %fd121, 0d0000000000000000;
	selp.f64 	%fd123, %fd122, %fd121, %p75;
	st.global.f64 	[%rd64+1024], %fd123;
	ld.global.f64 	%fd124, [%rd63+2048];
	neg.f64 	%fd125, %fd124;
	setp.lt.f64 	%p76, %fd124, 0d0000000000000000;
	selp.f64 	%fd126, %fd125, %fd124, %p76;
	st.global.f64 	[%rd64+2048], %fd126;
	ld.global.f64 	%fd127, [%rd63+3072];
	neg.f64 	%fd128, %fd127;
	setp.lt.f64 	%p77, %fd127, 0d0000000000000000;
	selp.f64 	%fd129, %fd128, %fd127, %p77;
	st.global.f64 	[%rd64+3072], %fd129;
	add.s32 	%r74, %r74, 4;
$L__BB8_55:
	setp.eq.s32 	%p78, %r25, 0;
	@%p78 bra 	$L__BB8_58;
	shl.b32 	%r68, %r74, 7;
	add.s32 	%r77, %r4, %r68;
	neg.s32 	%r76, %r25;
$L__BB8_57:
	.pragma "nounroll";
	mul.wide.s32 	%rd66, %r77, 8;
	add.s64 	%rd67, %rd8, %rd66;
	add.s64 	%rd68, %rd7, %rd66;
	ld.global.f64 	%fd130, [%rd68];
	neg.f64 	%fd131, %fd130;
	setp.lt.f64 	%p79, %fd130, 0d0000000000000000;
	selp.f64 	%fd132, %fd131, %fd130, %p79;
	st.global.f64 	[%rd67], %fd132;
	add.s32 	%r77, %r77, 128;
	add.s32 	%r76, %r76, 1;
	setp.eq.s32 	%p80, %r76, 0;
	@%p80 bra 	$L__BB8_58;
	bra.uni 	$L__BB8_57;
$L__BB8_58:
	ret;

}
	// .globl	_ZN3cub18CUB_300001_SM_10006detail6reduce28DeviceReduceSingleTileKernelINS2_10policy_hubImj11mul_functorImEE10Policy1000EN6thrust24THRUST_300001_SM_1000_NS6detail15normal_iteratorINSA_10device_ptrImEEEEPmjS6_mm11inc_functorImEEEvT0_T1_T2_T3_T4_T6_
.visible .entry _ZN3cub18CUB_300001_SM_10006detail6reduce28DeviceReduceSingleTileKernelINS2_10policy_hubImj11mul_functorImEE10Policy1000EN6thrust24THRUST_300001_SM_1000_NS6detail15normal_iteratorINSA_10device_ptrImEEEEPmjS6_mm11inc_functorImEEEvT0_T1_T2_T3_T4_T6_(
	.param .align 8 .b8 _ZN3cub18CUB_300001_SM_10006detail6reduce28DeviceReduceSingleTileKernelINS2_10policy_hubImj11mul_functorImEE10Policy1000EN6thrust24THRUST_300001_SM_1000_NS6detail15normal_iteratorINSA_10device_ptrImEEEEPmjS6_mm11inc_functorImEEEvT0_T1_T2_T3_T4_T6__param_0[8],
	.param .u64 .ptr .align 1 _ZN3cub18CUB_300001_SM_10006detail6reduce28DeviceReduceSingleTileKernelINS2_10policy_hubImj11mul_functorImEE10Policy1000EN6thrust24THRUST_300001_SM_1000_NS6detail15normal_iteratorINSA_10device_ptrImEEEEPmjS6_mm11inc_functorImEEEvT0_T1_T2_T3_T4_T6__param_1,
	.param .u32 _ZN3cub18CUB_300001_SM_10006detail6reduce28DeviceReduceSingleTileKernelINS2_10policy_hubImj11mul_functorImEE10Policy1000EN6thrust24THRUST_300001_SM_1000_NS6detail15normal_iteratorINSA_10device_ptrImEEEEPmjS6_mm11inc_functorImEEEvT0_T1_T2_T3_T4_T6__param_2,
	.param .align 1 .b8 _ZN3cub18CUB_300001_SM_10006detail6reduce28DeviceReduceSingleTileKernelINS2_10policy_hubImj11mul_functorImEE10Policy1000EN6thrust24THRUST_300001_SM_1000_NS6detail15normal_iteratorINSA_10device_ptrImEEEEPmjS6_mm11inc_functorImEEEvT0_T1_T2_T3_T4_T6__param_3[1],
	.param .u64 _ZN3cub18CUB_300001_SM_10006detail6reduce28DeviceReduceSingleTileKernelINS2_10policy_hubImj11mul_functorImEE10Policy1000EN6thrust24THRUST_300001_SM_1000_NS6detail15normal_iteratorINSA_10device_ptrImEEEEPmjS6_mm11inc_functorImEEEvT0_T1_T2_T3_T4_T6__param_4,
	.param .align 1 .b8 _ZN3cub18CUB_300001_SM_10006detail6reduce28DeviceReduceSingleTileKernelINS2_10policy_hubImj11mul_functorImEE10Policy1000EN6thrust24THRUST_300001_SM_1000_NS6detail15normal_iteratorINSA_10device_ptrImEEEEPmjS6_mm11inc_functorImEEEvT0_T1_T2_T3_T4_T6__param_5[1]
)
.maxntid 256
.minnctapersm 1
{
	.reg .pred 	%p<59>;
	.reg .b32 	%r<286>;
	.reg .b64 	%rd<388>;
	// demoted variable
	.shared .align 8 .b8 _ZZN3cub18CUB_300001_SM_10006detail6reduce28DeviceReduceSingleTileKernelINS2_10policy_hubImj11mul_functorImEE10Policy1000EN6thrust24THRUST_300001_SM_1000_NS6detail15normal_iteratorINSA_10device_ptrImEEEEPmjS6_mm11inc_functorImEEEvT0_T1_T2_T3_T4_T6_E12temp_storage[80];
	ld.param.u64 	%rd48, [_ZN3cub18CUB_300001_SM_10006detail6reduce28DeviceReduceSingleTileKernelINS2_10policy_hubImj11mul_functorImEE10Policy1000EN6thrust24THRUST_300001_SM_1000_NS6detail15normal_iteratorINSA_10device_ptrImEEEEPmjS6_mm11inc_functorImEEEvT0_T1_T2_T3_T4_T6__param_0];
	ld.param.u64 	%rd50, [_ZN3cub18CUB_300001_SM_10006detail6reduce28DeviceReduceSingleTileKernelINS2_10policy_hubImj11mul_functorImEE10Policy1000EN6thrust24THRUST_300001_SM_1000_NS6detail15normal_iteratorINSA_10device_ptrImEEEEPmjS6_mm11inc_functorImEEEvT0_T1_T2_T3_T4_T6__param_1];
	ld.param.u32 	%r51, [_ZN3cub18CUB_300001_SM_10006detail6reduce28DeviceReduceSingleTileKernelINS2_10policy_hubImj11mul_functorImEE10Policy1000EN6thrust24THRUST_300001_SM_1000_NS6detail15normal_iteratorINSA_10device_ptrImEEEEPmjS6_mm11inc_functorImEEEvT0_T1_T2_T3_T4_T6__param_2];
	ld.param.u64 	%rd49, [_ZN3cub18CUB_300001_SM_10006detail6reduce28DeviceReduceSingleTileKernelINS2_10policy_hubImj11mul_functorImEE10Policy1000EN6thrust24THRUST_300001_SM_1000_NS6detail15normal_iteratorINSA_10device_ptrImEEEEPmjS6_mm11inc_functorImEEEvT0_T1_T2_T3_T4_T6__param_4];
	cvta.to.global.u64 	%rd1, %rd50;
	setp.ne.s32 	%p1, %r51, 0;
	@%p1 bra 	$L__BB9_3;
	mov.u32 	%r268, %tid.x;
	setp.ne.s32 	%p58, %r268, 0;
	@%p58 bra 	$L__BB9_52;
	st.global.u64 	[%rd1], %rd49;
	bra.uni 	$L__BB9_52;
$L__BB9_3:
	cvta.to.global.u64 	%rd2, %rd48;
	setp.gt.u32 	%p2, %r51, 2047;
	@%p2 bra 	$L__BB9_28;
	mov.u32 	%r1, %tid.x;
	setp.ge.u32 	%p24, %r1, %r51;
	mov.b64 	%rd375, 0;
	mov.u32 	%r272, %r1;
	@%p24 bra 	$L__BB9_6;
	mul.wide.u32 	%rd235, %r1, 8;
	add.s64 	%rd236, %rd2, %rd235;
	ld.global.u64 	%rd237, [%rd236];
	add.s64 	%rd375, %rd237, 1;
	add.s32 	%r272, %r1, 256;
$L__BB9_6:
	setp.ge.u32 	%p25, %r272, %r51;
	@%p25 bra 	$L__BB9_19;
	not.b32 	%r145, %r272;
	add.s32 	%r146, %r51, %r145;
	shr.u32 	%r147, %r146, 8;
	add.s32 	%r4, %r147, 1;
	and.b32  	%r5, %r4, 15;
	setp.lt.u32 	%p26, %r146, 3840;
	@%p26 bra 	$L__BB9_10;
	and.b32  	%r148, %r4, 33554416;
	neg.s32 	%r270, %r148;
	mul.wide.u32 	%rd239, %r272, 8;
	add.s64 	%rd240, %rd239, %rd2;
	add.s64 	%rd365, %rd240, 16384;
$L__BB9_9:
	.pragma "nounroll";
	ld.global.u64 	%rd241, [%rd365+-16384];
	mad.lo.s64 	%rd242, %rd375, %rd241, %rd375;
	ld.global.u64 	%rd243, [%rd365+-14336];
	mad.lo.s64 	%rd244, %rd242, %rd243, %rd242;
	ld.global.u64 	%rd245, [%rd365+-12288];
	mad.lo.s64 	%rd246, %rd244, %rd245, %rd244;
	ld.global.u64 	%rd247, [%rd365+-10240];
	mad.lo.s64 	%rd248, %rd246, %rd247, %rd246;
	ld.global.u64 	%rd249, [%rd365+-8192];
	mad.lo.s64 	%rd250, %rd248, %rd249, %rd248;
	ld.global.u64 	%rd251, [%rd365+-6144];
	mad.lo.s64 	%rd252, %rd250, %rd251, %rd250;
	ld.global.u64 	%rd253, [%rd365+-4096];
	mad.lo.s64 	%rd254, %rd252, %rd253, %rd252;
	ld.global.u64 	%rd255, [%rd365+-2048];
	mad.lo.s64 	%rd256, %rd254, %rd255, %rd254;
	ld.global.u64 	%rd257, [%rd365];
	mad.lo.s64 	%rd258, %rd256, %rd257, %rd256;
	ld.global.u64 	%rd259, [%rd365+2048];
	mad.lo.s64 	%rd260, %rd258, %rd259, %rd258;
	ld.global.u64 	%rd261, [%rd365+4096];
	mad.lo.s64 	%rd262, %rd260, %rd261, %rd260;
	ld.global.u64 	%rd263, [%rd365+6144];
	mad.lo.s64 	%rd264, %rd262, %rd263, %rd262;
	ld.global.u64 	%rd265, [%rd365+8192];
	mad.lo.s64 	%rd266, %rd264, %rd265, %rd264;
	ld.global.u64 	%rd267, [%rd365+10240];
	mad.lo.s64 	%rd268, %rd266, %rd267, %rd266;
	ld.global.u64 	%rd269, [%rd365+12288];
	mad.lo.s64 	%rd270, %rd268, %rd269, %rd268;
	ld.global.u64 	%rd271, [%rd365+14336];
	mad.lo.s64 	%rd375, %rd270, %rd271, %rd270;
	add.s32 	%r272, %r272, 4096;
	add.s32 	%r270, %r270, 16;
	add.s64 	%rd365, %rd365, 32768;
	setp.ne.s32 	%p27, %r270, 0;
	@%p27 bra 	$L__BB9_9;
$L__BB9_10:
	setp.eq.s32 	%p28, %r5, 0;
	@%p28 bra 	$L__BB9_19;
	and.b32  	%r12, %r4, 7;
	setp.lt.u32 	%p29, %r5, 8;
	@%p29 bra 	$L__BB9_13;
	mul.wide.u32 	%rd273, %r272, 8;
	add.s64 	%rd274, %rd2, %rd273;
	ld.global.u64 	%rd275, [%rd274];
	mad.lo.s64 	%rd276, %rd375, %rd275, %rd375;
	ld.global.u64 	%rd277, [%rd274+2048];
	mad.lo.s64 	%rd278, %rd276, %rd277, %rd276;
	ld.global.u64 	%rd279, [%rd274+4096];
	mad.lo.s64 	%rd280, %rd278, %rd279, %rd278;
	ld.global.u64 	%rd281, [%rd274+6144];
	mad.lo.s64 	%rd282, %rd280, %rd281, %rd280;
	ld.global.u64 	%rd283, [%rd274+8192];
	mad.lo.s64 	%rd284, %rd282, %rd283, %rd282;
	ld.global.u64 	%rd285, [%rd274+10240];
	mad.lo.s64 	%rd286, %rd284, %rd285, %rd284;
	ld.global.u64 	%rd287, [%rd274+12288];
	mad.lo.s64 	%rd288, %rd286, %rd287, %rd286;
	ld.global.u64 	%rd289, [%rd274+14336];
	mad.lo.s64 	%rd375, %rd288, %rd289, %rd288;
	add.s32 	%r272, %r272, 2048;
$L__BB9_13:
	setp.eq.s32 	%p30, %r12, 0;
	@%p30 bra 	$L__BB9_19;
	and.b32  	%r15, %r4, 3;
	setp.lt.u32 	%p31, %r12, 4;
	@%p31 bra 	$L__BB9_16;
	mul.wide.u32 	%rd291, %r272, 8;
	add.s64 	%rd292, %rd2, %rd291;
	ld.global.u64 	%rd293, [%rd292];
	mad.lo.s64 	%rd294, %rd375, %rd293, %rd375;
	ld.global.u64 	%rd295, [%rd292+2048];
	mad.lo.s64 	%rd296, %rd294, %rd295, %rd294;
	ld.global.u64 	%rd297, [%rd292+4096];
	mad.lo.s64 	%rd298, %rd296, %rd297, %rd296;
	ld.global.u64 	%rd299, [%rd292+6144];
	mad.lo.s64 	%rd375, %rd298, %rd299, %rd298;
	add.s32 	%r272, %r272, 1024;
$L__BB9_16:
	setp.eq.s32 	%p32, %r15, 0;
	@%p32 bra 	$L__BB9_19;
	mul.wide.u32 	%rd300, %r272, 8;
	add.s64 	%rd373, %rd2, %rd300;
	neg.s32 	%r275, %r15;
$L__BB9_18:
	.pragma "nounroll";
	ld.global.u64 	%rd301, [%rd373];
	mad.lo.s64 	%rd375, %rd375, %rd301, %rd375;
	add.s64 	%rd373, %rd373, 2048;
	add.s32 	%r275, %r275, 1;
	setp.ne.s32 	%p33, %r275, 0;
	@%p33 bra 	$L__BB9_18;
$L__BB9_19:
	setp.lt.u32 	%p34, %r51, 256;
	@%p34 bra 	$L__BB9_24;
	// begin inline asm
	mov.u32 %r212, %laneid;
	// end inline asm
	mov.b64 	{%r214, %r219}, %rd375;
	mov.b32 	%r220, 1;
	mov.b32 	%r261, 31;
	mov.b32 	%r262, -1;
	// begin inline asm
	shfl.sync.down.b32 %r213, %r214, %r220, %r261, %r262;
	// end inline asm
	// begin inline asm
	shfl.sync.down.b32 %r218, %r219, %r220, %r261, %r262;
	// end inline asm
	mov.b64 	%rd336, {%r213, %r218};
	setp.gt.s32 	%p50, %r212, 30;
	selp.b64 	%rd337, 1, %rd336, %p50;
	mul.lo.s64 	%rd338, %rd337, %rd375;
	mov.b64 	{%r224, %r229}, %rd338;
	mov.b32 	%r230, 2;
	// begin inline asm
	shfl.sync.down.b32 %r223, %r224, %r230, %r261, %r262;
	// end inline asm
	// begin inline asm
	shfl.sync.down.b32 %r228, %r229, %r230, %r261, %r262;
	// end inline asm
	mov.b64 	%rd339, {%r223, %r228};
	setp.gt.s32 	%p51, %r212, 29;
	selp.b64 	%rd340, 1, %rd339, %p51;
	mul.lo.s64 	%rd341, %rd340, %rd338;
	mov.b64 	{%r234, %r239}, %rd341;
	mov.b32 	%r240, 4;
	// begin inline asm
	shfl.sync.down.b32 %r233, %r234, %r240, %r261, %r262;
	// end inline asm
	// begin inline asm
	shfl.sync.down.b32 %r238, %r239, %r240, %r261, %r262;
	// end inline asm
	mov.b64 	%rd342, {%r233, %r238};
	setp.gt.s32 	%p52, %r212, 27;
	selp.b64 	%rd343, 1, %rd342, %p52;
	mul.lo.s64 	%rd344, %rd343, %rd341;
	mov.b64 	{%r244, %r249}, %rd344;
	mov.b32 	%r250, 8;
	// begin inline asm
	shfl.sync.down.b32 %r243, %r244, %r250, %r261, %r262;
	// end inline asm
	// begin inline asm
	shfl.sync.down.b32 %r248, %r249, %r250, %r261, %r262;
	// end inline asm
	mov.b64 	%rd345, {%r243, %r248};
	setp.gt.s32 	%p53, %r212, 23;
	selp.b64 	%rd346, 1, %rd345, %p53;
	mul.lo.s64 	%rd347, %rd346, %rd344;
	mov.b64 	{%r254, %r259}, %rd347;
	mov.b32 	%r260, 16;
	// begin inline asm
	shfl.sync.down.b32 %r253, %r254, %r260, %r261, %r262;
	// end inline asm
	// begin inline asm
	shfl.sync.down.b32 %r258, %r259, %r260, %r261, %r262;
	// end inline asm
	mov.b64 	%rd348, {%r253, %r258};
	setp.gt.s32 	%p54, %r212, 15;
	selp.b64 	%rd349, 1, %rd348, %p54;
	mul.lo.s64 	%rd387, %rd349, %rd347;
	setp.ne.s32 	%p55, %r212, 0;
	@%p55 bra 	$L__BB9_22;
	shr.u32 	%r263, %r1, 2;
	and.b32  	%r264, %r263, 248;
	mov.u32 	%r265, _ZZN3cub18CUB_300001_SM_10006detail6reduce28DeviceReduceSingleTileKernelINS2_10policy_hubImj11mul_functorImEE10Policy1000EN6thrust24THRUST_300001_SM_1000_NS6detail15normal_iteratorINSA_10device_ptrImEEEEPmjS6_mm11inc_functorImEEEvT0_T1_T2_T3_T4_T6_E12temp_storage;
	add.s32 	%r266, %r265, %r264;
	st.shared.u64 	[%r266+8], %rd387;
$L__BB9_22:
	bar.sync 	0;
	setp.ne.s32 	%p56, %r1, 0;
	@%p56 bra 	$L__BB9_50;
	ld.shared.u64 	%rd350, [_ZZN3cub18CUB_300001_SM_10006detail6reduce28DeviceReduceSingleTileKernelINS2_10policy_hubImj11mul_functorImEE10Policy1000EN6thrust24THRUST_300001_SM_1000_NS6detail15normal_iteratorINSA_10device_ptrImEEEEPmjS6_mm11inc_functorImEEEvT0_T1_T2_T3_T4_T6_E12temp_storage+16];
	mul.lo.s64 	%rd351, %rd350, %rd387;
	ld.shared.u64 	%rd352, [_ZZN3cub18CUB_300001_SM_10006detail6reduce28DeviceReduceSingleTileKernelINS2_10policy_hubImj11mul_functorImEE10Policy1000EN6thrust24THRUST_300001_SM_1000_NS6detail15normal_iteratorINSA_10device_ptrImEEEEPmjS6_mm11inc_functorImEEEvT0_T1_T2_T3_T4_T6_E12temp_storage+24];
	mul.lo.s64 	%rd353, %rd351, %rd352;
	ld.shared.u64 	%rd354, [_ZZN3cub18CUB_300001_SM_10006detail6reduce28DeviceReduceSingleTileKernelINS2_10policy_hubImj11mul_functorImEE10Policy1000EN6thrust24THRUST_300001_SM_1000_NS6detail15normal_iteratorINSA_10device_ptrImEEEEPmjS6_mm11inc_functorImEEEvT0_T1_T2_T3_T4_T6_E12temp_storage+32];
	mul.lo.s64 	%rd355, %rd353, %rd354;
	ld.shared.u64 	%rd356, [_ZZN3cub18CUB_300001_SM_10006detail6reduce28DeviceReduceSingleTileKernelINS2_10policy_hubImj11mul_functorImEE10Policy1000EN6thrust24THRUST_300001_SM_1000_NS6detail15normal_iteratorINSA_10device_ptrImEEEEPmjS6_mm11inc_functorImEEEvT0_T1_T2_T3_T4_T6_E12temp_storage+40];
	mul.lo.s64 	%rd357, %rd355, %rd356;
	ld.shared.u64 	%rd358, [_ZZN3cub18CUB_300001_SM_10006detail6reduce28DeviceReduceSingleTileKernelINS2_10policy_hubImj11mul_functorImEE10Policy1000EN6thrust24THRUST_300001_SM_1000_NS6detail15normal_iteratorINSA_10device_ptrImEEEEPmjS6_mm11inc_functorImEEEvT0_T1_T2_T3_T4_T6_E12temp_storage+48];
	mul.lo.s64 	%rd359, %rd357, %rd358;
	ld.shared.u64 	%rd360, [_ZZN3cub18CUB_300001_SM_10006detail6reduce28DeviceReduceSingleTileKernelINS2_10policy_hubImj11mul_functorImEE10Policy1000EN6thrust24THRUST_300001_SM_1000_NS6detail15normal_iteratorINSA_10device_ptrImEEEEPmjS6_mm11inc_functorImEEEvT0_T1_T2_T3_T4_T6_E12temp_storage+56];
	mul.lo.s64 	%rd361, %rd359, %rd360;
	ld.shared.u64 	%rd362, [_ZZN3cub18CUB_300001_SM_10006detail6reduce28DeviceReduceSingleTileKernelINS2_10policy_hubImj11mul_functorImEE10Policy1000EN6thrust24THRUST_300001_SM_1000_NS6detail15normal_iteratorINSA_10device_ptrImEEEEPmjS6_mm11inc_functorImEEEvT0_T1_T2_T3_T4_T6_E12temp_storage+64];
	mul.lo.s64 	%rd387, %rd361, %rd362;
	bra.uni 	$L__BB9_50;
$L__BB9_24:
	// begin inline asm
	mov.u32 %r149, %laneid;
	// end inline asm
	and.b32  	%r200, %r1, 992;
	add.s32 	%r201, %r200, 32;
	setp.gt.u32 	%p35, %r201, %r51;
	not.b32 	%r202, %r200;
	add.s32 	%r203, %r51, %r202;
	selp.b32 	%r198, %r203, 31, %p35;
	mov.b64 	{%r151, %r156}, %rd375;
	mov.b32 	%r157, 1;
	mov.b32 	%r199, -1;
	// begin inline asm
	shfl.sync.down.b32 %r150, %r151, %r157, %r198, %r199;
	// end inline asm
	// begin inline asm
	shfl.sync.down.b32 %r155, %r156, %r157, %r198, %r199;
	// end inline asm
	mov.b64 	%rd302, {%r150, %r155};
	setp.lt.s32 	%p36, %r149, %r198;
	selp.b64 	%rd303, %rd302, 1, %p36;
	mul.lo.s64 	%rd304, %rd303, %rd375;
	mov.b64 	{%r161, %r166}, %rd304;
	mov.b32 	%r167, 2;
	// begin inline asm
	shfl.sync.down.b32 %r160, %r161, %r167, %r198, %r199;
	// end inline asm
	// begin inline asm
	shfl.sync.down.b32 %r165, %r166, %r167, %r198, %r199;
	// end inline asm
	mov.b64 	%rd305, {%r160, %r165};
	add.s32 	%r204, %r149, 2;
	setp.gt.s32 	%p37, %r204, %r198;
	selp.b64 	%rd306, 1, %rd305, %p37;
	mul.lo.s64 	%rd307, %rd306, %rd304;
	mov.b64 	{%r171, %r176}, %rd307;
	mov.b32 	%r177, 4;
	// begin inline asm
	shfl.sync.down.b32 %r170, %r171, %r177, %r198, %r199;
	// end inline asm
	// begin inline asm
	shfl.sync.down.b32 %r175, %r176, %r177, %r198, %r199;
	// end inline asm
	mov.b64 	%rd308, {%r170, %r175};
	add.s32 	%r205, %r149, 4;
	setp.gt.s32 	%p38, %r205, %r198;
	selp.b64 	%rd309, 1, %rd308, %p38;
	mul.lo.s64 	%rd310, %rd309, %rd307;
	mov.b64 	{%r181, %r186}, %rd310;
	mov.b32 	%r187, 8;
	// begin inline asm
	shfl.sync.down.b32 %r180, %r181, %r187, %r198, %r199;
	// end inline asm
	// begin inline asm
	shfl.sync.down.b32 %r185, %r186, %r187, %r198, %r199;
	// end inline asm
	mov.b64 	%rd311, {%r180, %r185};
	add.s32 	%r206, %r149, 8;
	setp.gt.s32 	%p39, %r206, %r198;
	selp.b64 	%rd312, 1, %rd311, %p39;
	mul.lo.s64 	%rd313, %rd312, %rd310;
	mov.b64 	{%r191, %r196}, %rd313;
	mov.b32 	%r197, 16;
	// begin inline asm
	shfl.sync.down.b32 %r190, %r191, %r197, %r198, %r199;
	// end inline asm
	// begin inline asm
	shfl.sync.down.b32 %r195, %r196, %r197, %r198, %r199;
	// end inline asm
	mov.b64 	%rd314, {%r190, %r195};
	add.s32 	%r207, %r149, 16;
	setp.gt.s32 	%p40, %r207, %r198;
	selp.b64 	%rd315, 1, %rd314, %p40;
	mul.lo.s64 	%rd387, %rd315, %rd313;
	setp.ne.s32 	%p41, %r149, 0;
	@%p41 bra 	$L__BB9_26;
	shr.u32 	%r208, %r1, 2;
	and.b32  	%r209, %r208, 248;
	mov.u32 	%r210, _ZZN3cub18CUB_300001_SM_10006detail6reduce28DeviceReduceSingleTileKernelINS2_10policy_hubImj11mul_functorImEE10Policy1000EN6thrust24THRUST_300001_SM_1000_NS6detail15normal_iteratorINSA_10device_ptrImEEEEPmjS6_mm11inc_functorImEEEvT0_T1_T2_T3_T4_T6_E12temp_storage;
	add.s32 	%r211, %r210, %r209;
	st.shared.u64 	[%r211+8], %rd387;
$L__BB9_26:
	bar.sync 	0;
	setp.ne.s32 	%p42, %r1, 0;
	@%p42 bra 	$L__BB9_50;
	setp.gt.u32 	%p43, %r51, 32;
	ld.shared.u64 	%rd316, [_ZZN3cub18CUB_300001_SM_10006detail6reduce28DeviceReduceSingleTileKernelINS2_10policy_hubImj11mul_functorImEE10Policy1000EN6thrust24THRUST_300001_SM_1000_NS6detail15normal_iteratorINSA_10device_ptrImEEEEPmjS6_mm11inc_functorImEEEvT0_T1_T2_T3_T4_T6_E12temp_storage+16];
	selp.b64 	%rd317, %rd316, 1, %p43;
	mul.lo.s64 	%rd318, %rd317, %rd387;
	setp.gt.u32 	%p44, %r51, 64;
	ld.shared.u64 	%rd319, [_ZZN3cub18CUB_300001_SM_10006detail6reduce28DeviceReduceSingleTileKernelINS2_10policy_hubImj11mul_functorImEE10Policy1000EN6thrust24THRUST_300001_SM_1000_NS6detail15normal_iteratorINSA_10device_ptrImEEEEPmjS6_mm11inc_functorImEEEvT0_T1_T2_T3_T4_T6_E12temp_storage+24];
	selp.b64 	%rd320, %rd319, 1, %p44;
	mul.lo.s64 	%rd321, %rd318, %rd320;
	setp.gt.u32 	%p45, %r51, 96;
	ld.shared.u64 	%rd322, [_ZZN3cub18CUB_300001_SM_10006detail6reduce28DeviceReduceSingleTileKernelINS2_10policy_hubImj11mul_functorImEE10Policy1000EN6thrust24THRUST_300001_SM_1000_NS6detail15normal_iteratorINSA_10device_ptrImEEEEPmjS6_mm11inc_functorImEEEvT0_T1_T2_T3_T4_T6_E12temp_storage+32];
	selp.b64 	%rd323, %rd322, 1, %p45;
	mul.lo.s64 	%rd324, %rd321, %rd323;
	setp.gt.u32 	%p46, %r51, 128;
	ld.shared.u64 	%rd325, [_ZZN3cub18CUB_300001_SM_10006detail6reduce28DeviceReduceSingleTileKernelINS2_10policy_hubImj11mul_functorImEE10Policy1000EN6thrust24THRUST_300001_SM_1000_NS6detail15normal_iteratorINSA_10device_ptrImEEEEPmjS6_mm11inc_functorImEEEvT0_T1_T2_T3_T4_T6_E12temp_storage+40];
	selp.b64 	%rd326, %rd325, 1, %p46;
	mul.lo.s64 	%rd327, %rd324, %rd326;
	setp.gt.u32 	%p47, %r51, 160;
	ld.shared.u64 	%rd328, [_ZZN3cub18CUB_300001_SM_10006detail6reduce28DeviceReduceSingleTileKernelINS2_10policy_hubImj11mul_functorImEE10Policy1000EN6thrust24THRUST_300001_SM_1000_NS6detail15normal_iteratorINSA_10device_ptrImEEEEPmjS6_mm11inc_functorImEEEvT0_T1_T2_T3_T4_T6_E12temp_storage+48];
	selp.b64 	%rd329, %rd328, 1, %p47;
	mul.lo.s64 	%rd330, %rd327, %rd329;
	setp.gt.u32 	%p48, %r51, 192;
	ld.shared.u64 	%rd331, [_ZZN3cub18CUB_300001_SM_10006detail6reduce28DeviceReduceSingleTileKernelINS2_10policy_hubImj11mul_functorImEE10Policy1000EN6thrust24THRUST_300001_SM_1000_NS6detail15normal_iteratorINSA_10device_ptrImEEEEPmjS6_mm11inc_functorImEEEvT0_T1_T2_T3_T4_T6_E12temp_storage+56];
	selp.b64 	%rd332, %rd331, 1, %p48;
	mul.lo.s64 	%rd333, %rd330, %rd332;
	setp.gt.u32 	%p49, %r51, 224;
	ld.shared.u64 	%rd334, [_ZZN3cub18CUB_300001_SM_10006detail6reduce28DeviceReduceSingleTileKernelINS2_10policy_hubImj11mul_functorImEE10Policy1000EN6thrust24THRUST_300001_SM_1000_NS6detail15normal_iteratorINSA_10device_ptrImEEEEPmjS6_mm11inc_functorImEEEvT0_T1_T2_T3_T4_T6_E12temp_storage+64];
	selp.b64 	%rd335, %rd334, 1, %p49;
	mul.lo.s64 	%rd387, %rd333, %rd335;
	bra.uni 	$L__BB9_50;
$L__BB9_28:
	mov.u32 	%r21, %tid.x;
	mul.wide.u32 	%rd51, %r21, 8;
	add.s64 	%rd52, %rd2, %rd51;
	ld.global.u64 	%rd53, [%rd52];
	ld.global.u64 	%rd54, [%rd52+2048];
	mad.lo.s64 	%rd55, %rd53, %rd54, %rd53;
	add.s64 	%rd56, %rd54, %rd55;
	ld.global.u64 	%rd57, [%rd52+4096];
	ld.global.u64 	%rd58, [%rd52+6144];
	ld.global.u64 	%rd59, [%rd52+8192];
	ld.global.u64 	%rd60, [%rd52+10240];
	ld.global.u64 	%rd61, [%rd52+12288];
	ld.global.u64 	%rd62, [%rd52+14336];
	mad.lo.s64 	%rd63, %rd57, %rd56, %rd57;
	add.s64 	%rd64, %rd56, %rd63;
	mad.lo.s64 	%rd65, %rd58, %rd64, %rd58;
	add.s64 	%rd66, %rd64, %rd65;
	mad.lo.s64 	%rd67, %rd59, %rd66, %rd59;
	add.s64 	%rd68, %rd66, %rd67;
	mad.lo.s64 	%rd69, %rd60, %rd68, %rd60;
	add.s64 	%rd70, %rd68, %rd69;
	mad.lo.s64 	%rd71, %rd61, %rd70, %rd61;
	add.s64 	%rd72, %rd70, %rd71;
	mad.lo.s64 	%rd73, %rd62, %rd72, %rd62;
	add.s64 	%rd74, %rd72, %rd73;
	add.s64 	%rd386, %rd74, 1;
	add.s32 	%r22, %r51, -2048;
	setp.lt.u32 	%p3, %r22, 2048;
	mov.b32 	%r277, 2048;
	@%p3 bra 	$L__BB9_32;
	mov.b32 	%r277, 2048;
$L__BB9_30:
	add.s32 	%r54, %r21, %r277;
	mul.wide.u32 	%rd75, %r54, 8;
	add.s64 	%rd76, %rd2, %rd75;
	ld.global.u64 	%rd77, [%rd76];
	ld.global.u64 	%rd78, [%rd76+2048];
	ld.global.u64 	%rd79, [%rd76+4096];
	ld.global.u64 	%rd80, [%rd76+6144];
	ld.global.u64 	%rd81, [%rd76+8192];
	ld.global.u64 	%rd82, [%rd76+10240];
	ld.global.u64 	%rd83, [%rd76+12288];
	ld.global.u64 	%rd84, [%rd76+14336];
	mad.lo.s64 	%rd85, %rd386, %rd77, %rd386;
	mad.lo.s64 	%rd86, %rd85, %rd78, %rd85;
	mad.lo.s64 	%rd87, %rd86, %rd79, %rd86;
	mad.lo.s64 	%rd88, %rd87, %rd80, %rd87;
	mad.lo.s64 	%rd89, %rd88, %rd81, %rd88;
	mad.lo.s64 	%rd90, %rd89, %rd82, %rd89;
	mad.lo.s64 	%rd91, %rd90, %rd83, %rd90;
	mad.lo.s64 	%rd386, %rd91, %rd84, %rd91;
	sub.s32 	%r55, %r51, %r277;
	setp.lt.u32 	%p4, %r55, 2048;
	@%p4 bra 	$L__BB9_46;
	add.s32 	%r277, %r277, 2048;
	setp.le.u32 	%p5, %r277, %r22;
	@%p5 bra 	$L__BB9_30;
$L__BB9_32:
	setp.le.u32 	%p6, %r51, %r277;
	sub.s32 	%r56, %r51, %r277;
	setp.ge.s32 	%p7, %r21, %r56;
	or.pred  	%p8, %p6, %p7;
	@%p8 bra 	$L__BB9_46;
	not.b32 	%r58, %r21;
	add.s32 	%r59, %r51, %r58;
	sub.s32 	%r60, %r59, %r277;
	shr.u32 	%r61, %r60, 8;
	add.s32 	%r26, %r61, 1;
	and.b32  	%r27, %r26, 15;
	setp.lt.u32 	%p9, %r60, 3840;
	mov.u32 	%r282, %r21;
	@%p9 bra 	$L__BB9_37;
	or.b32  	%r280, %r21, 2048;
	add.s32 	%r279, %r21, %r277;
	and.b32  	%r62, %r26, 33554416;
	neg.s32 	%r278, %r62;
$L__BB9_35:
	.pragma "nounroll";
	mul.wide.u32 	%rd93, %r279, 8;
	add.s64 	%rd94, %rd2, %rd93;
	ld.global.u64 	%rd95, [%rd94];
	mad.lo.s64 	%rd96, %rd386, %rd95, %rd386;
	add.s32 	%r63, %r279, 256;
	mul.wide.u32 	%rd97, %r63, 8;
	add.s64 	%rd98, %rd2, %rd97;
	ld.global.u64 	%rd99, [%rd98];
	mad.lo.s64 	%rd100, %rd96, %rd99, %rd96;
	add.s32 	%r64, %r279, 512;
	mul.wide.u32 	%rd101, %r64, 8;
	add.s64 	%rd102, %rd2, %rd101;
	ld.global.u64 	%rd103, [%rd102];
	mad.lo.s64 	%rd104, %rd100, %rd103, %rd100;
	add.s32 	%r65, %r279, 768;
	mul.wide.u32 	%rd105, %r65, 8;
	add.s64 	%rd106, %rd2, %rd105;
	ld.global.u64 	%rd107, [%rd106];
	mad.lo.s64 	%rd108, %rd104, %rd107, %rd104;
	add.s32 	%r66, %r279, 1024;
	mul.wide.u32 	%rd109, %r66, 8;
	add.s64 	%rd110, %rd2, %rd109;
	ld.global.u64 	%rd111, [%rd110];
	mad.lo.s64 	%rd112, %rd108, %rd111, %rd108;
	add.s32 	%r67, %r279, 1280;
	mul.wide.u32 	%rd113, %r67, 8;
	add.s64 	%rd114, %rd2, %rd113;
	ld.global.u64 	%rd115, [%rd114];
	mad.lo.s64 	%rd116, %rd112, %rd115, %rd112;
	add.s32 	%r68, %r279, 1536;
	mul.wide.u32 	%rd117, %r68, 8;
	add.s64 	%rd118, %rd2, %rd117;
	ld.global.u64 	%rd119, [%rd118];
	mad.lo.s64 	%rd120, %rd116, %rd119, %rd116;
	add.s32 	%r69, %r279, 1792;
	mul.wide.u32 	%rd121, %r69, 8;
	add.s64 	%rd122, %rd2, %rd121;
	ld.global.u64 	%rd123, [%rd122];
	mad.lo.s64 	%rd124, %rd120, %rd123, %rd120;
	add.s32 	%r70, %r279, 2048;
	mul.wide.u32 	%rd125, %r70, 8;
	add.s64 	%rd126, %rd2, %rd125;
	ld.global.u64 	%rd127, [%rd126];
	mad.lo.s64 	%rd128, %rd124, %rd127, %rd124;
	add.s32 	%r71, %r279, 2304;
	mul.wide.u32 	%rd129, %r71, 8;
	add.s64 	%rd130, %rd2, %rd129;
	ld.global.u64 	%rd131, [%rd130];
	mad.lo.s64 	%rd132, %rd128, %rd131, %rd128;
	add.s32 	%r72, %r279, 2560;
	mul.wide.u32 	%rd133, %r72, 8;
	add.s64 	%rd134, %rd2, %rd133;
	ld.global.u64 	%rd135, [%rd134];
	mad.lo.s64 	%rd136, %rd132, %rd135, %rd132;
	add.s32 	%r73, %r279, 2816;
	mul.wide.u32 	%rd137, %r73, 8;
	add.s64 	%rd138, %rd2, %rd137;
	ld.global.u64 	%rd139, [%rd138];
	mad.lo.s64 	%rd140, %rd136, %rd139, %rd136;
	add.s32 	%r74, %r279, 3072;
	mul.wide.u32 	%rd141, %r74, 8;
	add.s64 	%rd142, %rd2, %rd141;
	ld.global.u64 	%rd143, [%rd142];
	mad.lo.s64 	%rd144, %rd140, %rd143, %rd140;
	add.s32 	%r75, %r279, 3328;
	mul.wide.u32 	%rd145, %r75, 8;
	add.s64 	%rd146, %rd2, %rd145;
	ld.global.u64 	%rd147, [%rd146];
	mad.lo.s64 	%rd148, %rd144, %rd147, %rd144;
	add.s32 	%r76, %r279, 3584;
	mul.wide.u32 	%rd149, %r76, 8;
	add.s64 	%rd150, %rd2, %rd149;
	ld.global.u64 	%rd151, [%rd150];
	mad.lo.s64 	%rd152, %rd148, %rd151, %rd148;
	add.s32 	%r77, %r279, 3840;
	mul.wide.u32 	%rd153, %r77, 8;
	add.s64 	%rd154, %rd2, %rd153;
	ld.global.u64 	%rd155, [%rd154];
	mad.lo.s64 	%rd386, %rd152, %rd155, %rd152;
	add.s32 	%r280, %r280, 4096;
	add.s32 	%r279, %r279, 4096;
	add.s32 	%r278, %r278, 16;
	setp.ne.s32 	%p10, %r278, 0;
	@%p10 bra 	$L__BB9_35;
	add.s32 	%r282, %r280, -2048;
$L__BB9_37:
	setp.eq.s32 	%p11, %r27, 0;
	@%p11 bra 	$L__BB9_46;
	and.b32  	%r39, %r26, 7;
	setp.lt.u32 	%p12, %r27, 8;
	@%p12 bra 	$L__BB9_40;
	add.s32 	%r78, %r282, %r277;
	mul.wide.u32 	%rd157, %r78, 8;
	add.s64 	%rd158, %rd2, %rd157;
	ld.global.u64 	%rd159, [%rd158];
	mad.lo.s64 	%rd160, %rd386, %rd159, %rd386;
	add.s32 	%r79, %r78, 256;
	mul.wide.u32 	%rd161, %r79, 8;
	add.s64 	%rd162, %rd2, %rd161;
	ld.global.u64 	%rd163, [%rd162];
	mad.lo.s64 	%rd164, %rd160, %rd163, %rd160;
	add.s32 	%r80, %r78, 512;
	mul.wide.u32 	%rd165, %r80, 8;
	add.s64 	%rd166, %rd2, %rd165;
	ld.global.u64 	%rd167, [%rd166];
	mad.lo.s64 	%rd168, %rd164, %rd167, %rd164;
	add.s32 	%r81, %r78, 768;
	mul.wide.u32 	%rd169, %r81, 8;
	add.s64 	%rd170, %rd2, %rd169;
	ld.global.u64 	%rd171, [%rd170];
	mad.lo.s64 	%rd172, %rd168, %rd171, %rd168;
	add.s32 	%r82, %r78, 1024;
	mul.wide.u32 	%rd173, %r82, 8;
	add.s64 	%rd174, %rd2, %rd173;
	ld.global.u64 	%rd175, [%rd174];
	mad.lo.s64 	%rd176, %rd172, %rd175, %rd172;
	add.s32 	%r83, %r78, 1280;
	mul.wide.u32 	%rd177, %r83, 8;
	add.s64 	%rd178, %rd2, %rd177;
	ld.global.u64 	%rd179, [%rd178];
	mad.lo.s64 	%rd180, %rd176, %rd179, %rd176;
	add.s32 	%r84, %r78, 1536;
	mul.wide.u32 	%rd181, %r84, 8;
	add.s64 	%rd182, %rd2, %rd181;
	ld.global.u64 	%rd183, [%rd182];
	mad.lo.s64 	%rd184, %rd180, %rd183, %rd180;
	add.s32 	%r85, %r78, 1792;
	mul.wide.u32 	%rd185, %r85, 8;
	add.s64 	%rd186, %rd2, %rd185;
	ld.global.u64 	%rd187, [%rd186];
	mad.lo.s64 	%rd386, %rd184, %rd187, %rd184;
	add.s32 	%r282, %r282, 2048;
$L__BB9_40:
	setp.eq.s32 	%p13, %r39, 0;
	@%p13 bra 	$L__BB9_46;
	and.b32  	%r42, %r26, 3;
	setp.lt.u32 	%p14, %r39, 4;
	@%p14 bra 	$L__BB9_43;
	add.s32 	%r86, %r282, %r277;
	mul.wide.u32 	%rd189, %r86, 8;
	add.s64 	%rd190, %rd2, %rd189;
	ld.global.u64 	%rd191, [%rd190];
	mad.lo.s64 	%rd192, %rd386, %rd191, %rd386;
	add.s32 	%r87, %r86, 256;
	mul.wide.u32 	%rd193, %r87, 8;
	add.s64 	%rd194, %rd2, %rd193;
	ld.global.u64 	%rd195, [%rd194];
	mad.lo.s64 	%rd196, %rd192, %rd195, %rd192;
	add.s32 	%r88, %r86, 512;
	mul.wide.u32 	%rd197, %r88, 8;
	add.s64 	%rd198, %rd2, %rd197;
	ld.global.u64 	%rd199, [%rd198];
	mad.lo.s64 	%rd200, %rd196, %rd199, %rd196;
	add.s32 	%r89, %r86, 768;
	mul.wide.u32 	%rd201, %r89, 8;
	add.s64 	%rd202, %rd2, %rd201;
	ld.global.u64 	%rd203, [%rd202];
	mad.lo.s64 	%rd386, %rd200, %rd203, %rd200;
	add.s32 	%r282, %r282, 1024;
$L__BB9_43:
	setp.eq.s32 	%p15, %r42, 0;
	@%p15 bra 	$L__BB9_46;
	add.s32 	%r285, %r282, %r277;
	neg.s32 	%r284, %r42;
$L__BB9_45:
	.pragma "nounroll";
	mul.wide.u32 	%rd204, %r285, 8;
	add.s64 	%rd205, %rd2, %rd204;
	ld.global.u64 	%rd206, [%rd205];
	mad.lo.s64 	%rd386, %rd386, %rd206, %rd386;
	add.s32 	%r285, %r285, 256;
	add.s32 	%r284, %r284, 1;
	setp.ne.s32 	%p16, %r284, 0;
	@%p16 bra 	$L__BB9_45;
$L__BB9_46:
	// begin inline asm
	mov.u32 %r90, %laneid;
	// end inline asm
	mov.b64 	{%r92, %r97}, %rd386;
	mov.b32 	%r98, 1;
	mov.b32 	%r139, 31;
	mov.b32 	%r140, -1;
	// begin inline asm
	shfl.sync.down.b32 %r91, %r92, %r98, %r139, %r140;
	// end inline asm
	// begin inline asm
	shfl.sync.down.b32 %r96, %r97, %r98, %r139, %r140;
	// end inline asm
	mov.b64 	%rd207, {%r91, %r96};
	setp.gt.s32 	%p17, %r90, 30;
	selp.b64 	%rd208, 1, %rd207, %p17;
	mul.lo.s64 	%rd209, %rd208, %rd386;
	mov.b64 	{%r102, %r107}, %rd209;
	mov.b32 	%r108, 2;
	// begin inline asm
	shfl.sync.down.b32 %r101, %r102, %r108, %r139, %r140;
	// end inline asm
	// begin inline asm
	shfl.sync.down.b32 %r106, %r107, %r108, %r139, %r140;
	// end inline asm
	mov.b64 	%rd210, {%r101, %r106};
	setp.gt.s32 	%p18, %r90, 29;
	selp.b64 	%rd211, 1, %rd210, %p18;
	mul.lo.s64 	%rd212, %rd211, %rd209;
	mov.b64 	{%r112, %r117}, %rd212;
	mov.b32 	%r118, 4;
	// begin inline asm
	shfl.sync.down.b32 %r111, %r112, %r118, %r139, %r140;
	// end inline asm
	// begin inline asm
	shfl.sync.down.b32 %r116, %r117, %r118, %r139, %r140;
	// end inline asm
	mov.b64 	%rd213, {%r111, %r116};
	setp.gt.s32 	%p19, %r90, 27;
	selp.b64 	%rd214, 1, %rd213, %p19;
	mul.lo.s64 	%rd215, %rd214, %rd212;
	mov.b64 	{%r122, %r127}, %rd215;
	mov.b32 	%r128, 8;
	// begin inline asm
	shfl.sync.down.b32 %r121, %r122, %r128, %r139, %r140;
	// end inline asm
	// begin inline asm
	shfl.sync.down.b32 %r126, %r127, %r128, %r139, %r140;
	// end inline asm
	mov.b64 	%rd216, {%r121, %r126};
	setp.gt.s32 	%p20, %r90, 23;
	selp.b64 	%rd217, 1, %rd216, %p20;
	mul.lo.s64 	%rd218, %rd217, %rd215;
	mov.b64 	{%r132, %r137}, %rd218;
	mov.b32 	%r138, 16;
	// begin inline asm
	shfl.sync.down.b32 %r131, %r132, %r138, %r139, %r140;
	// end inline asm
	// begin inline asm
	shfl.sync.down.b32 %r136, %r137, %r138, %r139, %r140;
	// end inline asm
	mov.b64 	%rd219, {%r131, %r136};
	setp.gt.s32 	%p21, %r90, 15;
	selp.b64 	%rd220, 1, %rd219, %p21;
	mul.lo.s64 	%rd387, %rd220, %rd218;
	setp.ne.s32 	%p22, %r90, 0;
	@%p22 bra 	$L__BB9_48;
	shr.u32 	%r141, %r21, 2;
	and.b32  	%r142, %r141, 248;
	mov.u32 	%r143, _ZZN3cub18CUB_300001_SM_10006detail6reduce28DeviceReduceSingleTileKernelINS2_10policy_hubImj11mul_functorImEE10Policy1000EN6thrust24THRUST_300001_SM_1000_NS6detail15normal_iteratorINSA_10device_ptrImEEEEPmjS6_mm11inc_functorImEEEvT0_T1_T2_T3_T4_T6_E12temp_storage;
	add.s32 	%r144, %r143, %r142;
	st.shared.u64 	[%r144+8], %rd387;
$L__BB9_48:
	bar.sync 	0;
	setp.ne.s32 	%p23, %r21, 0;
	@%p23 bra 	$L__BB9_50;
	ld.shared.u64 	%rd221, [_ZZN3cub18CUB_300001_SM_10006detail6reduce28DeviceReduceSingleTileKernelINS2_10policy_hubImj11mul_functorImEE10Policy1000EN6thrust24THRUST_300001_SM_1000_NS6detail15normal_iteratorINSA_10device_ptrImEEEEPmjS6_mm11inc_functorImEEEvT0_T1_T2_T3_T4_T6_E12temp_storage+16];
	mul.lo.s64 	%rd222, %rd221, %rd387;
	ld.shared.u64 	%rd223, [_ZZN3cub18CUB_300001_SM_10006detail6reduce28DeviceReduceSingleTileKernelINS2_10policy_hubImj11mul_functorImEE10Policy1000EN6thrust24THRUST_300001_SM_1000_NS6detail15normal_iteratorINSA_10device_ptrImEEEEPmjS6_mm11inc_functorImEEEvT0_T1_T2_T3_T4_T6_E12temp_storage+24];
	mul.lo.s64 	%rd224, %rd222, %rd223;
	ld.shared.u64 	%rd225, [_ZZN3cub18CUB_300001_SM_10006detail6reduce28DeviceReduceSingleTileKernelINS2_10policy_hubImj11mul_functorImEE10Policy1000EN6thrust24THRUST_300001_SM_1000_NS6detail15normal_iteratorINSA_10device_ptrImEEEEPmjS6_mm11inc_functorImEEEvT0_T1_T2_T3_T4_T6_E12temp_storage+32];
	mul.lo.s64 	%rd226, %rd224, %rd225;
	ld.shared.u64 	%rd227, [_ZZN3cub18CUB_300001_SM_10006detail6reduce28DeviceReduceSingleTileKernelINS2_10policy_hubImj11mul_functorImEE10Policy1000EN6thrust24THRUST_300001_SM_1000_NS6detail15normal_iteratorINSA_10device_ptrImEEEEPmjS6_mm11inc_functorImEEEvT0_T1_T2_T3_T4_T6_E12temp_storage+40];
	mul.lo.s64 	%rd228, %rd226, %rd227;
	ld.shared.u64 	%rd229, [_ZZN3cub18CUB_300001_SM_10006detail6reduce28DeviceReduceSingleTileKernelINS2_10policy_hubImj11mul_functorImEE10Policy1000EN6thrust24THRUST_300001_SM_1000_NS6detail15normal_iteratorINSA_10device_ptrImEEEEPmjS6_mm11inc_functorImEEEvT0_T1_T2_T3_T4_T6_E12temp_storage+48];
	mul.lo.s64 	%rd230, %rd228, %rd229;
	ld.shared.u64 	%rd231, [_ZZN3cub18CUB_300001_SM_10006detail6reduce28DeviceReduceSingleTileKernelINS2_10policy_hubImj11mul_functorImEE10Policy1000EN6thrust24THRUST_300001_SM_1000_NS6detail15normal_iteratorINSA_10device_ptrImEEEEPmjS6_mm11inc_functorImEEEvT0_T1_T2_T3_T4_T6_E12temp_storage+56];
	mul.lo.s64 	%rd232, %rd230, %rd231;
	ld.shared.u64 	%rd233, [_ZZN3cub18CUB_300001_SM_10006detail6reduce28DeviceReduceSingleTileKernelINS2_10policy_hubImj11mul_functorImEE10Policy1000EN6thrust24THRUST_300001_SM_1000_NS6detail15normal_iteratorINSA_10device_ptrImEEEEPmjS6_mm11inc_functorImEEEvT0_T1_T2_T3_T4_T6_E12temp_storage+64];
	mul.lo.s64 	%rd387, %rd232, %rd233;
$L__BB9_50:
	mov.u32 	%r267, %tid.x;
	setp.ne.s32 	%p57, %r267, 0;
	@%p57 bra 	$L__BB9_52;
	mul.lo.s64 	%rd363, %rd387, %rd49;
	st.global.u64 	[%rd1], %rd363;
$L__BB9_52:
	ret;

}
	// .globl	_ZN3cub18CUB_300001_SM_10006detail6reduce18DeviceReduceKernelINS2_10policy_hubImj11mul_functorImEE10Policy1000EN6thrust24THRUST_300001_SM_1000_NS6detail15normal_iteratorINSA_10device_ptrImEEEEjS6_m11inc_functorImEEEvT0_PT3_T1_NS0_13GridEvenShareISL_EET2_T4_
.visible .entry _ZN3cub18CUB_300001_SM_10006detail6reduce18DeviceReduceKernelINS2_10policy_hubImj11mul_functorImEE10Policy1000EN6thrust24THRUST_300001_SM_1000_NS6detail15normal_iteratorINSA_10device_ptrImEEEEjS6_m11inc_functorImEEEvT0_PT3_T1_NS0_13GridEvenShareISL_EET2_T4_(
	.param .align 8 .b8 _ZN3cub18CUB_300001_SM_10006detail6reduce18DeviceReduceKernelINS2_10policy_hubImj11mul_functorImEE10Policy1000EN6thrust24THRUST_300001_SM_1000_NS6detail15normal_iteratorINSA_10device_ptrImEEEEjS6_m11inc_functorImEEEvT0_PT3_T1_NS0_13GridEvenShareISL_EET2_T4__param_0[8],
	.param .u64 .ptr .align 1 _ZN3cub18CUB_300001_SM_10006detail6reduce18DeviceReduceKernelINS2_10policy_hubImj11mul_functorImEE10Policy1000EN6thrust24THRUST_300001_SM_1000_NS6detail15normal_iteratorINSA_10device_ptrImEEEEjS6_m11inc_functorImEEEvT0_PT3_T1_NS0_13GridEvenShareISL_EET2_T4__param_1,
	.param .u32 _ZN3cub18CUB_300001_SM_10006detail6reduce18DeviceReduceKernelINS2_10policy_hubImj11mul_functorImEE10Policy1000EN6thrust24THRUST_300001_SM_1000_NS6detail15normal_iteratorINSA_10device_ptrImEEEEjS6_m11inc_functorImEEEvT0_PT3_T1_NS0_13GridEvenShareISL_EET2_T4__param_2,
	.param .align 4 .b8 _ZN3cub18CUB_300001_SM_10006detail6reduce18DeviceReduceKernelINS2_10policy_hubImj11mul_functorImEE10Policy1000EN6thrust24THRUST_300001_SM_1000_NS6detail15normal_iteratorINSA_10device_ptrImEEEEjS6_m11inc_functorImEEEvT0_PT3_T1_NS0_13GridEvenShareISL_EET2_T4__param_3[40],
	.param .align 1 .b8 _ZN3cub18CUB_300001_SM_10006detail6reduce18DeviceReduceKernelINS2_10policy_hubImj11mul_functorImEE10Policy1000EN6thrust24THRUST_300001_SM_1000_NS6detail15normal_iteratorINSA_10device_ptrImEEEEjS6_m11inc_functorImEEEvT0_PT3_T1_NS0_13GridEvenShareISL_EET2_T4__param_4[1],
	.param .align 1 .b8 _ZN3cub18CUB_300001_SM_10006detail6reduce18DeviceReduceKernelINS2_10policy_hubImj11mul_functorImEE10Policy1000EN6thrust24THRUST_300001_SM_1000_NS6detail15normal_iteratorINSA_10device_ptrImEEEEjS6_m11inc_functorImEEEvT0_PT3_T1_NS0_13GridEvenShareISL_EET2_T4__param_5[1]
)
.maxntid 256
{
	.reg .pred 	%p<57>;
	.reg .b16 	%rs<4>;
	.reg .b32 	%r<354>;
	.reg .b64 	%rd<430>;
	// demoted variable
	.shared .align 8 .b8 _ZZN3cub18CUB_300001_SM_10006detail6reduce18DeviceReduceKernelINS2_10policy_hubImj11mul_functorImEE10Policy1000EN6thrust24THRUST_300001_SM_1000_NS6detail15normal_iteratorINSA_10device_ptrImEEEEjS6_m11inc_functorImEEEvT0_PT3_T1_NS0_13GridEvenShareISL_EET2_T4_E12temp_storage[80];
	ld.param.u32 	%r1, [_ZN3cub18CUB_300001_SM_10006detail6reduce18DeviceReduceKernelINS2_10policy_hubImj11mul_functorImEE10Policy1000EN6thrust24THRUST_300001_SM_1000_NS6detail15normal_iteratorINSA_10device_ptrImEEEEjS6_m11inc_functorImEEEvT0_PT3_T1_NS0_13GridEvenShareISL_EET2_T4__param_3+20];
	ld.param.u32 	%r2, [_ZN3cub18CUB_300001_SM_10006detail6reduce18DeviceReduceKernelINS2_10policy_hubImj11mul_functorImEE10Policy1000EN6thrust24THRUST_300001_SM_1000_NS6detail15normal_iteratorINSA_10device_ptrImEEEEjS6_m11inc_functorImEEEvT0_PT3_T1_NS0_13GridEvenShareISL_EET2_T4__param_3+24];
	ld.param.u64 	%rd41, [_ZN3cub18CUB_300001_SM_10006detail6reduce18DeviceReduceKernelINS2_10policy_hubImj11mul_functorImEE10Policy1000EN6thrust24THRUST_300001_SM_1000_NS6detail15normal_iteratorINSA_10device_ptrImEEEEjS6_m11inc_functorImEEEvT0_PT3_T1_NS0_13GridEvenShareISL_EET2_T4__param_0];
	cvta.to.global.u64 	%rd1, %rd41;
	mov.u32 	%r3, %ctaid.x;
	shl.b32 	%r4, %r2, 11;
	shl.b32 	%r345, %r3, 11;
	sub.s32 	%r6, %r1, %r345;
	setp.gt.u32 	%p1, %r6, 2047;
	@%p1 bra 	$L__BB10_26;
	mov.u32 	%r7, %tid.x;
	setp.ge.u32 	%p23, %r7, %r6;
	mov.b64 	%rd418, 0;
	mov.u32 	%r336, %r7;
	@%p23 bra 	$L__BB10_3;
	add.s32 	%r180, %r345, %r7;
	mul.wide.u32 	%rd226, %r180, 8;
	add.s64 	%rd227, %rd1, %rd226;
	ld.global.u64 	%rd228, [%rd227];
	add.s64 	%rd418, %rd228, 1;
	add.s32 	%r336, %r7, 256;
$L__BB10_3:
	setp.ge.u32 	%p24, %r336, %r6;
	@%p24 bra 	$L__BB10_17;
	not.b32 	%r181, %r336;
	add.s32 	%r182, %r1, %r181;
	sub.s32 	%r183, %r182, %r345;
	shr.u32 	%r184, %r183, 8;
	add.s32 	%r10, %r184, 1;
	and.b32  	%r11, %r10, 15;
	setp.lt.u32 	%p25, %r183, 3840;
	@%p25 bra 	$L__BB10_8;
	or.b32  	%r335, %r336, 2048;
	add.s32 	%r334, %r336, %r345;
	and.b32  	%r185, %r10, 33554416;
	neg.s32 	%r333, %r185;
$L__BB10_6:
	.pragma "nounroll";
	mul.wide.u32 	%rd230, %r334, 8;
	add.s64 	%rd231, %rd1, %rd230;
	ld.global.u64 	%rd232, [%rd231];
	mad.lo.s64 	%rd233, %rd418, %rd232, %rd418;
	add.s32 	%r186, %r334, 256;
	mul.wide.u32 	%rd234, %r186, 8;
	add.s64 	%rd235, %rd1, %rd234;
	ld.global.u64 	%rd236, [%rd235];
	mad.lo.s64 	%rd237, %rd233, %rd236, %rd233;
	add.s32 	%r187, %r334, 512;
	mul.wide.u32 	%rd238, %r187, 8;
	add.s64 	%rd239, %rd1, %rd238;
	ld.global.u64 	%rd240, [%rd239];
	mad.lo.s64 	%rd241, %rd237, %rd240, %rd237;
	add.s32 	%r188, %r334, 768;
	mul.wide.u32 	%rd242, %r188, 8;
	add.s64 	%rd243, %rd1, %rd242;
	ld.global.u64 	%rd244, [%rd243];
	mad.lo.s64 	%rd245, %rd241, %rd244, %rd241;
	add.s32 	%r189, %r334, 1024;
	mul.wide.u32 	%rd246, %r189, 8;
	add.s64 	%rd247, %rd1, %rd246;
	ld.global.u64 	%rd248, [%rd247];
	mad.lo.s64 	%rd249, %rd245, %rd248, %rd245;
	add.s32 	%r190, %r334, 1280;
	mul.wide.u32 	%rd250, %r190, 8;
	add.s64 	%rd251, %rd1, %rd250;
	ld.global.u64 	%rd252, [%rd251];
	mad.lo.s64 	%rd253, %rd249, %rd252, %rd249;
	add.s32 	%r191, %r334, 1536;
	mul.wide.u32 	%rd254, %r191, 8;
	add.s64 	%rd255, %rd1, %rd254;
	ld.global.u64 	%rd256, [%rd255];
	mad.lo.s64 	%rd257, %rd253, %rd256, %rd253;
	add.s32 	%r192, %r334, 1792;
	mul.wide.u32 	%rd258, %r192, 8;
	add.s64 	%rd259, %rd1, %rd258;
	ld.global.u64 	%rd260, [%rd259];
	mad.lo.s64 	%rd261, %rd257, %rd260, %rd257;
	add.s32 	%r193, %r334, 2048;
	mul.wide.u32 	%rd262, %r193, 8;
	add.s64 	%rd263, %rd1, %rd262;
	ld.global.u64 	%rd264, [%rd263];
	mad.lo.s64 	%rd265, %rd261, %rd264, %rd261;
	add.s32 	%r194, %r334, 2304;
	mul.wide.u32 	%rd266, %r194, 8;
	add.s64 	%rd267, %rd1, %rd266;
	ld.global.u64 	%rd268, [%rd267];
	mad.lo.s64 	%rd269, %rd265, %rd268, %rd265;
	add.s32 	%r195, %r334, 2560;
	mul.wide.u32 	%rd270, %r195, 8;
	add.s64 	%rd271, %rd1, %rd270;
	ld.global.u64 	%rd272, [%rd271];
	mad.lo.s64 	%rd273, %rd269, %rd272, %rd269;
	add.s32 	%r196, %r334, 2816;
	mul.wide.u32 	%rd274, %r196, 8;
	add.s64 	%rd275, %rd1, %rd274;
	ld.global.u64 	%rd276, [%rd275];
	mad.lo.s64 	%rd277, %rd273, %rd276, %rd273;
	add.s32 	%r197, %r334, 3072;
	mul.wide.u32 	%rd278, %r197, 8;
	add.s64 	%rd279, %rd1, %rd278;
	ld.global.u64 	%rd280, [%rd279];
	mad.lo.s64 	%rd281, %rd277, %rd280, %rd277;
	add.s32 	%r198, %r334, 3328;
	mul.wide.u32 	%rd282, %r198, 8;
	add.s64 	%rd283, %rd1, %rd282;
	ld.global.u64 	%rd284, [%rd283];
	mad.lo.s64 	%rd285, %rd281, %rd284, %rd281;
	add.s32 	%r199, %r334, 3584;
	mul.wide.u32 	%rd286, %r199, 8;
	add.s64 	%rd287, %rd1, %rd286;
	ld.global.u64 	%rd288, [%rd287];
	mad.lo.s64 	%rd289, %rd285, %rd288, %rd285;
	add.s32 	%r200, %r334, 3840;
	mul.wide.u32 	%rd290, %r200, 8;
	add.s64 	%rd291, %rd1, %rd290;
	ld.global.u64 	%rd292, [%rd291];
	mad.lo.s64 	%rd418, %rd289, %rd292, %rd289;
	add.s32 	%r335, %r335, 4096;
	add.s32 	%r334, %r334, 4096;
	add.s32 	%r333, %r333, 16;
	setp.ne.s32 	%p26, %r333, 0;
	@%p26 bra 	$L__BB10_6;
	add.s32 	%r336, %r335, -2048;
$L__BB10_8:
	setp.eq.s32 	%p27, %r11, 0;
	@%p27 bra 	$L__BB10_17;
	and.b32  	%r23, %r10, 7;
	setp.lt.u32 	%p28, %r11, 8;
	@%p28 bra 	$L__BB10_11;
	add.s32 	%r201, %r345, %r336;
	mul.wide.u32 	%rd294, %r201, 8;
	add.s64 	%rd295, %rd1, %rd294;
	ld.global.u64 	%rd296, [%rd295];
	mad.lo.s64 	%rd297, %rd418, %rd296, %rd418;
	add.s32 	%r202, %r201, 256;
	mul.wide.u32 	%rd298, %r202, 8;
	add.s64 	%rd299, %rd1, %rd298;
	ld.global.u64 	%rd300, [%rd299];
	mad.lo.s64 	%rd301, %rd297, %rd300, %rd297;
	add.s32 	%r203, %r201, 512;
	mul.wide.u32 	%rd302, %r203, 8;
	add.s64 	%rd303, %rd1, %rd302;
	ld.global.u64 	%rd304, [%rd303];
	mad.lo.s64 	%rd305, %rd301, %rd304, %rd301;
	add.s32 	%r204, %r201, 768;
	mul.wide.u32 	%rd306, %r204, 8;
	add.s64 	%rd307, %rd1, %rd306;
	ld.global.u64 	%rd308, [%rd307];
	mad.lo.s64 	%rd309, %rd305, %rd308, %rd305;
	add.s32 	%r205, %r201, 1024;
	mul.wide.u32 	%rd310, %r205, 8;
	add.s64 	%rd311, %rd1, %rd310;
	ld.global.u64 	%rd312, [%rd311];
	mad.lo.s64 	%rd313, %rd309, %rd312, %rd309;
	add.s32 	%r206, %r201, 1280;
	mul.wide.u32 	%rd314, %r206, 8;
	add.s64 	%rd315, %rd1, %rd314;
	ld.global.u64 	%rd316, [%rd315];
	mad.lo.s64 	%rd317, %rd313, %rd316, %rd313;
	add.s32 	%r207, %r201, 1536;
	mul.wide.u32 	%rd318, %r207, 8;
	add.s64 	%rd319, %rd1, %rd318;
	ld.global.u64 	%rd320, [%rd319];
	mad.lo.s64 	%rd321, %rd317, %rd320, %rd317;
	add.s32 	%r208, %r201, 1792;
	mul.wide.u32 	%rd322, %r208, 8;
	add.s64 	%rd323, %rd1, %rd322;
	ld.global.u64 	%rd324, [%rd323];
	mad.lo.s64 	%rd418, %rd321, %rd324, %rd321;
	add.s32 	%r336, %r336, 2048;
$L__BB10_11:
	setp.eq.s32 	%p29, %r23, 0;
	@%p29 bra 	$L__BB10_17;
	and.b32  	%r26, %r10, 3;
	setp.lt.u32 	%p30, %r23, 4;
	@%p30 bra 	$L__BB10_14;
	add.s32 	%r209, %r345, %r336;
	mul.wide.u32 	%rd326, %r209, 8;
	add.s64 	%rd327, %rd1, %rd326;
	ld.global.u64 	%rd328, [%rd327];
	mad.lo.s64 	%rd329, %rd418, %rd328, %rd418;
	add.s32 	%r210, %r209, 256;
	mul.wide.u32 	%rd330, %r210, 8;
	add.s64 	%rd331, %rd1, %rd330;
	ld.global.u64 	%rd332, [%rd331];
	mad.lo.s64 	%rd333, %rd329, %rd332, %rd329;
	add.s32 	%r211, %r209, 512;
	mul.wide.u32 	%rd334, %r211, 8;
	add.s64 	%rd335, %rd1, %rd334;
	ld.global.u64 	%rd336, [%rd335];
	mad.lo.s64 	%rd337, %rd333, %rd336, %rd333;
	add.s32 	%r212, %r209, 768;
	mul.wide.u32 	%rd338, %r212, 8;
	add.s64 	%rd339, %rd1, %rd338;
	ld.global.u64 	%rd340, [%rd339];
	mad.lo.s64 	%rd418, %rd337, %rd340, %rd337;
	add.s32 	%r336, %r336, 1024;
$L__BB10_14:
	setp.eq.s32 	%p31, %r26, 0;
	@%p31 bra 	$L__BB10_17;
	add.s32 	%r340, %r336, %r345;
	neg.s32 	%r339, %r26;
$L__BB10_16:
	.pragma "nounroll";
	mul.wide.u32 	%rd341, %r340, 8;
	add.s64 	%rd342, %rd1, %rd341;
	ld.global.u64 	%rd343, [%rd342];
	mad.lo.s64 	%rd418, %rd418, %rd343, %rd418;
	add.s32 	%r340, %r340, 256;
	add.s32 	%r339, %r339, 1;
	setp.ne.s32 	%p32, %r339, 0;
	@%p32 bra 	$L__BB10_16;
$L__BB10_17:
	setp.lt.u32 	%p33, %r6, 256;
	@%p33 bra 	$L__BB10_22;
	// begin inline asm
	mov.u32 %r276, %laneid;
	// end inline asm
	mov.b64 	{%r278, %r283}, %rd418;
	mov.b32 	%r284, 1;
	mov.b32 	%r325, 31;
	mov.b32 	%r326, -1;
	// begin inline asm
	shfl.sync.down.b32 %r277, %r278, %r284, %r325, %r326;
	// end inline asm
	// begin inline asm
	shfl.sync.down.b32 %r282, %r283, %r284, %r325, %r326;
	// end inline asm
	mov.b64 	%rd378, {%r277, %r282};
	setp.gt.s32 	%p49, %r276, 30;
	selp.b64 	%rd379, 1, %rd378, %p49;
	mul.lo.s64 	%rd380, %rd379, %rd418;
	mov.b64 	{%r288, %r293}, %rd380;
	mov.b32 	%r294, 2;
	// begin inline asm
	shfl.sync.down.b32 %r287, %r288, %r294, %r325, %r326;
	// end inline asm
	// begin inline asm
	shfl.sync.down.b32 %r292, %r293, %r294, %r325, %r326;
	// end inline asm
	mov.b64 	%rd381, {%r287, %r292};
	setp.gt.s32 	%p50, %r276, 29;
	selp.b64 	%rd382, 1, %rd381, %p50;
	mul.lo.s64 	%rd383, %rd382, %rd380;
	mov.b64 	{%r298, %r303}, %rd383;
	mov.b32 	%r304, 4;
	// begin inline asm
	shfl.sync.down.b32 %r297, %r298, %r304, %r325, %r326;
	// end inline asm
	// begin inline asm
	shfl.sync.down.b32 %r302, %r303, %r304, %r325, %r326;
	// end inline asm
	mov.b64 	%rd384, {%r297, %r302};
	setp.gt.s32 	%p51, %r276, 27;
	selp.b64 	%rd385, 1, %rd384, %p51;
	mul.lo.s64 	%rd386, %rd385, %rd383;
	mov.b64 	{%r308, %r313}, %rd386;
	mov.b32 	%r314, 8;
	// begin inline asm
	shfl.sync.down.b32 %r307, %r308, %r314, %r325, %r326;
	// end inline asm
	// begin inline asm
	shfl.sync.down.b32 %r312, %r313, %r314, %r325, %r326;
	// end inline asm
	mov.b64 	%rd387, {%r307, %r312};
	setp.gt.s32 	%p52, %r276, 23;
	selp.b64 	%rd388, 1, %rd387, %p52;
	mul.lo.s64 	%rd389, %rd388, %rd386;
	mov.b64 	{%r318, %r323}, %rd389;
	mov.b32 	%r324, 16;
	// begin inline asm
	shfl.sync.down.b32 %r317, %r318, %r324, %r325, %r326;
	// end inline asm
	// begin inline asm
	shfl.sync.down.b32 %r322, %r323, %r324, %r325, %r326;
	// end inline asm
	mov.b64 	%rd390, {%r317, %r322};
	setp.gt.s32 	%p53, %r276, 15;
	selp.b64 	%rd391, 1, %rd390, %p53;
	mul.lo.s64 	%rd429, %rd391, %rd389;
	setp.ne.s32 	%p54, %r276, 0;
	@%p54 bra 	$L__BB10_20;
	shr.u32 	%r327, %r7, 2;
	and.b32  	%r328, %r327, 248;
	mov.u32 	%r329, _ZZN3cub18CUB_300001_SM_10006detail6reduce18DeviceReduceKernelINS2_10policy_hubImj11mul_functorImEE10Policy1000EN6thrust24THRUST_300001_SM_1000_NS6detail15normal_iteratorINSA_10device_ptrImEEEEjS6_m11inc_functorImEEEvT0_PT3_T1_NS0_13GridEvenShareISL_EET2_T4_E12temp_storage;
	add.s32 	%r330, %r329, %r328;
	st.shared.u64 	[%r330+8], %rd429;
$L__BB10_20:
	bar.sync 	0;
	setp.ne.s32 	%p55, %r7, 0;
	@%p55 bra 	$L__BB10_48;
	ld.shared.u64 	%rd392, [_ZZN3cub18CUB_300001_SM_10006detail6reduce18DeviceReduceKernelINS2_10policy_hubImj11mul_functorImEE10Policy1000EN6thrust24THRUST_300001_SM_1000_NS6detail15normal_iteratorINSA_10device_ptrImEEEEjS6_m11inc_functorImEEEvT0_PT3_T1_NS0_13GridEvenShareISL_EET2_T4_E12temp_storage+16];
	mul.lo.s64 	%rd393, %rd392, %rd429;
	ld.shared.u64 	%rd394, [_ZZN3cub18CUB_300001_SM_10006detail6reduce18DeviceReduceKernelINS2_10policy_hubImj11mul_functorImEE10Policy1000EN6thrust24THRUST_300001_SM_1000_NS6detail15normal_iteratorINSA_10device_ptrImEEEEjS6_m11inc_functorImEEEvT0_PT3_T1_NS0_13GridEvenShareISL_EET2_T4_E12temp_storage+24];
	mul.lo.s64 	%rd395, %rd393, %rd394;
	ld.shared.u64 	%rd396, [_ZZN3cub18CUB_300001_SM_10006detail6reduce18DeviceReduceKernelINS2_10policy_hubImj11mul_functorImEE10Policy1000EN6thrust24THRUST_300001_SM_1000_NS6detail15normal_iteratorINSA_10device_ptrImEEEEjS6_m11inc_functorImEEEvT0_PT3_T1_NS0_13GridEvenShareISL_EET2_T4_E12temp_storage+32];
	mul.lo.s64 	%rd397, %rd395, %rd396;
	ld.shared.u64 	%rd398, [_ZZN3cub18CUB_300001_SM_10006detail6reduce18DeviceReduceKernelINS2_10policy_hubImj11mul_functorImEE10Policy1000EN6thrust24THRUST_300001_SM_1000_NS6detail15normal_iteratorINSA_10device_ptrImEEEEjS6_m11inc_functorImEEEvT0_PT3_T1_NS0_13GridEvenShareISL_EET2_T4_E12temp_storage+40];
	mul.lo.s64 	%rd399, %rd397, %rd398;
	ld.shared.u64 	%rd400, [_ZZN3cub18CUB_300001_SM_10006detail6reduce18DeviceReduceKernelINS2_10policy_hubImj11mul_functorImEE10Policy1000EN6thrust24THRUST_300001_SM_1000_NS6detail15normal_iteratorINSA_10device_ptrImEEEEjS6_m11inc_functorImEEEvT0_PT3_T1_NS0_13GridEvenShareISL_EET2_T4_E12temp_storage+48];
	mul.lo.s64 	%rd401, %rd399, %rd400;
	ld.shared.u64 	%rd402, [_ZZN3cub18CUB_300001_SM_10006detail6reduce18DeviceReduceKernelINS2_10policy_hubImj11mul_functorImEE10Policy1000EN6thrust24THRUST_300001_SM_1000_NS6detail15normal_iteratorINSA_10device_ptrImEEEEjS6_m11inc_functorImEEEvT0_PT3_T1_NS0_13GridEvenShareISL_EET2_T4_E12temp_storage+56];
	mul.lo.s64 	%rd403, %rd401, %rd402;
	ld.shared.u64 	%rd404, [_ZZN3cub18CUB_300001_SM_10006detail6reduce18DeviceReduceKernelINS2_10policy_hubImj11mul_functorImEE10Policy1000EN6thrust24THRUST_300001_SM_1000_NS6detail15normal_iteratorINSA_10device_ptrImEEEEjS6_m11inc_functorImEEEvT0_PT3_T1_NS0_13GridEvenShareISL_EET2_T4_E12temp_storage+64];
	mul.lo.s64 	%rd429, %rd403, %rd404;
	bra.uni 	$L__BB10_48;
$L__BB10_22:
	// begin inline asm
	mov.u32 %r213, %laneid;
	// end inline asm
	and.b32  	%r264, %r7, 992;
	add.s32 	%r265, %r264, 32;
	setp.gt.u32 	%p34, %r265, %r6;
	not.b32 	%r266, %r264;
	add.s32 	%r267, %r6, %r266;
	selp.b32 	%r262, %r267, 31, %p34;
	mov.b64 	{%r215, %r220}, %rd418;
	mov.b32 	%r221, 1;
	mov.b32 	%r263, -1;
	// begin inline asm
	shfl.sync.down.b32 %r214, %r215, %r221, %r262, %r263;
	// end inline asm
	// begin inline asm
	shfl.sync.down.b32 %r219, %r220, %r221, %r262, %r263;
	// end inline asm
	mov.b64 	%rd344, {%r214, %r219};
	setp.lt.s32 	%p35, %r213, %r262;
	selp.b64 	%rd345, %rd344, 1, %p35;
	mul.lo.s64 	%rd346, %rd345, %rd418;
	mov.b64 	{%r225, %r230}, %rd346;
	mov.b32 	%r231, 2;
	// begin inline asm
	shfl.sync.down.b32 %r224, %r225, %r231, %r262, %r263;
	// end inline asm
	// begin inline asm
	shfl.sync.down.b32 %r229, %r230, %r231, %r262, %r263;
	// end inline asm
	mov.b64 	%rd347, {%r224, %r229};
	add.s32 	%r268, %r213, 2;
	setp.gt.s32 	%p36, %r268, %r262;
	selp.b64 	%rd348, 1, %rd347, %p36;
	mul.lo.s64 	%rd349, %rd348, %rd346;
	mov.b64 	{%r235, %r240}, %rd349;
	mov.b32 	%r241, 4;
	// begin inline asm
	shfl.sync.down.b32 %r234, %r235, %r241, %r262, %r263;
	// end inline asm
	// begin inline asm
	shfl.sync.down.b32 %r239, %r240, %r241, %r262, %r263;
	// end inline asm
	mov.b64 	%rd350, {%r234, %r239};
	add.s32 	%r269, %r213, 4;
	setp.gt.s32 	%p37, %r269, %r262;
	selp.b64 	%rd351, 1, %rd350, %p37;
	mul.lo.s64 	%rd352, %rd351, %rd349;
	mov.b64 	{%r245, %r250}, %rd352;
	mov.b32 	%r251, 8;
	// begin inline asm
	shfl.sync.down.b32 %r244, %r245, %r251, %r262, %r263;
	// end inline asm
	// begin inline asm
	shfl.sync.down.b32 %r249, %r250, %r251, %r262, %r263;
	// end inline asm
	mov.b64 	%rd353, {%r244, %r249};
	add.s32 	%r270, %r213, 8;
	setp.gt.s32 	%p38, %r270, %r262;
	selp.b64 	%rd354, 1, %rd353, %p38;
	mul.lo.s64 	%rd355, %rd354, %rd352;
	mov.b64 	{%r255, %r260}, %rd355;
	mov.b32 	%r261, 16;
	// begin inline asm
	shfl.sync.down.b32 %r254, %r255, %r261, %r262, %r263;
	// end inline asm
	// begin inline asm
	shfl.sync.down.b32 %r259, %r260, %r261, %r262, %r263;
	// end inline asm
	mov.b64 	%rd356, {%r254, %r259};
	add.s32 	%r271, %r213, 16;
	setp.gt.s32 	%p39, %r271, %r262;
	selp.b64 	%rd357, 1, %rd356, %p39;
	mul.lo.s64 	%rd429, %rd357, %rd355;
	setp.ne.s32 	%p40, %r213, 0;
	@%p40 bra 	$L__BB10_24;
	shr.u32 	%r272, %r7, 2;
	and.b32  	%r273, %r272, 248;
	mov.u32 	%r274, _ZZN3cub18CUB_300001_SM_10006detail6reduce18DeviceReduceKernelINS2_10policy_hubImj11mul_functorImEE10Policy1000EN6thrust24THRUST_300001_SM_1000_NS6detail15normal_iteratorINSA_10device_ptrImEEEEjS6_m11inc_functorImEEEvT0_PT3_T1_NS0_13GridEvenShareISL_EET2_T4_E12temp_storage;
	add.s32 	%r275, %r274, %r273;
	st.shared.u64 	[%r275+8], %rd429;
$L__BB10_24:
	bar.sync 	0;
	setp.ne.s32 	%p41, %r7, 0;
	@%p41 bra 	$L__BB10_48;
	setp.gt.u32 	%p42, %r6, 32;
	ld.shared.u64 	%rd358, [_ZZN3cub18CUB_300001_SM_10006detail6reduce18DeviceReduceKernelINS2_10policy_hubImj11mul_functorImEE10Policy1000EN6thrust24THRUST_300001_SM_1000_NS6detail15normal_iteratorINSA_10device_ptrImEEEEjS6_m11inc_functorImEEEvT0_PT3_T1_NS0_13GridEvenShareISL_EET2_T4_E12temp_storage+16];
	selp.b64 	%rd359, %rd358, 1, %p42;
	mul.lo.s64 	%rd360, %rd359, %rd429;
	setp.gt.u32 	%p43, %r6, 64;
	ld.shared.u64 	%rd361, [_ZZN3cub18CUB_300001_SM_10006detail6reduce18DeviceReduceKernelINS2_10policy_hubImj11mul_functorImEE10Policy1000EN6thrust24THRUST_300001_SM_1000_NS6detail15normal_iteratorINSA_10device_ptrImEEEEjS6_m11inc_functorImEEEvT0_PT3_T1_NS0_13GridEvenShareISL_EET2_T4_E12temp_storage+24];
	selp.b64 	%rd362, %rd361, 1, %p43;
	mul.lo.s64 	%rd363, %rd360, %rd362;
	setp.gt.u32 	%p44, %r6, 96;
	ld.shared.u64 	%rd364, [_ZZN3cub18CUB_300001_SM_10006detail6reduce18DeviceReduceKernelINS2_10policy_hubImj11mul_functorImEE10Policy1000EN6thrust24THRUST_300001_SM_1000_NS6detail15normal_iteratorINSA_10device_ptrImEEEEjS6_m11inc_functorImEEEvT0_PT3_T1_NS0_13GridEvenShareISL_EET2_T4_E12temp_storage+32];
	selp.b64 	%rd365, %rd364, 1, %p44;
	mul.lo.s64 	%rd366, %rd363, %rd365;
	setp.gt.u32 	%p45, %r6, 128;
	ld.shared.u64 	%rd367, [_ZZN3cub18CUB_300001_SM_10006detail6reduce18DeviceReduceKernelINS2_10policy_hubImj11mul_functorImEE10Policy1000EN6thrust24THRUST_300001_SM_1000_NS6detail15normal_iteratorINSA_10device_ptrImEEEEjS6_m11inc_functorImEEEvT0_PT3_T1_NS0_13GridEvenShareISL_EET2_T4_E12temp_storage+40];
	selp.b64 	%rd368, %rd367, 1, %p45;
	mul.lo.s64 	%rd369, %rd366, %rd368;
	setp.gt.u32 	%p46, %r6, 160;
	ld.shared.u64 	%rd370, [_ZZN3cub18CUB_300001_SM_10006detail6reduce18DeviceReduceKernelINS2_10policy_hubImj11mul_functorImEE10Policy1000EN6thrust24THRUST_300001_SM_1000_NS6detail15normal_iteratorINSA_10device_ptrImEEEEjS6_m11inc_functorImEEEvT0_PT3_T1_NS0_13GridEvenShareISL_EET2_T4_E12temp_storage+48];
	selp.b64 	%rd371, %rd370, 1, %p46;
	mul.lo.s64 	%rd372, %rd369, %rd371;
	setp.gt.u32 	%p47, %r6, 192;
	ld.shared.u64 	%rd373, [_ZZN3cub18CUB_300001_SM_10006detail6reduce18DeviceReduceKernelINS2_10policy_hubImj11mul_functorImEE10Policy1000EN6thrust24THRUST_300001_SM_1000_NS6detail15normal_iteratorINSA_10device_ptrImEEEEjS6_m11inc_functorImEEEvT0_PT3_T1_NS0_13GridEvenShareISL_EET2_T4_E12temp_storage+56];
	selp.b64 	%rd374, %rd373, 1, %p47;
	mul.lo.s64 	%rd375, %rd372, %rd374;
	setp.gt.u32 	%p48, %r6, 224;
	ld.shared.u64 	%rd376, [_ZZN3cub18CUB_300001_SM_10006detail6reduce18DeviceReduceKernelINS2_10policy_hubImj11mul_functorImEE10Policy1000EN6thrust24THRUST_300001_SM_1000_NS6detail15normal_iteratorINSA_10device_ptrImEEEEjS6_m11inc_functorImEEEvT0_PT3_T1_NS0_13GridEvenShareISL_EET2_T4_E12temp_storage+64];
	selp.b64 	%rd377, %rd376, 1, %p48;
	mul.lo.s64 	%rd429, %rd375, %rd377;
	bra.uni 	$L__BB10_48;
$L__BB10_26:
	mov.u32 	%r35, %tid.x;
	add.s32 	%r72, %r35, %r345;
	mul.wide.u32 	%rd42, %r72, 8;
	add.s64 	%rd43, %rd1, %rd42;
	ld.global.u64 	%rd44, [%rd43];
	ld.global.u64 	%rd45, [%rd43+2048];
	mad.lo.s64 	%rd46, %rd44, %rd45, %rd44;
	add.s64 	%rd47, %rd45, %rd46;
	ld.global.u64 	%rd48, [%rd43+4096];
	ld.global.u64 	%rd49, [%rd43+6144];
	ld.global.u64 	%rd50, [%rd43+8192];
	ld.global.u64 	%rd51, [%rd43+10240];
	ld.global.u64 	%rd52, [%rd43+12288];
	ld.global.u64 	%rd53, [%rd43+14336];
	mad.lo.s64 	%rd54, %rd48, %rd47, %rd48;
	add.s64 	%rd55, %rd47, %rd54;
	mad.lo.s64 	%rd56, %rd49, %rd55, %rd49;
	add.s64 	%rd57, %rd55, %rd56;
	mad.lo.s64 	%rd58, %rd50, %rd57, %rd50;
	add.s64 	%rd59, %rd57, %rd58;
	mad.lo.s64 	%rd60, %rd51, %rd59, %rd51;
	add.s64 	%rd61, %rd59, %rd60;
	mad.lo.s64 	%rd62, %rd52, %rd61, %rd52;
	add.s64 	%rd63, %rd61, %rd62;
	mad.lo.s64 	%rd64, %rd53, %rd63, %rd53;
	add.s64 	%rd65, %rd63, %rd64;
	add.s64 	%rd428, %rd65, 1;
	setp.lt.u32 	%p2, %r6, %r4;
	@%p2 bra 	$L__BB10_44;
	add.s32 	%r36, %r4, %r345;
	not.b32 	%r74, %r35;
	add.s32 	%r75, %r74, %r1;
	sub.s32 	%r76, %r75, %r4;
	sub.s32 	%r342, %r76, %r345;
	add.s32 	%r77, %r36, %r35;
	add.s32 	%r341, %r77, 2048;
	mov.b32 	%r344, 0;
	mov.u32 	%r343, %r36;
$L__BB10_28:
	shl.b32 	%r78, %r2, 11;
	add.s32 	%r345, %r345, %r78;
	add.s32 	%r79, %r1, -2048;
	setp.gt.u32 	%p3, %r345, %r79;
	@%p3 bra 	$L__BB10_30;
	add.s32 	%r80, %r35, %r345;
	mul.wide.u32 	%rd66, %r80, 8;
	add.s64 	%rd67, %rd1, %rd66;
	ld.global.u64 	%rd68, [%rd67];
	ld.global.u64 	%rd69, [%rd67+2048];
	ld.global.u64 	%rd70, [%rd67+4096];
	ld.global.u64 	%rd71, [%rd67+6144];
	ld.global.u64 	%rd72, [%rd67+8192];
	ld.global.u64 	%rd73, [%rd67+10240];
	ld.global.u64 	%rd74, [%rd67+12288];
	ld.global.u64 	%rd75, [%rd67+14336];
	mad.lo.s64 	%rd76, %rd428, %rd68, %rd428;
	mad.lo.s64 	%rd77, %rd76, %rd69, %rd76;
	mad.lo.s64 	%rd78, %rd77, %rd70, %rd77;
	mad.lo.s64 	%rd79, %rd78, %rd71, %rd78;
	mad.lo.s64 	%rd80, %rd79, %rd72, %rd79;
	mad.lo.s64 	%rd81, %rd80, %rd73, %rd80;
	mad.lo.s64 	%rd82, %rd81, %rd74, %rd81;
	mad.lo.s64 	%rd428, %rd82, %rd75, %rd82;
	sub.s32 	%r81, %r1, %r345;
	shl.b32 	%r82, %r2, 11;
	setp.lt.u32 	%p4, %r81, %r82;
	add.s32 	%r344, %r344, 1;
	add.s32 	%r343, %r343, %r82;
	sub.s32 	%r342, %r342, %r82;
	add.s32 	%r341, %r341, %r82;
	@%p4 bra 	$L__BB10_44;
	bra.uni 	$L__BB10_28;
$L__BB10_30:
	setp.le.u32 	%p5, %r1, %r345;
	sub.s32 	%r83, %r1, %r345;
	setp.ge.s32 	%p6, %r35, %r83;
	or.pred  	%p7, %p5, %p6;
	@%p7 bra 	$L__BB10_44;
	not.b32 	%r85, %r35;
	add.s32 	%r86, %r1, %r85;
	sub.s32 	%r87, %r86, %r36;
	mul.lo.s32 	%r88, %r2, %r344;
	shl.b32 	%r89, %r88, 11;
	sub.s32 	%r90, %r87, %r89;
	shr.u32 	%r91, %r90, 8;
	add.s32 	%r49, %r91, 1;
	and.b32  	%r50, %r49, 15;
	setp.lt.u32 	%p8, %r90, 3840;
	mov.u32 	%r350, %r35;
	@%p8 bra 	$L__BB10_35;
	or.b32  	%r348, %r35, 2048;
	shr.u32 	%r92, %r342, 8;
	add.s32 	%r93, %r92, 1;
	and.b32  	%r94, %r93, 33554416;
	neg.s32 	%r346, %r94;
$L__BB10_33:
	.pragma "nounroll";
	add.s32 	%r95, %r341, -2048;
	mul.wide.u32 	%rd84, %r95, 8;
	add.s64 	%rd85, %rd1, %rd84;
	ld.global.u64 	%rd86, [%rd85];
	mad.lo.s64 	%rd87, %rd428, %rd86, %rd428;
	add.s32 	%r96, %r341, -1792;
	mul.wide.u32 	%rd88, %r96, 8;
	add.s64 	%rd89, %rd1, %rd88;
	ld.global.u64 	%rd90, [%rd89];
	mad.lo.s64 	%rd91, %rd87, %rd90, %rd87;
	add.s32 	%r97, %r341, -1536;
	mul.wide.u32 	%rd92, %r97, 8;
	add.s64 	%rd93, %rd1, %rd92;
	ld.global.u64 	%rd94, [%rd93];
	mad.lo.s64 	%rd95, %rd91, %rd94, %rd91;
	add.s32 	%r98, %r341, -1280;
	mul.wide.u32 	%rd96, %r98, 8;
	add.s64 	%rd97, %rd1, %rd96;
	ld.global.u64 	%rd98, [%rd97];
	mad.lo.s64 	%rd99, %rd95, %rd98, %rd95;
	add.s32 	%r99, %r341, -1024;
	mul.wide.u32 	%rd100, %r99, 8;
	add.s64 	%rd101, %rd1, %rd100;
	ld.global.u64 	%rd102, [%rd101];
	mad.lo.s64 	%rd103, %rd99, %rd102, %rd99;
	add.s32 	%r100, %r341, -768;
	mul.wide.u32 	%rd104, %r100, 8;
	add.s64 	%rd105, %rd1, %rd104;
	ld.global.u64 	%rd106, [%rd105];
	mad.lo.s64 	%rd107, %rd103, %rd106, %rd103;
	add.s32 	%r101, %r341, -512;
	mul.wide.u32 	%rd108, %r101, 8;
	add.s64 	%rd109, %rd1, %rd108;
	ld.global.u64 	%rd110, [%rd109];
	mad.lo.s64 	%rd111, %rd107, %rd110, %rd107;
	add.s32 	%r102, %r341, 1792;
	add.s32 	%r103, %r341, -256;
	mul.wide.u32 	%rd112, %r103, 8;
	add.s64 	%rd113, %rd1, %rd112;
	ld.global.u64 	%rd114, [%rd113];
	mad.lo.s64 	%rd115, %rd111, %rd114, %rd111;
	mul.wide.u32 	%rd116, %r341, 8;
	add.s64 	%rd117, %rd1, %rd116;
	ld.global.u64 	%rd118, [%rd117];
	mad.lo.s64 	%rd119, %rd115, %rd118, %rd115;
	add.s32 	%r104, %r341, 256;
	mul.wide.u32 	%rd120, %r104, 8;
	add.s64 	%rd121, %rd1, %rd120;
	ld.global.u64 	%rd122, [%rd121];
	mad.lo.s64 	%rd123, %rd119, %rd122, %rd119;
	add.s32 	%r105, %r341, 512;
	mul.wide.u32 	%rd124, %r105, 8;
	add.s64 	%rd125, %rd1, %rd124;
	ld.global.u64 	%rd126, [%rd125];
	mad.lo.s64 	%rd127, %rd123, %rd126, %rd123;
	add.s32 	%r106, %r341, 768;
	mul.wide.u32 	%rd128, %r106, 8;
	add.s64 	%rd129, %rd1, %rd128;
	ld.global.u64 	%rd130, [%rd129];
	mad.lo.s64 	%rd131, %rd127, %rd130, %rd127;
	add.s32 	%r107, %r341, 1024;
	mul.wide.u32 	%rd132, %r107, 8;
	add.s64 	%rd133, %rd1, %rd132;
	ld.global.u64 	%rd134, [%rd133];
	mad.lo.s64 	%rd135, %rd131, %rd134, %rd131;
	add.s32 	%r108, %r341, 1280;
	mul.wide.u32 	%rd136, %r108, 8;
	add.s64 	%rd137, %rd1, %rd136;
	ld.global.u64 	%rd138, [%rd137];
	mad.lo.s64 	%rd139, %rd135, %rd138, %rd135;
	add.s32 	%r109, %r341, 1536;
	mul.wide.u32 	%rd140, %r109, 8;
	add.s64 	%rd141, %rd1, %rd140;
	ld.global.u64 	%rd142, [%rd141];
	mad.lo.s64 	%rd143, %rd139, %rd142, %rd139;
	mul.wide.u32 	%rd144, %r102, 8;
	add.s64 	%rd145, %rd1, %rd144;
	ld.global.u64 	%rd146, [%rd145];
	mad.lo.s64 	%rd428, %rd143, %rd146, %rd143;
	add.s32 	%r348, %r348, 4096;
	add.s32 	%r341, %r341, 4096;
	add.s32 	%r346, %r346, 16;
	setp.ne.s32 	%p9, %r346, 0;
	@%p9 bra 	$L__BB10_33;
	add.s32 	%r350, %r348, -2048;
$L__BB10_35:
	setp.eq.s32 	%p10, %r50, 0;
	@%p10 bra 	$L__BB10_44;
	and.b32  	%r61, %r49, 7;
	setp.lt.u32 	%p11, %r50, 8;
	@%p11 bra 	$L__BB10_38;
	add.s32 	%r110, %r350, %r345;
	mul.wide.u32 	%rd148, %r110, 8;
	add.s64 	%rd149, %rd1, %rd148;
	ld.global.u64 	%rd150, [%rd149];
	mad.lo.s64 	%rd151, %rd428, %rd150, %rd428;
	add.s32 	%r111, %r110, 256;
	mul.wide.u32 	%rd152, %r111, 8;
	add.s64 	%rd153, %rd1, %rd152;
	ld.global.u64 	%rd154, [%rd153];
	mad.lo.s64 	%rd155, %rd151, %rd154, %rd151;
	add.s32 	%r112, %r110, 512;
	mul.wide.u32 	%rd156, %r112, 8;
	add.s64 	%rd157, %rd1, %rd156;
	ld.global.u64 	%rd158, [%rd157];
	mad.lo.s64 	%rd159, %rd155, %rd158, %rd155;
	add.s32 	%r113, %r110, 768;
	mul.wide.u32 	%rd160, %r113, 8;
	add.s64 	%rd161, %rd1, %rd160;
	ld.global.u64 	%rd162, [%rd161];
	mad.lo.s64 	%rd163, %rd159, %rd162, %rd159;
	add.s32 	%r114, %r110, 1024;
	mul.wide.u32 	%rd164, %r114, 8;
	add.s64 	%rd165, %rd1, %rd164;
	ld.global.u64 	%rd166, [%rd165];
	mad.lo.s64 	%rd167, %rd163, %rd166, %rd163;
	add.s32 	%r115, %r110, 1280;
	mul.wide.u32 	%rd168, %r115, 8;
	add.s64 	%rd169, %rd1, %rd168;
	ld.global.u64 	%rd170, [%rd169];
	mad.lo.s64 	%rd171, %rd167, %rd170, %rd167;
	add.s32 	%r116, %r110, 1536;
	mul.wide.u32 	%rd172, %r116, 8;
	add.s64 	%rd173, %rd1, %rd172;
	ld.global.u64 	%rd174, [%rd173];
	mad.lo.s64 	%rd175, %rd171, %rd174, %rd171;
	add.s32 	%r117, %r110, 1792;
	mul.wide.u32 	%rd176, %r117, 8;
	add.s64 	%rd177, %rd1, %rd176;
	ld.global.u64 	%rd178, [%rd177];
	mad.lo.s64 	%rd428, %rd175, %rd178, %rd175;
	add.s32 	%r350, %r350, 2048;
$L__BB10_38:
	setp.eq.s32 	%p12, %r61, 0;
	@%p12 bra 	$L__BB10_44;
	setp.lt.u32 	%p13, %r61, 4;
	@%p13 bra 	$L__BB10_41;
	add.s32 	%r118, %r350, %r345;
	mul.wide.u32 	%rd180, %r118, 8;
	add.s64 	%rd181, %rd1, %rd180;
	ld.global.u64 	%rd182, [%rd181];
	mad.lo.s64 	%rd183, %rd428, %rd182, %rd428;
	add.s32 	%r119, %r118, 256;
	mul.wide.u32 	%rd184, %r119, 8;
	add.s64 	%rd185, %rd1, %rd184;
	ld.global.u64 	%rd186, [%rd185];
	mad.lo.s64 	%rd187, %rd183, %rd186, %rd183;
	add.s32 	%r120, %r118, 512;
	mul.wide.u32 	%rd188, %r120, 8;
	add.s64 	%rd189, %rd1, %rd188;
	ld.global.u64 	%rd190, [%rd189];
	mad.lo.s64 	%rd191, %rd187, %rd190, %rd187;
	add.s32 	%r121, %r118, 768;
	mul.wide.u32 	%rd192, %r121, 8;
	add.s64 	%rd193, %rd1, %rd192;
	ld.global.u64 	%rd194, [%rd193];
	mad.lo.s64 	%rd428, %rd191, %rd194, %rd191;
	add.s32 	%r350, %r350, 1024;
$L__BB10_41:
	and.b32  	%r122, %r49, 3;
	setp.eq.s32 	%p14, %r122, 0;
	@%p14 bra 	$L__BB10_44;
	add.s32 	%r353, %r350, %r343;
	cvt.u16.u32 	%rs1, %r342;
	shr.u16 	%rs2, %rs1, 8;
	add.s16 	%rs3, %rs2, 1;
	cvt.u32.u16 	%r123, %rs3;
	and.b32  	%r124, %r123, 3;
	neg.s32 	%r352, %r124;
$L__BB10_43:
	.pragma "nounroll";
	mul.wide.u32 	%rd195, %r353, 8;
	add.s64 	%rd196, %rd1, %rd195;
	ld.global.u64 	%rd197, [%rd196];
	mad.lo.s64 	%rd428, %rd428, %rd197, %rd428;
	add.s32 	%r353, %r353, 256;
	add.s32 	%r352, %r352, 1;
	setp.ne.s32 	%p15, %r352, 0;
	@%p15 bra 	$L__BB10_43;
$L__BB10_44:
	// begin inline asm
	mov.u32 %r125, %laneid;
	// end inline asm
	mov.b64 	{%r127, %r132}, %rd428;
	mov.b32 	%r133, 1;
	mov.b32 	%r174, 31;
	mov.b32 	%r175, -1;
	// begin inline asm
	shfl.sync.down.b32 %r126, %r127, %r133, %r174, %r175;
	// end inline asm
	// begin inline asm
	shfl.sync.down.b32 %r131, %r132, %r133, %r174, %r175;
	// end inline asm
	mov.b64 	%rd198, {%r126, %r131};
	setp.gt.s32 	%p16, %r125, 30;
	selp.b64 	%rd199, 1, %rd198, %p16;
	mul.lo.s64 	%rd200, %rd199, %rd428;
	mov.b64 	{%r137, %r142}, %rd200;
	mov.b32 	%r143, 2;
	// begin inline asm
	shfl.sync.down.b32 %r136, %r137, %r143, %r174, %r175;
	// end inline asm
	// begin inline asm
	shfl.sync.down.b32 %r141, %r142, %r143, %r174, %r175;
	// end inline asm
	mov.b64 	%rd201, {%r136, %r141};
	setp.gt.s32 	%p17, %r125, 29;
	selp.b64 	%rd202, 1, %rd201, %p17;
	mul.lo.s64 	%rd203, %rd202, %rd200;
	mov.b64 	{%r147, %r152}, %rd203;
	mov.b32 	%r153, 4;
	// begin inline asm
	shfl.sync.down.b32 %r146, %r147, %r153, %r174, %r175;
	// end inline asm
	// begin inline asm
	shfl.sync.down.b32 %r151, %r152, %r153, %r174, %r175;
	// end inline asm
	mov.b64 	%rd204, {%r146, %r151};
	setp.gt.s32 	%p18, %r125, 27;
	selp.b64 	%rd205, 1, %rd204, %p18;
	mul.lo.s64 	%rd206, %rd205, %rd203;
	mov.b64 	{%r157, %r162}, %rd206;
	mov.b32 	%r163, 8;
	// begin inline asm
	shfl.sync.down.b32 %r156, %r157, %r163, %r174, %r175;
	// end inline asm
	// begin inline asm
	shfl.sync.down.b32 %r161, %r162, %r163, %r174, %r175;
	// end inline asm
	mov.b64 	%rd207, {%r156, %r161};
	setp.gt.s32 	%p19, %r125, 23;
	selp.b64 	%rd208, 1, %rd207, %p19;
	mul.lo.s64 	%rd209, %rd208, %rd206;
	mov.b64 	{%r167, %r172}, %rd209;
	mov.b32 	%r173, 16;
	// begin inline asm
	shfl.sync.down.b32 %r166, %r167, %r173, %r174, %r175;
	// end inline asm
	// begin inline asm
	shfl.sync.down.b32 %r171, %r172, %r173, %r174, %r175;
	// end inline asm
	mov.b64 	%rd210, {%r166, %r171};
	setp.gt.s32 	%p20, %r125, 15;
	selp.b64 	%rd211, 1, %rd210, %p20;
	mul.lo.s64 	%rd429, %rd211, %rd209;
	setp.ne.s32 	%p21, %r125, 0;
	@%p21 bra 	$L__BB10_46;
	shr.u32 	%r176, %r35, 2;
	and.b32  	%r177, %r176, 248;
	mov.u32 	%r178, _ZZN3cub18CUB_300001_SM_10006detail6reduce18DeviceReduceKernelINS2_10policy_hubImj11mul_functorImEE10Policy1000EN6thrust24THRUST_300001_SM_1000_NS6detail15normal_iteratorINSA_10device_ptrImEEEEjS6_m11inc_functorImEEEvT0_PT3_T1_NS0_13GridEvenShareISL_EET2_T4_E12temp_storage;
	add.s32 	%r179, %r178, %r177;
	st.shared.u64 	[%r179+8], %rd429;
$L__BB10_46:
	bar.sync 	0;
	setp.ne.s32 	%p22, %r35, 0;
	@%p22 bra 	$L__BB10_48;
	ld.shared.u64 	%rd212, [_ZZN3cub18CUB_300001_SM_10006detail6reduce18DeviceReduceKernelINS2_10policy_hubImj11mul_functorImEE10Policy1000EN6thrust24THRUST_300001_SM_1000_NS6detail15normal_iteratorINSA_10device_ptrImEEEEjS6_m11inc_functorImEEEvT0_PT3_T1_NS0_13GridEvenShareISL_EET2_T4_E12temp_storage+16];
	mul.lo.s64 	%rd213, %rd212, %rd429;
	ld.shared.u64 	%rd214, [_ZZN3cub18CUB_300001_SM_10006detail6reduce18DeviceReduceKernelINS2_10policy_hubImj11mul_functorImEE10Policy1000EN6thrust24THRUST_300001_SM_1000_NS6detail15normal_iteratorINSA_10device_ptrImEEEEjS6_m11inc_functorImEEEvT0_PT3_T1_NS0_13GridEvenShareISL_EET2_T4_E12temp_storage+24];
	mul.lo.s64 	%rd215, %rd213, %rd214;
	ld.shared.u64 	%rd216, [_ZZN3cub18CUB_300001_SM_10006detail6reduce18DeviceReduceKernelINS2_10policy_hubImj11mul_functorImEE10Policy1000EN6thrust24THRUST_300001_SM_1000_NS6detail15normal_iteratorINSA_10device_ptrImEEEEjS6_m11inc_functorImEEEvT0_PT3_T1_NS0_13GridEvenShareISL_EET2_T4_E12temp_storage+32];
	mul.lo.s64 	%rd217, %rd215, %rd216;
	ld.shared.u64 	%rd218, [_ZZN3cub18CUB_300001_SM_10006detail6reduce18DeviceReduceKernelINS2_10policy_hubImj11mul_functorImEE10Policy1000EN6thrust24THRUST_300001_SM_1000_NS6detail15normal_iteratorINSA_10device_ptrImEEEEjS6_m11inc_functorImEEEvT0_PT3_T1_NS0_13GridEvenShareISL_EET2_T4_E12temp_storage+40];
	mul.lo.s64 	%rd219, %rd217, %rd218;
	ld.shared.u64 	%rd220, [_ZZN3cub18CUB_300001_SM_10006detail6reduce18DeviceReduceKernelINS2_10policy_hubImj11mul_functorImEE10Policy1000EN6thrust24THRUST_300001_SM_1000_NS6detail15normal_iteratorINSA_10device_ptrImEEEEjS6_m11inc_functorImEEEvT0_PT3_T1_NS0_13GridEvenShareISL_EET2_T4_E12temp_storage+48];
	mul.lo.s64 	%rd221, %rd219, %rd220;
	ld.shared.u64 	%rd222, [_ZZN3cub18CUB_300001_SM_10006detail6reduce18DeviceReduceKernelINS2_10policy_hubImj11mul_functorImEE10Policy1000EN6thrust24THRUST_300001_SM_1000_NS6detail15normal_iteratorINSA_10device_ptrImEEEEjS6_m11inc_functorImEEEvT0_PT3_T1_NS0_13GridEvenShareISL_EET2_T4_E12temp_storage+56];
	mul.lo.s64 	%rd223, %rd221, %rd222;
	ld.shared.u64 	%rd224, [_ZZN3cub18CUB_300001_SM_10006detail6reduce18DeviceReduceKernelINS2_10policy_hubImj11mul_functorImEE10Policy1000EN6thrust24THRUST_300001_SM_1000_NS6detail15normal_iteratorINSA_10device_ptrImEEEEjS6_m11inc_functorImEEEvT0_PT3_T1_NS0_13GridEvenShareISL_EET2_T4_E12temp_storage+64];
	mul.lo.s64 	%rd429, %rd223, %rd224;
$L__BB10_48:
	mov.u32 	%r331, %tid.x;
	setp.ne.s32 	%p56, %r331, 0;
	@%p56 bra 	$L__BB10_50;
	ld.param.u64 	%rd408, [_ZN3cub18CUB_300001_SM_10006detail6reduce18DeviceReduceKernelINS2_10policy_hubImj11mul_functorImEE10Policy1000EN6thrust24THRUST_300001_SM_1000_NS6detail15normal_iteratorINSA_10device_ptrImEEEEjS6_m11inc_functorImEEEvT0_PT3_T1_NS0_13GridEvenShareISL_EET2_T4__param_1];
	cvta.to.global.u64 	%rd405, %rd408;
	mul.wide.u32 	%rd406, %r3, 8;
	add.s64 	%rd407, %rd405, %rd406;
	st.global.u64 	[%rd407], %rd429;
$L__BB10_50:
	ret;

}
	// .globl	_ZN3cub18CUB_300001_SM_10006detail6reduce28DeviceReduceSingleTileKernelINS2_10policy_hubImj11mul_functorImEE10Policy1000EPmS9_iS6_mmN4cuda3std3__410__identityEEEvT0_T1_T2_T3_T4_T6_
.visible .entry _ZN3cub18CUB_300001_SM_10006detail6reduce28DeviceReduceSingleTileKernelINS2_10policy_hubImj11mul_functorImEE10Policy1000EPmS9_iS6_mmN4cuda3std3__410__identityEEEvT0_T1_T2_T3_T4_T6_(
	.param .u64 .ptr .align 1 _ZN3cub18CUB_300001_SM_10006detail6reduce28DeviceReduceSingleTileKernelINS2_10policy_hubImj11mul_functorImEE10Policy1000EPmS9_iS6_mmN4cuda3std3__410__identityEEEvT0_T1_T2_T3_T4_T6__param_0,
	.param .u64 .ptr .align 1 _ZN3cub18CUB_300001_SM_10006detail6reduce28DeviceReduceSingleTileKernelINS2_10policy_hubImj11mul_functorImEE10Policy1000EPmS9_iS6_mmN4cuda3std3__410__identityEEEvT0_T1_T2_T3_T4_T6__param_1,
	.param .u32 _ZN3cub18CUB_300001_SM_10006detail6reduce28DeviceReduceSingleTileKernelINS2_10policy_hubImj11mul_functorImEE10Policy1000EPmS9_iS6_mmN4cuda3std3__410__identityEEEvT0_T1_T2_T3_T4_T6__param_2,
	.param .align 1 .b8 _ZN3cub18CUB_300001_SM_10006detail6reduce28DeviceReduceSingleTileKernelINS2_10policy_hubImj11mul_functorImEE10Policy1000EPmS9_iS6_mmN4cuda3std3__410__identityEEEvT0_T1_T2_T3_T4_T6__param_3[1],
	.param .u64 _ZN3cub18CUB_300001_SM_10006detail6reduce28DeviceReduceSingleTileKernelINS2_10policy_hubImj11mul_functorImEE10Policy1000EPmS9_iS6_mmN4cuda3std3__410__identityEEEvT0_T1_T2_T3_T4_T6__param_4,
	.param .align 1 .b8 _ZN3cub18CUB_300001_SM_10006detail6reduce28DeviceReduceSingleTileKernelINS2_10policy_hubImj11mul_functorImEE10Policy1000EPmS9_iS6_mmN4cuda3std3__410__identityEEEvT0_T1_T2_T3_T4_T6__param_5[1]
)
.maxntid 256
.minnctapersm 1
{
	.reg .pred 	%p<97>;
	.reg .b32 	%r<472>;
	.reg .b64 	%rd<448>;
	// demoted variable
	.shared .align 8 .b8 _ZZN3cub18CUB_300001_SM_10006detail6reduce28DeviceReduceSingleTileKernelINS2_10policy_hubImj11mul_functorImEE10Policy1000EPmS9_iS6_mmN4cuda3std3__410__identityEEEvT0_T1_T2_T3_T4_T6_E12temp_storage[80];
	ld.param.u64 	%rd68, [_ZN3cub18CUB_300001_SM_10006detail6reduce28DeviceReduceSingleTileKernelINS2_10policy_hubImj11mul_functorImEE10Policy1000EPmS9_iS6_mmN4cuda3std3__410__identityEEEvT0_T1_T2_T3_T4_T6__param_0];
	ld.param.u64 	%rd70, [_ZN3cub18CUB_300001_SM_10006detail6reduce28DeviceReduceSingleTileKernelINS2_10policy_hubImj11mul_functorImEE10Policy1000EPmS9_iS6_mmN4cuda3std3__410__identityEEEvT0_T1_T2_T3_T4_T6__param_1];
	ld.param.u32 	%r68, [_ZN3cub18CUB_300001_SM_10006detail6reduce28DeviceReduceSingleTileKernelINS2_10policy_hubImj11mul_functorImEE10Policy1000EPmS9_iS6_mmN4cuda3std3__410__identityEEEvT0_T1_T2_T3_T4_T6__param_2];
	ld.param.u64 	%rd69, [_ZN3cub18CUB_300001_SM_10006detail6reduce28DeviceReduceSingleTileKernelINS2_10policy_hubImj11mul_functorImEE10Policy1000EPmS9_iS6_mmN4cuda3std3__410__identityEEEvT0_T1_T2_T3_T4_T6__param_4];
	cvta.to.global.u64 	%rd1, %rd70;
	setp.ne.s32 	%p1, %r68, 0;
	@%p1 bra 	$L__BB11_3;
	mov.u32 	%r445, %tid.x;
	setp.ne.s32 	%p96, %r445, 0;
	@%p96 bra 	$L__BB11_74;
	st.global.u64 	[%rd1], %rd69;
	bra.uni 	$L__BB11_74;
$L__BB11_3:
	and.b64  	%rd71, %rd68, 31;
	setp.ne.s64 	%p2, %rd71, 0;
	@%p2 bra 	$L__BB11_38;
	setp.gt.s32 	%p49, %r68, 2047;
	@%p49 bra 	$L__BB11_22;
	mov.u32 	%r1, %tid.x;
	setp.ge.s32 	%p66, %r1, %r68;
	mov.b64 	%rd423, 0;
	mov.u32 	%r449, %r1;
	@%p66 bra 	$L__BB11_7;
	mul.wide.u32 	%rd338, %r1, 8;
	add.s64 	%rd337, %rd68, %rd338;
	// begin inline asm
	ld.global.nc.u64 %rd423, [%rd337];
	// end inline asm
	add.s32 	%r449, %r1, 256;
$L__BB11_7:
	setp.ge.s32 	%p67, %r449, %r68;
	@%p67 bra 	$L__BB11_13;
	not.b32 	%r321, %r449;
	add.s32 	%r4, %r68, %r321;
	and.b32  	%r322, %r4, 768;
	setp.eq.s32 	%p68, %r322, 768;
	@%p68 bra 	$L__BB11_11;
	mul.wide.u32 	%rd340, %r449, 8;
	add.s64 	%rd418, %rd68, %rd340;
	shr.u32 	%r323, %r4, 8;
	add.s32 	%r324, %r323, 1;
	and.b32  	%r325, %r324, 3;
	neg.s32 	%r447, %r325;
$L__BB11_10:
	.pragma "nounroll";
	// begin inline asm
	ld.global.nc.u64 %rd341, [%rd418];
	// end inline asm
	mul.lo.s64 	%rd423, %rd341, %rd423;
	add.s32 	%r449, %r449, 256;
	add.s64 	%rd418, %rd418, 2048;
	add.s32 	%r447, %r447, 1;
	setp.ne.s32 	%p69, %r447, 0;
	@%p69 bra 	$L__BB11_10;
$L__BB11_11:
	setp.lt.u32 	%p70, %r4, 768;
	@%p70 bra 	$L__BB11_13;
$L__BB11_12:
	mul.wide.s32 	%rd351, %r449, 8;
	add.s64 	%rd344, %rd68, %rd351;
	// begin inline asm
	ld.global.nc.u64 %rd343, [%rd344];
	// end inline asm
	mul.lo.s64 	%rd352, %rd343, %rd423;
	add.s64 	%rd346, %rd344, 2048;
	// begin inline asm
	ld.global.nc.u64 %rd345, [%rd346];
	// end inline asm
	mul.lo.s64 	%rd353, %rd345, %rd352;
	add.s64 	%rd348, %rd344, 4096;
	// begin inline asm
	ld.global.nc.u64 %rd347, [%rd348];
	// end inline asm
	mul.lo.s64 	%rd354, %rd347, %rd353;
	add.s64 	%rd350, %rd344, 6144;
	// begin inline asm
	ld.global.nc.u64 %rd349, [%rd350];
	// end inline asm
	mul.lo.s64 	%rd423, %rd349, %rd354;
	add.s32 	%r449, %r449, 1024;
	setp.lt.s32 	%p71, %r449, %r68;
	@%p71 bra 	$L__BB11_12;
$L__BB11_13:
	setp.lt.s32 	%p72, %r68, 256;
	@%p72 bra 	$L__BB11_18;
	// begin inline asm
	mov.u32 %r389, %laneid;
	// end inline asm
	mov.b64 	{%r391, %r396}, %rd423;
	mov.b32 	%r397, 1;
	mov.b32 	%r438, 31;
	mov.b32 	%r439, -1;
	// begin inline asm
	shfl.sync.down.b32 %r390, %r391, %r397, %r438, %r439;
	// end inline asm
	// begin inline asm
	shfl.sync.down.b32 %r395, %r396, %r397, %r438, %r439;
	// end inline asm
	mov.b64 	%rd389, {%r390, %r395};
	setp.gt.s32 	%p88, %r389, 30;
	selp.b64 	%rd390, 1, %rd389, %p88;
	mul.lo.s64 	%rd391, %rd390, %rd423;
	mov.b64 	{%r401, %r406}, %rd391;
	mov.b32 	%r407, 2;
	// begin inline asm
	shfl.sync.down.b32 %r400, %r401, %r407, %r438, %r439;
	// end inline asm
	// begin inline asm
	shfl.sync.down.b32 %r405, %r406, %r407, %r438, %r439;
	// end inline asm
	mov.b64 	%rd392, {%r400, %r405};
	setp.gt.s32 	%p89, %r389, 29;
	selp.b64 	%rd393, 1, %rd392, %p89;
	mul.lo.s64 	%rd394, %rd393, %rd391;
	mov.b64 	{%r411, %r416}, %rd394;
	mov.b32 	%r417, 4;
	// begin inline asm
	shfl.sync.down.b32 %r410, %r411, %r417, %r438, %r439;
	// end inline asm
	// begin inline asm
	shfl.sync.down.b32 %r415, %r416, %r417, %r438, %r439;
	// end inline asm
	mov.b64 	%rd395, {%r410, %r415};
	setp.gt.s32 	%p90, %r389, 27;
	selp.b64 	%rd396, 1, %rd395, %p90;
	mul.lo.s64 	%rd397, %rd396, %rd394;
	mov.b64 	{%r421, %r426}, %rd397;
	mov.b32 	%r427, 8;
	// begin inline asm
	shfl.sync.down.b32 %r420, %r421, %r427, %r438, %r439;
	// end inline asm
	// begin inline asm
	shfl.sync.down.b32 %r425, %r426, %r427, %r438, %r439;
	// end inline asm
	mov.b64 	%rd398, {%r420, %r425};
	setp.gt.s32 	%p91, %r389, 23;
	selp.b64 	%rd399, 1, %rd398, %p91;
	mul.lo.s64 	%rd400, %rd399, %rd397;
	mov.b64 	{%r431, %r436}, %rd400;
	mov.b32 	%r437, 16;
	// begin inline asm
	shfl.sync.down.b32 %r430, %r431, %r437, %r438, %r439;
	// end inline asm
	// begin inline asm
	shfl.sync.down.b32 %r435, %r436, %r437, %r438, %r439;
	// end inline asm
	mov.b64 	%rd401, {%r430, %r435};
	setp.gt.s32 	%p92, %r389, 15;
	selp.b64 	%rd402, 1, %rd401, %p92;
	mul.lo.s64 	%rd447, %rd402, %rd400;
	setp.ne.s32 	%p93, %r389, 0;
	@%p93 bra 	$L__BB11_16;
	shr.u32 	%r440, %r1, 2;
	and.b32  	%r441, %r440, 248;
	mov.u32 	%r442, _ZZN3cub18CUB_300001_SM_10006detail6reduce28DeviceReduceSingleTileKernelINS2_10policy_hubImj11mul_functorImEE10Policy1000EPmS9_iS6_mmN4cuda3std3__410__identityEEEvT0_T1_T2_T3_T4_T6_E12temp_storage;
	add.s32 	%r443, %r442, %r441;
	st.shared.u64 	[%r443+8], %rd447;
$L__BB11_16:
	bar.sync 	0;
	setp.ne.s32 	%p94, %r1, 0;
	@%p94 bra 	$L__BB11_72;
	ld.shared.u64 	%rd403, [_ZZN3cub18CUB_300001_SM_10006detail6reduce28DeviceReduceSingleTileKernelINS2_10policy_hubImj11mul_functorImEE10Policy1000EPmS9_iS6_mmN4cuda3std3__410__identityEEEvT0_T1_T2_T3_T4_T6_E12temp_storage+16];
	mul.lo.s64 	%rd404, %rd403, %rd447;
	ld.shared.u64 	%rd405, [_ZZN3cub18CUB_300001_SM_10006detail6reduce28DeviceReduceSingleTileKernelINS2_10policy_hubImj11mul_functorImEE10Policy1000EPmS9_iS6_mmN4cuda3std3__410__identityEEEvT0_T1_T2_T3_T4_T6_E12temp_storage+24];
	mul.lo.s64 	%rd406, %rd404, %rd405;
	ld.shared.u64 	%rd407, [_ZZN3cub18CUB_300001_SM_10006detail6reduce28DeviceReduceSingleTileKernelINS2_10policy_hubImj11mul_functorImEE10Policy1000EPmS9_iS6_mmN4cuda3std3__410__identityEEEvT0_T1_T2_T3_T4_T6_E12temp_storage+32];
	mul.lo.s64 	%rd408, %rd406, %rd407;
	ld.shared.u64 	%rd409, [_ZZN3cub18CUB_300001_SM_10006detail6reduce28DeviceReduceSingleTileKernelINS2_10policy_hubImj11mul_functorImEE10Policy1000EPmS9_iS6_mmN4cuda3std3__410__identityEEEvT0_T1_T2_T3_T4_T6_E12temp_storage+40];
	mul.lo.s64 	%rd410, %rd408, %rd409;
	ld.shared.u64 	%rd411, [_ZZN3cub18CUB_300001_SM_10006detail6reduce28DeviceReduceSingleTileKernelINS2_10policy_hubImj11mul_functorImEE10Policy1000EPmS9_iS6_mmN4cuda3std3__410__identityEEEvT0_T1_T2_T3_T4_T6_E12temp_storage+48];
	mul.lo.s64 	%rd412, %rd410, %rd411;
	ld.shared.u64 	%rd413, [_ZZN3cub18CUB_300001_SM_10006detail6reduce28DeviceReduceSingleTileKernelINS2_10policy_hubImj11mul_functorImEE10Policy1000EPmS9_iS6_mmN4cuda3std3__410__identityEEEvT0_T1_T2_T3_T4_T6_E12temp_storage+56];
	mul.lo.s64 	%rd414, %rd412, %rd413;
	ld.shared.u64 	%rd415, [_ZZN3cub18CUB_300001_SM_10006detail6reduce28DeviceReduceSingleTileKernelINS2_10policy_hubImj11mul_functorImEE10Policy1000EPmS9_iS6_mmN4cuda3std3__410__identityEEEvT0_T1_T2_T3_T4_T6_E12temp_storage+64];
	mul.lo.s64 	%rd447, %rd414, %rd415;
	bra.uni 	$L__BB11_72;
$L__BB11_18:
	// begin inline asm
	mov.u32 %r326, %laneid;
	// end inline asm
	and.b32  	%r377, %r1, 992;
	add.s32 	%r378, %r377, 32;
	setp.gt.s32 	%p73, %r378, %r68;
	not.b32 	%r379, %r377;
	add.s32 	%r380, %r68, %r379;
	selp.b32 	%r375, %r380, 31, %p73;
	mov.b64 	{%r328, %r333}, %rd423;
	mov.b32 	%r334, 1;
	mov.b32 	%r376, -1;
	// begin inline asm
	shfl.sync.down.b32 %r327, %r328, %r334, %r375, %r376;
	// end inline asm
	// begin inline asm
	shfl.sync.down.b32 %r332, %r333, %r334, %r375, %r376;
	// end inline asm
	mov.b64 	%rd355, {%r327, %r332};
	setp.lt.s32 	%p74, %r326, %r375;
	selp.b64 	%rd356, %rd355, 1, %p74;
	mul.lo.s64 	%rd357, %rd356, %rd423;
	mov.b64 	{%r338, %r343}, %rd357;
	mov.b32 	%r344, 2;
	// begin inline asm
	shfl.sync.down.b32 %r337, %r338, %r344, %r375, %r376;
	// end inline asm
	// begin inline asm
	shfl.sync.down.b32 %r342, %r343, %r344, %r375, %r376;
	// end inline asm
	mov.b64 	%rd358, {%r337, %r342};
	add.s32 	%r381, %r326, 2;
	setp.gt.s32 	%p75, %r381, %r375;
	selp.b64 	%rd359, 1, %rd358, %p75;
	mul.lo.s64 	%rd360, %rd359, %rd357;
	mov.b64 	{%r348, %r353}, %rd360;
	mov.b32 	%r354, 4;
	// begin inline asm
	shfl.sync.down.b32 %r347, %r348, %r354, %r375, %r376;
	// end inline asm
	// begin inline asm
	shfl.sync.down.b32 %r352, %r353, %r354, %r375, %r376;
	// end inline asm
	mov.b64 	%rd361, {%r347, %r352};
	add.s32 	%r382, %r326, 4;
	setp.gt.s32 	%p76, %r382, %r375;
	selp.b64 	%rd362, 1, %rd361, %p76;
	mul.lo.s64 	%rd363, %rd362, %rd360;
	mov.b64 	{%r358, %r363}, %rd363;
	mov.b32 	%r364, 8;
	// begin inline asm
	shfl.sync.down.b32 %r357, %r358, %r364, %r375, %r376;
	// end inline asm
	// begin inline asm
	shfl.sync.down.b32 %r362, %r363, %r364, %r375, %r376;
	// end inline asm
	mov.b64 	%rd364, {%r357, %r362};
	add.s32 	%r383, %r326, 8;
	setp.gt.s32 	%p77, %r383, %r375;
	selp.b64 	%rd365, 1, %rd364, %p77;
	mul.lo.s64 	%rd366, %rd365, %rd363;
	mov.b64 	{%r368, %r373}, %rd366;
	mov.b32 	%r374, 16;
	// begin inline asm
	shfl.sync.down.b32 %r367, %r368, %r374, %r375, %r376;
	// end inline asm
	// begin inline asm
	shfl.sync.down.b32 %r372, %r373, %r374, %r375, %r376;
	// end inline asm
	mov.b64 	%rd367, {%r367, %r372};
	add.s32 	%r384, %r326, 16;
	setp.gt.s32 	%p78, %r384, %r375;
	selp.b64 	%rd368, 1, %rd367, %p78;
	mul.lo.s64 	%rd447, %rd368, %rd366;
	setp.ne.s32 	%p79, %r326, 0;
	@%p79 bra 	$L__BB11_20;
	shr.u32 	%r385, %r1, 2;
	and.b32  	%r386, %r385, 248;
	mov.u32 	%r387, _ZZN3cub18CUB_300001_SM_10006detail6reduce28DeviceReduceSingleTileKernelINS2_10policy_hubImj11mul_functorImEE10Policy1000EPmS9_iS6_mmN4cuda3std3__410__identityEEEvT0_T1_T2_T3_T4_T6_E12temp_storage;
	add.s32 	%r388, %r387, %r386;
	st.shared.u64 	[%r388+8], %rd447;
$L__BB11_20:
	bar.sync 	0;
	setp.ne.s32 	%p80, %r1, 0;
	@%p80 bra 	$L__BB11_72;
	setp.gt.s32 	%p81, %r68, 32;
	ld.shared.u64 	%rd369, [_ZZN3cub18CUB_300001_SM_10006detail6reduce28DeviceReduceSingleTileKernelINS2_10policy_hubImj11mul_functorImEE10Policy1000EPmS9_iS6_mmN4cuda3std3__410__identityEEEvT0_T1_T2_T3_T4_T6_E12temp_storage+16];
	selp.b64 	%rd370, %rd369, 1, %p81;
	mul.lo.s64 	%rd371, %rd370, %rd447;
	setp.gt.s32 	%p82, %r68, 64;
	ld.shared.u64 	%rd372, [_ZZN3cub18CUB_300001_SM_10006detail6reduce28DeviceReduceSingleTileKernelINS2_10policy_hubImj11mul_functorImEE10Policy1000EPmS9_iS6_mmN4cuda3std3__410__identityEEEvT0_T1_T2_T3_T4_T6_E12temp_storage+24];
	selp.b64 	%rd373, %rd372, 1, %p82;
	mul.lo.s64 	%rd374, %rd371, %rd373;
	setp.gt.s32 	%p83, %r68, 96;
	ld.shared.u64 	%rd375, [_ZZN3cub18CUB_300001_SM_10006detail6reduce28DeviceReduceSingleTileKernelINS2_10policy_hubImj11mul_functorImEE10Policy1000EPmS9_iS6_mmN4cuda3std3__410__identityEEEvT0_T1_T2_T3_T4_T6_E12temp_storage+32];
	selp.b64 	%rd376, %rd375, 1, %p83;
	mul.lo.s64 	%rd377, %rd374, %rd376;
	setp.gt.s32 	%p84, %r68, 128;
	ld.shared.u64 	%rd378, [_ZZN3cub18CUB_300001_SM_10006detail6reduce28DeviceReduceSingleTileKernelINS2_10policy_hubImj11mul_functorImEE10Policy1000EPmS9_iS6_mmN4cuda3std3__410__identityEEEvT0_T1_T2_T3_T4_T6_E12temp_storage+40];
	selp.b64 	%rd379, %rd378, 1, %p84;
	mul.lo.s64 	%rd380, %rd377, %rd379;
	setp.gt.s32 	%p85, %r68, 160;
	ld.shared.u64 	%rd381, [_ZZN3cub18CUB_300001_SM_10006detail6reduce28DeviceReduceSingleTileKernelINS2_10policy_hubImj11mul_functorImEE10Policy1000EPmS9_iS6_mmN4cuda3std3__410__identityEEEvT0_T1_T2_T3_T4_T6_E12temp_storage+48];
	selp.b64 	%rd382, %rd381, 1, %p85;
	mul.lo.s64 	%rd383, %rd380, %rd382;
	setp.gt.s32 	%p86, %r68, 192;
	ld.shared.u64 	%rd384, [_ZZN3cub18CUB_300001_SM_10006detail6reduce28DeviceReduceSingleTileKernelINS2_10policy_hubImj11mul_functorImEE10Policy1000EPmS9_iS6_mmN4cuda3std3__410__identityEEEvT0_T1_T2_T3_T4_T6_E12temp_storage+56];
	selp.b64 	%rd385, %rd384, 1, %p86;
	mul.lo.s64 	%rd386, %rd383, %rd385;
	setp.gt.s32 	%p87, %r68, 224;
	ld.shared.u64 	%rd387, [_ZZN3cub18CUB_300001_SM_10006detail6reduce28DeviceReduceSingleTileKernelINS2_10policy_hubImj11mul_functorImEE10Policy1000EPmS9_iS6_mmN4cuda3std3__410__identityEEEvT0_T1_T2_T3_T4_T6_E12temp_storage+64];
	selp.b64 	%rd388, %rd387, 1, %p87;
	mul.lo.s64 	%rd447, %rd386, %rd388;
	bra.uni 	$L__BB11_72;
$L__BB11_22:
	mov.u32 	%r13, %tid.x;
	shl.b32 	%r14, %r13, 2;
	mul.wide.u32 	%rd260, %r14, 8;
	add.s64 	%rd250, %rd68, %rd260;
	// begin inline asm
	ld.global.nc.v2.u64 {%rd248, %rd249}, [%rd250];
	// end inline asm
	add.s64 	%rd253, %rd250, 16;
	// begin inline asm
	ld.global.nc.v2.u64 {%rd251, %rd252}, [%rd253];
	// end inline asm
	add.s64 	%rd256, %rd250, 8192;
	// begin inline asm
	ld.global.nc.v2.u64 {%rd254, %rd255}, [%rd256];
	// end inline asm
	add.s64 	%rd259, %rd250, 8208;
	// begin inline asm
	ld.global.nc.v2.u64 {%rd257, %rd258}, [%rd259];
	// end inline asm
	mul.lo.s64 	%rd261, %rd249, %rd248;
	mul.lo.s64 	%rd262, %rd251, %rd261;
	mul.lo.s64 	%rd263, %rd252, %rd262;
	mul.lo.s64 	%rd264, %rd254, %rd263;
	mul.lo.s64 	%rd265, %rd255, %rd264;
	mul.lo.s64 	%rd266, %rd257, %rd265;
	mul.lo.s64 	%rd431, %rd258, %rd266;
	setp.lt.u32 	%p50, %r68, 4096;
	mov.b32 	%r452, 2048;
	@%p50 bra 	$L__BB11_26;
	add.s32 	%r15, %r68, -2048;
	mov.b32 	%r452, 2048;
$L__BB11_24:
	add.s32 	%r258, %r452, %r14;
	mul.wide.u32 	%rd279, %r258, 8;
	add.s64 	%rd269, %rd68, %rd279;
	// begin inline asm
	ld.global.nc.v2.u64 {%rd267, %rd268}, [%rd269];
	// end inline asm
	add.s64 	%rd272, %rd269, 16;
	// begin inline asm
	ld.global.nc.v2.u64 {%rd270, %rd271}, [%rd272];
	// end inline asm
	add.s64 	%rd275, %rd269, 8192;
	// begin inline asm
	ld.global.nc.v2.u64 {%rd273, %rd274}, [%rd275];
	// end inline asm
	add.s64 	%rd278, %rd269, 8208;
	// begin inline asm
	ld.global.nc.v2.u64 {%rd276, %rd277}, [%rd278];
	// end inline asm
	mul.lo.s64 	%rd280, %rd267, %rd431;
	mul.lo.s64 	%rd281, %rd268, %rd280;
	mul.lo.s64 	%rd282, %rd270, %rd281;
	mul.lo.s64 	%rd283, %rd271, %rd282;
	mul.lo.s64 	%rd284, %rd273, %rd283;
	mul.lo.s64 	%rd285, %rd274, %rd284;
	mul.lo.s64 	%rd286, %rd276, %rd285;
	mul.lo.s64 	%rd431, %rd277, %rd286;
	sub.s32 	%r259, %r68, %r452;
	setp.lt.s32 	%p51, %r259, 2048;
	@%p51 bra 	$L__BB11_34;
	add.s32 	%r452, %r452, 2048;
	setp.le.s32 	%p52, %r452, %r15;
	@%p52 bra 	$L__BB11_24;
$L__BB11_26:
	setp.le.s32 	%p53, %r68, %r452;
	@%p53 bra 	$L__BB11_34;
	sub.s32 	%r19, %r68, %r452;
	setp.ge.s32 	%p54, %r13, %r19;
	@%p54 bra 	$L__BB11_34;
	not.b32 	%r260, %r13;
	add.s32 	%r261, %r68, %r260;
	sub.s32 	%r20, %r261, %r452;
	and.b32  	%r262, %r20, 768;
	setp.eq.s32 	%p55, %r262, 768;
	mov.u32 	%r456, %r13;
	@%p55 bra 	$L__BB11_31;
	add.s32 	%r454, %r13, %r452;
	shr.u32 	%r263, %r20, 8;
	add.s32 	%r264, %r263, 1;
	and.b32  	%r265, %r264, 3;
	neg.s32 	%r453, %r265;
	mov.u32 	%r456, %r13;
$L__BB11_30:
	.pragma "nounroll";
	mul.wide.u32 	%rd290, %r454, 8;
	add.s64 	%rd289, %rd68, %rd290;
	// begin inline asm
	ld.global.nc.u64 %rd288, [%rd289];
	// end inline asm
	mul.lo.s64 	%rd431, %rd288, %rd431;
	add.s32 	%r456, %r456, 256;
	add.s32 	%r454, %r454, 256;
	add.s32 	%r453, %r453, 1;
	setp.ne.s32 	%p56, %r453, 0;
	@%p56 bra 	$L__BB11_30;
$L__BB11_31:
	setp.lt.u32 	%p57, %r20, 768;
	@%p57 bra 	$L__BB11_34;
	cvt.u64.u32 	%rd291, %r456;
	cvt.u64.u32 	%rd292, %r452;
	add.s64 	%rd293, %rd291, %rd292;
	shl.b64 	%rd294, %rd293, 3;
	add.s64 	%rd295, %rd294, %rd68;
	add.s64 	%rd429, %rd295, 4096;
	add.s32 	%r457, %r456, %r452;
$L__BB11_33:
	mul.wide.u32 	%rd304, %r457, 8;
	add.s64 	%rd297, %rd68, %rd304;
	// begin inline asm
	ld.global.nc.u64 %rd296, [%rd297];
	// end inline asm
	mul.lo.s64 	%rd305, %rd296, %rd431;
	add.s64 	%rd299, %rd429, -2048;
	// begin inline asm
	ld.global.nc.u64 %rd298, [%rd299];
	// end inline asm
	mul.lo.s64 	%rd306, %rd298, %rd305;
	// begin inline asm
	ld.global.nc.u64 %rd300, [%rd429];
	// end inline asm
	mul.lo.s64 	%rd307, %rd300, %rd306;
	add.s64 	%rd303, %rd429, 2048;
	// begin inline asm
	ld.global.nc.u64 %rd302, [%rd303];
	// end inline asm
	mul.lo.s64 	%rd431, %rd302, %rd307;
	add.s32 	%r456, %r456, 1024;
	add.s64 	%rd429, %rd429, 8192;
	add.s32 	%r457, %r457, 1024;
	setp.lt.s32 	%p58, %r456, %r19;
	@%p58 bra 	$L__BB11_33;
$L__BB11_34:
	// begin inline asm
	mov.u32 %r266, %laneid;
	// end inline asm
	mov.b64 	{%r268, %r273}, %rd431;
	mov.b32 	%r274, 1;
	mov.b32 	%r315, 31;
	mov.b32 	%r316, -1;
	// begin inline asm
	shfl.sync.down.b32 %r267, %r268, %r274, %r315, %r316;
	// end inline asm
	// begin inline asm
	shfl.sync.down.b32 %r272, %r273, %r274, %r315, %r316;
	// end inline asm
	mov.b64 	%rd308, {%r267, %r272};
	setp.gt.s32 	%p59, %r266, 30;
	selp.b64 	%rd309, 1, %rd308, %p59;
	mul.lo.s64 	%rd310, %rd309, %rd431;
	mov.b64 	{%r278, %r283}, %rd310;
	mov.b32 	%r284, 2;
	// begin inline asm
	shfl.sync.down.b32 %r277, %r278, %r284, %r315, %r316;
	// end inline asm
	// begin inline asm
	shfl.sync.down.b32 %r282, %r283, %r284, %r315, %r316;
	// end inline asm
	mov.b64 	%rd311, {%r277, %r282};
	setp.gt.s32 	%p60, %r266, 29;
	selp.b64 	%rd312, 1, %rd311, %p60;
	mul.lo.s64 	%rd313, %rd312, %rd310;
	mov.b64 	{%r288, %r293}, %rd313;
	mov.b32 	%r294, 4;
	// begin inline asm
	shfl.sync.down.b32 %r287, %r288, %r294, %r315, %r316;
	// end inline asm
	// begin inline asm
	shfl.sync.down.b32 %r292, %r293, %r294, %r315, %r316;
	// end inline asm
	mov.b64 	%rd314, {%r287, %r292};
	setp.gt.s32 	%p61, %r266, 27;
	selp.b64 	%rd315, 1, %rd314, %p61;
	mul.lo.s64 	%rd316, %rd315, %rd313;
	mov.b64 	{%r298, %r303}, %rd316;
	mov.b32 	%r304, 8;
	// begin inline asm
	shfl.sync.down.b32 %r297, %r298, %r304, %r315, %r316;
	// end inline asm
	// begin inline asm
	shfl.sync.down.b32 %r302, %r303, %r304, %r315, %r316;
	// end inline asm
	mov.b64 	%rd317, {%r297, %r302};
	setp.gt.s32 	%p62, %r266, 23;
	selp.b64 	%rd318, 1, %rd317, %p62;
	mul.lo.s64 	%rd319, %rd318, %rd316;
	mov.b64 	{%r308, %r313}, %rd319;
	mov.b32 	%r314, 16;
	// begin inline asm
	shfl.sync.down.b32 %r307, %r308, %r314, %r315, %r316;
	// end inline asm
	// begin inline asm
	shfl.sync.down.b32 %r312, %r313, %r314, %r315, %r316;
	// end inline asm
	mov.b64 	%rd320, {%r307, %r312};
	setp.gt.s32 	%p63, %r266, 15;
	selp.b64 	%rd321, 1, %rd320, %p63;
	mul.lo.s64 	%rd447, %rd321, %rd319;
	setp.ne.s32 	%p64, %r266, 0;
	@%p64 bra 	$L__BB11_36;
	shr.u32 	%r317, %r13, 2;
	and.b32  	%r318, %r317, 248;
	mov.u32 	%r319, _ZZN3cub18CUB_300001_SM_10006detail6reduce28DeviceReduceSingleTileKernelINS2_10policy_hubImj11mul_functorImEE10Policy1000EPmS9_iS6_mmN4cuda3std3__410__identityEEEvT0_T1_T2_T3_T4_T6_E12temp_storage;
	add.s32 	%r320, %r319, %r318;
	st.shared.u64 	[%r320+8], %rd447;
$L__BB11_36:
	bar.sync 	0;
	setp.ne.s32 	%p65, %r13, 0;
	@%p65 bra 	$L__BB11_72;
	ld.shared.u64 	%rd322, [_ZZN3cub18CUB_300001_SM_10006detail6reduce28DeviceReduceSingleTileKernelINS2_10policy_hubImj11mul_functorImEE10Policy1000EPmS9_iS6_mmN4cuda3std3__410__identityEEEvT0_T1_T2_T3_T4_T6_E12temp_storage+16];
	mul.lo.s64 	%rd323, %rd322, %rd447;
	ld.shared.u64 	%rd324, [_ZZN3cub18CUB_300001_SM_10006detail6reduce28DeviceReduceSingleTileKernelINS2_10policy_hubImj11mul_functorImEE10Policy1000EPmS9_iS6_mmN4cuda3std3__410__identityEEEvT0_T1_T2_T3_T4_T6_E12temp_storage+24];
	mul.lo.s64 	%rd325, %rd323, %rd324;
	ld.shared.u64 	%rd326, [_ZZN3cub18CUB_300001_SM_10006detail6reduce28DeviceReduceSingleTileKernelINS2_10policy_hubImj11mul_functorImEE10Policy1000EPmS9_iS6_mmN4cuda3std3__410__identityEEEvT0_T1_T2_T3_T4_T6_E12temp_storage+32];
	mul.lo.s64 	%rd327, %rd325, %rd326;
	ld.shared.u64 	%rd328, [_ZZN3cub18CUB_300001_SM_10006detail6reduce28DeviceReduceSingleTileKernelINS2_10policy_hubImj11mul_functorImEE10Policy1000EPmS9_iS6_mmN4cuda3std3__410__identityEEEvT0_T1_T2_T3_T4_T6_E12temp_storage+40];
	mul.lo.s64 	%rd329, %rd327, %rd328;
	ld.shared.u64 	%rd330, [_ZZN3cub18CUB_300001_SM_10006detail6reduce28DeviceReduceSingleTileKernelINS2_10policy_hubImj11mul_functorImEE10Policy1000EPmS9_iS6_mmN4cuda3std3__410__identityEEEvT0_T1_T2_T3_T4_T6_E12temp_storage+48];
	mul.lo.s64 	%rd331, %rd329, %rd330;
	ld.shared.u64 	%rd332, [_ZZN3cub18CUB_300001_SM_10006detail6reduce28DeviceReduceSingleTileKernelINS2_10policy_hubImj11mul_functorImEE10Policy1000EPmS9_iS6_mmN4cuda3std3__410__identityEEEvT0_T1_T2_T3_T4_T6_E12temp_storage+56];
	mul.lo.s64 	%rd333, %rd331, %rd332;
	ld.shared.u64 	%rd334, [_ZZN3cub18CUB_300001_SM_10006detail6reduce28DeviceReduceSingleTileKernelINS2_10policy_hubImj11mul_functorImEE10Policy1000EPmS9_iS6_mmN4cuda3std3__410__identityEEEvT0_T1_T2_T3_T4_T6_E12temp_storage+64];
	mul.lo.s64 	%rd447, %rd333, %rd334;
	bra.uni 	$L__BB11_72;
$L__BB11_38:
	setp.gt.s32 	%p3, %r68, 2047;
	@%p3 bra 	$L__BB11_56;
	mov.u32 	%r35, %tid.x;
	setp.ge.s32 	%p20, %r35, %r68;
	mov.b64 	%rd438, 0;
	mov.u32 	%r462, %r35;
	@%p20 bra 	$L__BB11_41;
	mul.wide.u32 	%rd170, %r35, 8;
	add.s64 	%rd169, %rd68, %rd170;
	// begin inline asm
	ld.global.nc.u64 %rd438, [%rd169];
	// end inline asm
	add.s32 	%r462, %r35, 256;
$L__BB11_41:
	setp.ge.s32 	%p21, %r462, %r68;
	@%p21 bra 	$L__BB11_47;
	not.b32 	%r133, %r462;
	add.s32 	%r38, %r68, %r133;
	and.b32  	%r134, %r38, 768;
	setp.eq.s32 	%p22, %r134, 768;
	@%p22 bra 	$L__BB11_45;
	mul.wide.u32 	%rd172, %r462, 8;
	add.s64 	%rd433, %rd68, %rd172;
	shr.u32 	%r135, %r38, 8;
	add.s32 	%r136, %r135, 1;
	and.b32  	%r137, %r136, 3;
	neg.s32 	%r460, %r137;
$L__BB11_44:
	.pragma "nounroll";
	// begin inline asm
	ld.global.nc.u64 %rd173, [%rd433];
	// end inline asm
	mul.lo.s64 	%rd438, %rd173, %rd438;
	add.s32 	%r462, %r462, 256;
	add.s64 	%rd433, %rd433, 2048;
	add.s32 	%r460, %r460, 1;
	setp.ne.s32 	%p23, %r460, 0;
	@%p23 bra 	$L__BB11_44;
$L__BB11_45:
	setp.lt.u32 	%p24, %r38, 768;
	@%p24 bra 	$L__BB11_47;
$L__BB11_46:
	mul.wide.s32 	%rd183, %r462, 8;
	add.s64 	%rd176, %rd68, %rd183;
	// begin inline asm
	ld.global.nc.u64 %rd175, [%rd176];
	// end inline asm
	mul.lo.s64 	%rd184, %rd175, %rd438;
	add.s64 	%rd178, %rd176, 2048;
	// begin inline asm
	ld.global.nc.u64 %rd177, [%rd178];
	// end inline asm
	mul.lo.s64 	%rd185, %rd177, %rd184;
	add.s64 	%rd180, %rd176, 4096;
	// begin inline asm
	ld.global.nc.u64 %rd179, [%rd180];
	// end inline asm
	mul.lo.s64 	%rd186, %rd179, %rd185;
	add.s64 	%rd182, %rd176, 6144;
	// begin inline asm
	ld.global.nc.u64 %rd181, [%rd182];
	// end inline asm
	mul.lo.s64 	%rd438, %rd181, %rd186;
	add.s32 	%r462, %r462, 1024;
	setp.lt.s32 	%p25, %r462, %r68;
	@%p25 bra 	$L__BB11_46;
$L__BB11_47:
	setp.lt.s32 	%p26, %r68, 256;
	@%p26 bra 	$L__BB11_52;
	// begin inline asm
	mov.u32 %r201, %laneid;
	// end inline asm
	mov.b64 	{%r203, %r208}, %rd438;
	mov.b32 	%r209, 1;
	mov.b32 	%r250, 31;
	mov.b32 	%r251, -1;
	// begin inline asm
	shfl.sync.down.b32 %r202, %r203, %r209, %r250, %r251;
	// end inline asm
	// begin inline asm
	shfl.sync.down.b32 %r207, %r208, %r209, %r250, %r251;
	// end inline asm
	mov.b64 	%rd221, {%r202, %r207};
	setp.gt.s32 	%p42, %r201, 30;
	selp.b64 	%rd222, 1, %rd221, %p42;
	mul.lo.s64 	%rd223, %rd222, %rd438;
	mov.b64 	{%r213, %r218}, %rd223;
	mov.b32 	%r219, 2;
	// begin inline asm
	shfl.sync.down.b32 %r212, %r213, %r219, %r250, %r251;
	// end inline asm
	// begin inline asm
	shfl.sync.down.b32 %r217, %r218, %r219, %r250, %r251;
	// end inline asm
	mov.b64 	%rd224, {%r212, %r217};
	setp.gt.s32 	%p43, %r201, 29;
	selp.b64 	%rd225, 1, %rd224, %p43;
	mul.lo.s64 	%rd226, %rd225, %rd223;
	mov.b64 	{%r223, %r228}, %rd226;
	mov.b32 	%r229, 4;
	// begin inline asm
	shfl.sync.down.b32 %r222, %r223, %r229, %r250, %r251;
	// end inline asm
	// begin inline asm
	shfl.sync.down.b32 %r227, %r228, %r229, %r250, %r251;
	// end inline asm
	mov.b64 	%rd227, {%r222, %r227};
	setp.gt.s32 	%p44, %r201, 27;
	selp.b64 	%rd228, 1, %rd227, %p44;
	mul.lo.s64 	%rd229, %rd228, %rd226;
	mov.b64 	{%r233, %r238}, %rd229;
	mov.b32 	%r239, 8;
	// begin inline asm
	shfl.sync.down.b32 %r232, %r233, %r239, %r250, %r251;
	// end inline asm
	// begin inline asm
	shfl.sync.down.b32 %r237, %r238, %r239, %r250, %r251;
	// end inline asm
	mov.b64 	%rd230, {%r232, %r237};
	setp.gt.s32 	%p45, %r201, 23;
	selp.b64 	%rd231, 1, %rd230, %p45;
	mul.lo.s64 	%rd232, %rd231, %rd229;
	mov.b64 	{%r243, %r248}, %rd232;
	mov.b32 	%r249, 16;
	// begin inline asm
	shfl.sync.down.b32 %r242, %r243, %r249, %r250, %r251;
	// end inline asm
	// begin inline asm
	shfl.sync.down.b32 %r247, %r248, %r249, %r250, %r251;
	// end inline asm
	mov.b64 	%rd233, {%r242, %r247};
	setp.gt.s32 	%p46, %r201, 15;
	selp.b64 	%rd234, 1, %rd233, %p46;
	mul.lo.s64 	%rd447, %rd234, %rd232;
	setp.ne.s32 	%p47, %r201, 0;
	@%p47 bra 	$L__BB11_50;
	shr.u32 	%r252, %r35, 2;
	and.b32  	%r253, %r252, 248;
	mov.u32 	%r254, _ZZN3cub18CUB_300001_SM_10006detail6reduce28DeviceReduceSingleTileKernelINS2_10policy_hubImj11mul_functorImEE10Policy1000EPmS9_iS6_mmN4cuda3std3__410__identityEEEvT0_T1_T2_T3_T4_T6_E12temp_storage;
	add.s32 	%r255, %r254, %r253;
	st.shared.u64 	[%r255+8], %rd447;
$L__BB11_50:
	bar.sync 	0;
	setp.ne.s32 	%p48, %r35, 0;
	@%p48 bra 	$L__BB11_72;
	ld.shared.u64 	%rd235, [_ZZN3cub18CUB_300001_SM_10006detail6reduce28DeviceReduceSingleTileKernelINS2_10policy_hubImj11mul_functorImEE10Policy1000EPmS9_iS6_mmN4cuda3std3__410__identityEEEvT0_T1_T2_T3_T4_T6_E12temp_storage+16];
	mul.lo.s64 	%rd236, %rd235, %rd447;
	ld.shared.u64 	%rd237, [_ZZN3cub18CUB_300001_SM_10006detail6reduce28DeviceReduceSingleTileKernelINS2_10policy_hubImj11mul_functorImEE10Policy1000EPmS9_iS6_mmN4cuda3std3__410__identityEEEvT0_T1_T2_T3_T4_T6_E12temp_storage+24];
	mul.lo.s64 	%rd238, %rd236, %rd237;
	ld.shared.u64 	%rd239, [_ZZN3cub18CUB_300001_SM_10006detail6reduce28DeviceReduceSingleTileKernelINS2_10policy_hubImj11mul_functorImEE10Policy1000EPmS9_iS6_mmN4cuda3std3__410__identityEEEvT0_T1_T2_T3_T4_T6_E12temp_storage+32];
	mul.lo.s64 	%rd240, %rd238, %rd239;
	ld.shared.u64 	%rd241, [_ZZN3cub18CUB_300001_SM_10006detail6reduce28DeviceReduceSingleTileKernelINS2_10policy_hubImj11mul_functorImEE10Policy1000EPmS9_iS6_mmN4cuda3std3__410__identityEEEvT0_T1_T2_T3_T4_T6_E12temp_storage+40];
	mul.lo.s64 	%rd242, %rd240, %rd241;
	ld.shared.u64 	%rd243, [_ZZN3cub18CUB_300001_SM_10006detail6reduce28DeviceReduceSingleTileKernelINS2_10policy_hubImj11mul_functorImEE10Policy1000EPmS9_iS6_mmN4cuda3std3__410__identityEEEvT0_T1_T2_T3_T4_T6_E12temp_storage+48];
	mul.lo.s64 	%rd244, %rd242, %rd243;
	ld.shared.u64 	%rd245, [_ZZN3cub18CUB_300001_SM_10006detail6reduce28DeviceReduceSingleTileKernelINS2_10policy_hubImj11mul_functorImEE10Policy1000EPmS9_iS6_mmN4cuda3std3__410__identityEEEvT0_T1_T2_T3_T4_T6_E12temp_storage+56];
	mul.lo.s64 	%rd246, %rd244, %rd245;
	ld.shared.u64 	%rd247, [_ZZN3cub18CUB_300001_SM_10006detail6reduce28DeviceReduceSingleTileKernelINS2_10policy_hubImj11mul_functorImEE10Policy1000EPmS9_iS6_mmN4cuda3std3__410__identityEEEvT0_T1_T2_T3_T4_T6_E12temp_storage+64];
	mul.lo.s64 	%rd447, %rd246, %rd247;
	bra.uni 	$L__BB11_72;
$L__BB11_52:
	// begin inline asm
	mov.u32 %r138, %laneid;
	// end inline asm
	and.b32  	%r189, %r35, 992;
	add.s32 	%r190, %r189, 32;
	setp.gt.s32 	%p27, %r190, %r68;
	not.b32 	%r191, %r189;
	add.s32 	%r192, %r68, %r191;
	selp.b32 	%r187, %r192, 31, %p27;
	mov.b64 	{%r140, %r145}, %rd438;
	mov.b32 	%r146, 1;
	mov.b32 	%r188, -1;
	// begin inline asm
	shfl.sync.down.b32 %r139, %r140, %r146, %r187, %r188;
	// end inline asm
	// begin inline asm
	shfl.sync.down.b32 %r144, %r145, %r146, %r187, %r188;
	// end inline asm
	mov.b64 	%rd187, {%r139, %r144};
	setp.lt.s32 	%p28, %r138, %r187;
	selp.b64 	%rd188, %rd187, 1, %p28;
	mul.lo.s64 	%rd189, %rd188, %rd438;
	mov.b64 	{%r150, %r155}, %rd189;
	mov.b32 	%r156, 2;
	// begin inline asm
	shfl.sync.down.b32 %r149, %r150, %r156, %r187, %r188;
	// end inline asm
	// begin inline asm
	shfl.sync.down.b32 %r154, %r155, %r156, %r187, %r188;
	// end inline asm
	mov.b64 	%rd190, {%r149, %r154};
	add.s32 	%r193, %r138, 2;
	setp.gt.s32 	%p29, %r193, %r187;
	selp.b64 	%rd191, 1, %rd190, %p29;
	mul.lo.s64 	%rd192, %rd191, %rd189;
	mov.b64 	{%r160, %r165}, %rd192;
	mov.b32 	%r166, 4;
	// begin inline asm
	shfl.sync.down.b32 %r159, %r160, %r166, %r187, %r188;
	// end inline asm
	// begin inline asm
	shfl.sync.down.b32 %r164, %r165, %r166, %r187, %r188;
	// end inline asm
	mov.b64 	%rd193, {%r159, %r164};
	add.s32 	%r194, %r138, 4;
	setp.gt.s32 	%p30, %r194, %r187;
	selp.b64 	%rd194, 1, %rd193, %p30;
	mul.lo.s64 	%rd195, %rd194, %rd192;
	mov.b64 	{%r170, %r175}, %rd195;
	mov.b32 	%r176, 8;
	// begin inline asm
	shfl.sync.down.b32 %r169, %r170, %r176, %r187, %r188;
	// end inline asm
	// begin inline asm
	shfl.sync.down.b32 %r174, %r175, %r176, %r187, %r188;
	// end inline asm
	mov.b64 	%rd196, {%r169, %r174};
	add.s32 	%r195, %r138, 8;
	setp.gt.s32 	%p31, %r195, %r187;
	selp.b64 	%rd197, 1, %rd196, %p31;
	mul.lo.s64 	%rd198, %rd197, %rd195;
	mov.b64 	{%r180, %r185}, %rd198;
	mov.b32 	%r186, 16;
	// begin inline asm
	shfl.sync.down.b32 %r179, %r180, %r186, %r187, %r188;
	// end inline asm
	// begin inline asm
	shfl.sync.down.b32 %r184, %r185, %r186, %r187, %r188;
	// end inline asm
	mov.b64 	%rd199, {%r179, %r184};
	add.s32 	%r196, %r138, 16;
	setp.gt.s32 	%p32, %r196, %r187;
	selp.b64 	%rd200, 1, %rd199, %p32;
	mul.lo.s64 	%rd447, %rd200, %rd198;
	setp.ne.s32 	%p33, %r138, 0;
	@%p33 bra 	$L__BB11_54;
	shr.u32 	%r197, %r35, 2;
	and.b32  	%r198, %r197, 248;
	mov.u32 	%r199, _ZZN3cub18CUB_300001_SM_10006detail6reduce28DeviceReduceSingleTileKernelINS2_10policy_hubImj11mul_functorImEE10Policy1000EPmS9_iS6_mmN4cuda3std3__410__identityEEEvT0_T1_T2_T3_T4_T6_E12temp_storage;
	add.s32 	%r200, %r199, %r198;
	st.shared.u64 	[%r200+8], %rd447;
$L__BB11_54:
	bar.sync 	0;
	setp.ne.s32 	%p34, %r35, 0;
	@%p34 bra 	$L__BB11_72;
	setp.gt.s32 	%p35, %r68, 32;
	ld.shared.u64 	%rd201, [_ZZN3cub18CUB_300001_SM_10006detail6reduce28DeviceReduceSingleTileKernelINS2_10policy_hubImj11mul_functorImEE10Policy1000EPmS9_iS6_mmN4cuda3std3__410__identityEEEvT0_T1_T2_T3_T4_T6_E12temp_storage+16];
	selp.b64 	%rd202, %rd201, 1, %p35;
	mul.lo.s64 	%rd203, %rd202, %rd447;
	setp.gt.s32 	%p36, %r68, 64;
	ld.shared.u64 	%rd204, [_ZZN3cub18CUB_300001_SM_10006detail6reduce28DeviceReduceSingleTileKernelINS2_10policy_hubImj11mul_functorImEE10Policy1000EPmS9_iS6_mmN4cuda3std3__410__identityEEEvT0_T1_T2_T3_T4_T6_E12temp_storage+24];
	selp.b64 	%rd205, %rd204, 1, %p36;
	mul.lo.s64 	%rd206, %rd203, %rd205;
	setp.gt.s32 	%p37, %r68, 96;
	ld.shared.u64 	%rd207, [_ZZN3cub18CUB_300001_SM_10006detail6reduce28DeviceReduceSingleTileKernelINS2_10policy_hubImj11mul_functorImEE10Policy1000EPmS9_iS6_mmN4cuda3std3__410__identityEEEvT0_T1_T2_T3_T4_T6_E12temp_storage+32];
	selp.b64 	%rd208, %rd207, 1, %p37;
	mul.lo.s64 	%rd209, %rd206, %rd208;
	setp.gt.s32 	%p38, %r68, 128;
	ld.shared.u64 	%rd210, [_ZZN3cub18CUB_300001_SM_10006detail6reduce28DeviceReduceSingleTileKernelINS2_10policy_hubImj11mul_functorImEE10Policy1000EPmS9_iS6_mmN4cuda3std3__410__identityEEEvT0_T1_T2_T3_T4_T6_E12temp_storage+40];
	selp.b64 	%rd211, %rd210, 1, %p38;
	mul.lo.s64 	%rd212, %rd209, %rd211;
	setp.gt.s32 	%p39, %r68, 160;
	ld.shared.u64 	%rd213, [_ZZN3cub18CUB_300001_SM_10006detail6reduce28DeviceReduceSingleTileKernelINS2_10policy_hubImj11mul_functorImEE10Policy1000EPmS9_iS6_mmN4cuda3std3__410__identityEEEvT0_T1_T2_T3_T4_T6_E12temp_storage+48];
	selp.b64 	%rd214, %rd213, 1, %p39;
	mul.lo.s64 	%rd215, %rd212, %rd214;
	setp.gt.s32 	%p40, %r68, 192;
	ld.shared.u64 	%rd216, [_ZZN3cub18CUB_300001_SM_10006detail6reduce28DeviceReduceSingleTileKernelINS2_10policy_hubImj11mul_functorImEE10Policy1000EPmS9_iS6_mmN4cuda3std3__410__identityEEEvT0_T1_T2_T3_T4_T6_E12temp_storage+56];
	selp.b64 	%rd217, %rd216, 1, %p40;
	mul.lo.s64 	%rd218, %rd215, %rd217;
	setp.gt.s32 	%p41, %r68, 224;
	ld.shared.u64 	%rd219, [_ZZN3cub18CUB_300001_SM_10006detail6reduce28DeviceReduceSingleTileKernelINS2_10policy_hubImj11mul_functorImEE10Policy1000EPmS9_iS6_mmN4cuda3std3__410__identityEEEvT0_T1_T2_T3_T4_T6_E12temp_storage+64];
	selp.b64 	%rd220, %rd219, 1, %p41;
	mul.lo.s64 	%rd447, %rd218, %rd220;
	bra.uni 	$L__BB11_72;
$L__BB11_56:
	mov.u32 	%r47, %tid.x;
	mul.wide.u32 	%rd88, %r47, 8;
	add.s64 	%rd73, %rd68, %rd88;
	// begin inline asm
	ld.global.nc.u64 %rd72, [%rd73];
	// end inline asm
	add.s64 	%rd75, %rd73, 2048;
	// begin inline asm
	ld.global.nc.u64 %rd74, [%rd75];
	// end inline asm
	add.s64 	%rd77, %rd73, 4096;
	// begin inline asm
	ld.global.nc.u64 %rd76, [%rd77];
	// end inline asm
	add.s64 	%rd79, %rd73, 6144;
	// begin inline asm
	ld.global.nc.u64 %rd78, [%rd79];
	// end inline asm
	add.s64 	%rd81, %rd73, 8192;
	// begin inline asm
	ld.global.nc.u64 %rd80, [%rd81];
	// end inline asm
	add.s64 	%rd83, %rd73, 10240;
	// begin inline asm
	ld.global.nc.u64 %rd82, [%rd83];
	// end inline asm
	add.s64 	%rd85, %rd73, 12288;
	// begin inline asm
	ld.global.nc.u64 %rd84, [%rd85];
	// end inline asm
	add.s64 	%rd87, %rd73, 14336;
	// begin inline asm
	ld.global.nc.u64 %rd86, [%rd87];
	// end inline asm
	mul.lo.s64 	%rd89, %rd74, %rd72;
	mul.lo.s64 	%rd90, %rd76, %rd89;
	mul.lo.s64 	%rd91, %rd78, %rd90;
	mul.lo.s64 	%rd92, %rd80, %rd91;
	mul.lo.s64 	%rd93, %rd82, %rd92;
	mul.lo.s64 	%rd94, %rd84, %rd93;
	mul.lo.s64 	%rd446, %rd86, %rd94;
	setp.lt.u32 	%p4, %r68, 4096;
	mov.b32 	%r465, 2048;
	@%p4 bra 	$L__BB11_60;
	add.s32 	%r48, %r68, -2048;
	mov.b32 	%r465, 2048;
$L__BB11_58:
	mul.wide.s32 	%rd111, %r465, 8;
	add.s64 	%rd96, %rd73, %rd111;
	// begin inline asm
	ld.global.nc.u64 %rd95, [%rd96];
	// end inline asm
	add.s64 	%rd98, %rd96, 2048;
	// begin inline asm
	ld.global.nc.u64 %rd97, [%rd98];
	// end inline asm
	add.s64 	%rd100, %rd96, 4096;
	// begin inline asm
	ld.global.nc.u64 %rd99, [%rd100];
	// end inline asm
	add.s64 	%rd102, %rd96, 6144;
	// begin inline asm
	ld.global.nc.u64 %rd101, [%rd102];
	// end inline asm
	add.s64 	%rd104, %rd96, 8192;
	// begin inline asm
	ld.global.nc.u64 %rd103, [%rd104];
	// end inline asm
	add.s64 	%rd106, %rd96, 10240;
	// begin inline asm
	ld.global.nc.u64 %rd105, [%rd106];
	// end inline asm
	add.s64 	%rd108, %rd96, 12288;
	// begin inline asm
	ld.global.nc.u64 %rd107, [%rd108];
	// end inline asm
	add.s64 	%rd110, %rd96, 14336;
	// begin inline asm
	ld.global.nc.u64 %rd109, [%rd110];
	// end inline asm
	mul.lo.s64 	%rd112, %rd95, %rd446;
	mul.lo.s64 	%rd113, %rd97, %rd112;
	mul.lo.s64 	%rd114, %rd99, %rd113;
	mul.lo.s64 	%rd115, %rd101, %rd114;
	mul.lo.s64 	%rd116, %rd103, %rd115;
	mul.lo.s64 	%rd117, %rd105, %rd116;
	mul.lo.s64 	%rd118, %rd107, %rd117;
	mul.lo.s64 	%rd446, %rd109, %rd118;
	sub.s32 	%r71, %r68, %r465;
	setp.lt.s32 	%p5, %r71, 2048;
	@%p5 bra 	$L__BB11_68;
	add.s32 	%r465, %r465, 2048;
	setp.le.s32 	%p6, %r465, %r48;
	@%p6 bra 	$L__BB11_58;
$L__BB11_60:
	setp.le.s32 	%p7, %r68, %r465;
	@%p7 bra 	$L__BB11_68;
	sub.s32 	%r52, %r68, %r465;
	setp.ge.s32 	%p8, %r47, %r52;
	@%p8 bra 	$L__BB11_68;
	not.b32 	%r72, %r47;
	add.s32 	%r73, %r68, %r72;
	sub.s32 	%r53, %r73, %r465;
	and.b32  	%r74, %r53, 768;
	setp.eq.s32 	%p9, %r74, 768;
	mov.u32 	%r469, %r47;
	@%p9 bra 	$L__BB11_65;
	add.s32 	%r467, %r47, %r465;
	shr.u32 	%r75, %r53, 8;
	add.s32 	%r76, %r75, 1;
	and.b32  	%r77, %r76, 3;
	neg.s32 	%r466, %r77;
	mov.u32 	%r469, %r47;
$L__BB11_64:
	.pragma "nounroll";
	mul.wide.u32 	%rd122, %r467, 8;
	add.s64 	%rd121, %rd68, %rd122;
	// begin inline asm
	ld.global.nc.u64 %rd120, [%rd121];
	// end inline asm
	mul.lo.s64 	%rd446, %rd120, %rd446;
	add.s32 	%r469, %r469, 256;
	add.s32 	%r467, %r467, 256;
	add.s32 	%r466, %r466, 1;
	setp.ne.s32 	%p10, %r466, 0;
	@%p10 bra 	$L__BB11_64;
$L__BB11_65:
	setp.lt.u32 	%p11, %r53, 768;
	@%p11 bra 	$L__BB11_68;
	cvt.u64.u32 	%rd123, %r469;
	cvt.u64.u32 	%rd124, %r465;
	add.s64 	%rd125, %rd123, %rd124;
	shl.b64 	%rd126, %rd125, 3;
	add.s64 	%rd127, %rd126, %rd68;
	add.s64 	%rd444, %rd127, 4096;
	add.s32 	%r470, %r469, %r465;
$L__BB11_67:
	mul.wide.u32 	%rd136, %r470, 8;
	add.s64 	%rd129, %rd68, %rd136;
	// begin inline asm
	ld.global.nc.u64 %rd128, [%rd129];
	// end inline asm
	mul.lo.s64 	%rd137, %rd128, %rd446;
	add.s64 	%rd131, %rd444, -2048;
	// begin inline asm
	ld.global.nc.u64 %rd130, [%rd131];
	// end inline asm
	mul.lo.s64 	%rd138, %rd130, %rd137;
	// begin inline asm
	ld.global.nc.u64 %rd132, [%rd444];
	// end inline asm
	mul.lo.s64 	%rd139, %rd132, %rd138;
	add.s64 	%rd135, %rd444, 2048;
	// begin inline asm
	ld.global.nc.u64 %rd134, [%rd135];
	// end inline asm
	mul.lo.s64 	%rd446, %rd134, %rd139;
	add.s32 	%r469, %r469, 1024;
	add.s64 	%rd444, %rd444, 8192;
	add.s32 	%r470, %r470, 1024;
	setp.lt.s32 	%p12, %r469, %r52;
	@%p12 bra 	$L__BB11_67;
$L__BB11_68:
	// begin inline asm
	mov.u32 %r78, %laneid;
	// end inline asm
	mov.b64 	{%r80, %r85}, %rd446;
	mov.b32 	%r86, 1;
	mov.b32 	%r127, 31;
	mov.b32 	%r128, -1;
	// begin inline asm
	shfl.sync.down.b32 %r79, %r80, %r86, %r127, %r128;
	// end inline asm
	// begin inline asm
	shfl.sync.down.b32 %r84, %r85, %r86, %r127, %r128;
	// end inline asm
	mov.b64 	%rd140, {%r79, %r84};
	setp.gt.s32 	%p13, %r78, 30;
	selp.b64 	%rd141, 1, %rd140, %p13;
	mul.lo.s64 	%rd142, %rd141, %rd446;
	mov.b64 	{%r90, %r95}, %rd142;
	mov.b32 	%r96, 2;
	// begin inline asm
	shfl.sync.down.b32 %r89, %r90, %r96, %r127, %r128;
	// end inline asm
	// begin inline asm
	shfl.sync.down.b32 %r94, %r95, %r96, %r127, %r128;
	// end inline asm
	mov.b64 	%rd143, {%r89, %r94};
	setp.gt.s32 	%p14, %r78, 29;
	selp.b64 	%rd144, 1, %rd143, %p14;
	mul.lo.s64 	%rd145, %rd144, %rd142;
	mov.b64 	{%r100, %r105}, %rd145;
	mov.b32 	%r106, 4;
	// begin inline asm
	shfl.sync.down.b32 %r99, %r100, %r106, %r127, %r128;
	// end inline asm
	// begin inline asm
	shfl.sync.down.b32 %r104, %r105, %r106, %r127, %r128;
	// end inline asm
	mov.b64 	%rd146, {%r99, %r104};
	setp.gt.s32 	%p15, %r78, 27;
	selp.b64 	%rd147, 1, %rd146, %p15;
	mul.lo.s64 	%rd148, %rd147, %rd145;
	mov.b64 	{%r110, %r115}, %rd148;
	mov.b32 	%r116, 8;
	// begin inline asm
	shfl.sync.down.b32 %r109, %r110, %r116, %r127, %r128;
	// end inline asm
	// begin inline asm
	shfl.sync.down.b32 %r114, %r115, %r116, %r127, %r128;
	// end inline asm
	mov.b64 	%rd149, {%r109, %r114};
	setp.gt.s32 	%p16, %r78, 23;
	selp.b64 	%rd150, 1, %rd149, %p16;
	mul.lo.s64 	%rd151, %rd150, %rd148;
	mov.b64 	{%r120, %r125}, %rd151;
	mov.b32 	%r126, 16;
	// begin inline asm
	shfl.sync.down.b32 %r119, %r120, %r126, %r127, %r128;
	// end inline asm
	// begin inline asm
	shfl.sync.down.b32 %r124, %r125, %r126, %r127, %r128;
	// end inline asm
	mov.b64 	%rd152, {%r119, %r124};
	setp.gt.s32 	%p17, %r78, 15;
	selp.b64 	%rd153, 1, %rd152, %p17;
	mul.lo.s64 	%rd447, %rd153, %rd151;
	setp.ne.s32 	%p18, %r78, 0;
	@%p18 bra 	$L__BB11_70;
	shr.u32 	%r129, %r47, 2;
	and.b32  	%r130, %r129, 248;
	mov.u32 	%r131, _ZZN3cub18CUB_300001_SM_10006detail6reduce28DeviceReduceSingleTileKernelINS2_10policy_hubImj11mul_functorImEE10Policy1000EPmS9_iS6_mmN4cuda3std3__410__identityEEEvT0_T1_T2_T3_T4_T6_E12temp_storage;
	add.s32 	%r132, %r131, %r130;
	st.shared.u64 	[%r132+8], %rd447;
$L__BB11_70:
	bar.sync 	0;
	setp.ne.s32 	%p19, %r47, 0;
	@%p19 bra 	$L__BB11_72;
	ld.shared.u64 	%rd154, [_ZZN3cub18CUB_300001_SM_10006detail6reduce28DeviceReduceSingleTileKernelINS2_10policy_hubImj11mul_functorImEE10Policy1000EPmS9_iS6_mmN4cuda3std3__410__identityEEEvT0_T1_T2_T3_T4_T6_E12temp_storage+16];
	mul.lo.s64 	%rd155, %rd154, %rd447;
	ld.shared.u64 	%rd156, [_ZZN3cub18CUB_300001_SM_10006detail6reduce28DeviceReduceSingleTileKernelINS2_10policy_hubImj11mul_functorImEE10Policy1000EPmS9_iS6_mmN4cuda3std3__410__identityEEEvT0_T1_T2_T3_T4_T6_E12temp_storage+24];
	mul.lo.s64 	%rd157, %rd155, %rd156;
	ld.shared.u64 	%rd158, [_ZZN3cub18CUB_300001_SM_10006detail6reduce28DeviceReduceSingleTileKernelINS2_10policy_hubImj11mul_functorImEE10Policy1000EPmS9_iS6_mmN4cuda3std3__410__identityEEEvT0_T1_T2_T3_T4_T6_E12temp_storage+32];
	mul.lo.s64 	%rd159, %rd157, %rd158;
	ld.shared.u64 	%rd160, [_ZZN3cub18CUB_300001_SM_10006detail6reduce28DeviceReduceSingleTileKernelINS2_10policy_hubImj11mul_functorImEE10Policy1000EPmS9_iS6_mmN4cuda3std3__410__identityEEEvT0_T1_T2_T3_T4_T6_E12temp_storage+40];
	mul.lo.s64 	%rd161, %rd159, %rd160;
	ld.shared.u64 	%rd162, [_ZZN3cub18CUB_300001_SM_10006detail6reduce28DeviceReduceSingleTileKernelINS2_10policy_hubImj11mul_functorImEE10Policy1000EPmS9_iS6_mmN4cuda3std3__410__identityEEEvT0_T1_T2_T3_T4_T6_E12temp_storage+48];
	mul.lo.s64 	%rd163, %rd161, %rd162;
	ld.shared.u64 	%rd164, [_ZZN3cub18CUB_300001_SM_10006detail6reduce28DeviceReduceSingleTileKernelINS2_10policy_hubImj11mul_functorImEE10Policy1000EPmS9_iS6_mmN4cuda3std3__410__identityEEEvT0_T1_T2_T3_T4_T6_E12temp_storage+56];
	mul.lo.s64 	%rd165, %rd163, %rd164;
	ld.shared.u64 	%rd166, [_ZZN3cub18CUB_300001_SM_10006detail6reduce28DeviceReduceSingleTileKernelINS2_10policy_hubImj11mul_functorImEE10Policy1000EPmS9_iS6_mmN4cuda3std3__410__identityEEEvT0_T1_T2_T3_T4_T6_E12temp_storage+64];
	mul.lo.s64 	%rd447, %rd165, %rd166;
$L__BB11_72:
	mov.u32 	%r444, %tid.x;
	setp.ne.s32 	%p95, %r444, 0;
	@%p95 bra 	$L__BB11_74;
	mul.lo.s64 	%rd416, %rd447, %rd69;
	st.global.u64 	[%rd1], %rd416;
$L__BB11_74:
	ret;

}
	// .globl	_ZN3cub18CUB_300001_SM_10006detail6reduce28DeviceReduceSingleTileKernelINS2_10policy_hubImy11mul_functorImEE10Policy1000EN6thrust24THRUST_300001_SM_1000_NS6detail15normal_iteratorINSA_10device_ptrImEEEEPmyS6_mm11inc_functorImEEEvT0_T1_T2_T3_T4_T6_
.visible .entry _ZN3cub18CUB_300001_SM_10006detail6reduce28DeviceReduceSingleTileKernelINS2_10policy_hubImy11mul_functorImEE10Policy1000EN6thrust24THRUST_300001_SM_1000_NS6detail15normal_iteratorINSA_10device_ptrImEEEEPmyS6_mm11inc_functorImEEEvT0_T1_T2_T3_T4_T6_(
	.param .align 8 .b8 _ZN3cub18CUB_300001_SM_10006detail6reduce28DeviceReduceSingleTileKernelINS2_10policy_hubImy11mul_functorImEE10Policy1000EN6thrust24THRUST_300001_SM_1000_NS6detail15normal_iteratorINSA_10device_ptrImEEEEPmyS6_mm11inc_functorImEEEvT0_T1_T2_T3_T4_T6__param_0[8],
	.param .u64 .ptr .align 1 _ZN3cub18CUB_300001_SM_10006detail6reduce28DeviceReduceSingleTileKernelINS2_10policy_hubImy11mul_functorImEE10Policy1000EN6thrust24THRUST_300001_SM_1000_NS6detail15normal_iteratorINSA_10device_ptrImEEEEPmyS6_mm11inc_functorImEEEvT0_T1_T2_T3_T4_T6__param_1,
	.param .u64 _ZN3cub18CUB_300001_SM_10006detail6reduce28DeviceReduceSingleTileKernelINS2_10policy_hubImy11mul_functorImEE10Policy1000EN6thrust24THRUST_300001_SM_1000_NS6detail15normal_iteratorINSA_10device_ptrImEEEEPmyS6_mm11inc_functorImEEEvT0_T1_T2_T3_T4_T6__param_2,
	.param .align 1 .b8 _ZN3cub18CUB_300001_SM_10006detail6reduce28DeviceReduceSingleTileKernelINS2_10policy_hubImy11mul_functorImEE10Policy1000EN6thrust24THRUST_300001_SM_1000_NS6detail15normal_iteratorINSA_10device_ptrImEEEEPmyS6_mm11inc_functorImEEEvT0_T1_T2_T3_T4_T6__param_3[1],
	.param .u64 _ZN3cub18CUB_300001_SM_10006detail6reduce28DeviceReduceSingleTileKernelINS2_10policy_hubImy11mul_functorImEE10Policy1000EN6thrust24THRUST_300001_SM_1000_NS6detail15normal_iteratorINSA_10device_ptrImEEEEPmyS6_mm11inc_functorImEEEvT0_T1_T2_T3_T4_T6__param_4,
	.param .align 1 .b8 _ZN3cub18CUB_300001_SM_10006detail6reduce28DeviceReduceSingleTileKernelINS2_10policy_hubImy11mul_functorImEE10Policy1000EN6thrust24THRUST_300001_SM_1000_NS6detail15normal_iteratorINSA_10device_ptrImEEEEPmyS6_mm11inc_functorImEEEvT0_T1_T2_T3_T4_T6__param_5[1]
)
.maxntid 256
.minnctapersm 1
{
	.reg .pred 	%p<59>;
	.reg .b32 	%r<246>;
	.reg .b64 	%rd<360>;
	// demoted variable
	.shared .align 8 .b8 _ZZN3cub18CUB_300001_SM_10006detail6reduce28DeviceReduceSingleTileKernelINS2_10policy_hubImy11mul_functorImEE10Policy1000EN6thrust24THRUST_300001_SM_1000_NS6detail15normal_iteratorINSA_10device_ptrImEEEEPmyS6_mm11inc_functorImEEEvT0_T1_T2_T3_T4_T6_E12temp_storage[80];
	ld.param.u64 	%rd57, [_ZN3cub18CUB_300001_SM_10006detail6reduce28DeviceReduceSingleTileKernelINS2_10policy_hubImy11mul_functorImEE10Policy1000EN6thrust24THRUST_300001_SM_1000_NS6detail15normal_iteratorINSA_10device_ptrImEEEEPmyS6_mm11inc_functorImEEEvT0_T1_T2_T3_T4_T6__param_0];
	ld.param.u64 	%rd60, [_ZN3cub18CUB_300001_SM_10006detail6reduce28DeviceReduceSingleTileKernelINS2_10policy_hubImy11mul_functorImEE10Policy1000EN6thrust24THRUST_300001_SM_1000_NS6detail15normal_iteratorINSA_10device_ptrImEEEEPmyS6_mm11inc_functorImEEEvT0_T1_T2_T3_T4_T6__param_1];
	ld.param.u64 	%rd58, [_ZN3cub18CUB_300001_SM_10006detail6reduce28DeviceReduceSingleTileKernelINS2_10policy_hubImy11mul_functorImEE10Policy1000EN6thrust24THRUST_300001_SM_1000_NS6detail15normal_iteratorINSA_10device_ptrImEEEEPmyS6_mm11inc_functorImEEEvT0_T1_T2_T3_T4_T6__param_2];
	ld.param.u64 	%rd59, [_ZN3cub18CUB_300001_SM_10006detail6reduce28DeviceReduceSingleTileKernelINS2_10policy_hubImy11mul_functorImEE10Policy1000EN6thrust24THRUST_300001_SM_1000_NS6detail15normal_iteratorINSA_10device_ptrImEEEEPmyS6_mm11inc_functorImEEEvT0_T1_T2_T3_T4_T6__param_4];
	cvta.to.global.u64 	%rd1, %rd60;
	setp.ne.s64 	%p1, %rd58, 0;
	@%p1 bra 	$L__BB12_3;
	mov.u32 	%r231, %tid.x;
	setp.ne.s32 	%p58, %r231, 0;
	@%p58 bra 	$L__BB12_51;
	st.global.u64 	[%rd1], %rd59;
	bra.uni 	$L__BB12_51;
$L__BB12_3:
	cvta.to.global.u64 	%rd2, %rd57;
	setp.gt.u64 	%p2, %rd58, 2047;
	@%p2 bra 	$L__BB12_28;
	cvt.u32.u64 	%r1, %rd58;
	mov.u32 	%r2, %tid.x;
	setp.ge.u32 	%p24, %r2, %r1;
	mov.b64 	%rd343, 0;
	mov.u32 	%r235, %r2;
	@%p24 bra 	$L__BB12_6;
	mul.wide.u32 	%rd203, %r2, 8;
	add.s64 	%rd204, %rd2, %rd203;
	ld.global.u64 	%rd205, [%rd204];
	add.s64 	%rd343, %rd205, 1;
	add.s32 	%r235, %r2, 256;
$L__BB12_6:
	setp.ge.u32 	%p25, %r235, %r1;
	@%p25 bra 	$L__BB12_19;
	not.b32 	%r108, %r235;
	add.s32 	%r109, %r108, %r1;
	shr.u32 	%r110, %r109, 8;
	add.s32 	%r5, %r110, 1;
	and.b32  	%r6, %r5, 15;
	setp.lt.u32 	%p26, %r109, 3840;
	@%p26 bra 	$L__BB12_10;
	and.b32  	%r111, %r5, 33554416;
	neg.s32 	%r233, %r111;
	mul.wide.u32 	%rd207, %r235, 8;
	add.s64 	%rd208, %rd207, %rd2;
	add.s64 	%rd334, %rd208, 16384;
$L__BB12_9:
	.pragma "nounroll";
	ld.global.u64 	%rd209, [%rd334+-16384];
	mad.lo.s64 	%rd210, %rd343, %rd209, %rd343;
	ld.global.u64 	%rd211, [%rd334+-14336];
	mad.lo.s64 	%rd212, %rd210, %rd211, %rd210;
	ld.global.u64 	%rd213, [%rd334+-12288];
	mad.lo.s64 	%rd214, %rd212, %rd213, %rd212;
	ld.global.u64 	%rd215, [%rd334+-10240];
	mad.lo.s64 	%rd216, %rd214, %rd215, %rd214;
	ld.global.u64 	%rd217, [%rd334+-8192];
	mad.lo.s64 	%rd218, %rd216, %rd217, %rd216;
	ld.global.u64 	%rd219, [%rd334+-6144];
	mad.lo.s64 	%rd220, %rd218, %rd219, %rd218;
	ld.global.u64 	%rd221, [%rd334+-4096];
	mad.lo.s64 	%rd222, %rd220, %rd221, %rd220;
	ld.global.u64 	%rd223, [%rd334+-2048];
	mad.lo.s64 	%rd224, %rd222, %rd223, %rd222;
	ld.global.u64 	%rd225, [%rd334];
	mad.lo.s64 	%rd226, %rd224, %rd225, %rd224;
	ld.global.u64 	%rd227, [%rd334+2048];
	mad.lo.s64 	%rd228, %rd226, %rd227, %rd226;
	ld.global.u64 	%rd229, [%rd334+4096];
	mad.lo.s64 	%rd230, %rd228, %rd229, %rd228;
	ld.global.u64 	%rd231, [%rd334+6144];
	mad.lo.s64 	%rd232, %rd230, %rd231, %rd230;
	ld.global.u64 	%rd233, [%rd334+8192];
	mad.lo.s64 	%rd234, %rd232, %rd233, %rd232;
	ld.global.u64 	%rd235, [%rd334+10240];
	mad.lo.s64 	%rd236, %rd234, %rd235, %rd234;
	ld.global.u64 	%rd237, [%rd334+12288];
	mad.lo.s64 	%rd238, %rd236, %rd237, %rd236;
	ld.global.u64 	%rd239, [%rd334+14336];
	mad.lo.s64 	%rd343, %rd238, %rd239, %rd238;
	add.s32 	%r235, %r235, 4096;
	add.s32 	%r233, %r233, 16;
	add.s64 	%rd334, %rd334, 32768;
	setp.ne.s32 	%p27, %r233, 0;
	@%p27 bra 	$L__BB12_9;
$L__BB12_10:
	setp.eq.s32 	%p28, %r6, 0;
	@%p28 bra 	$L__BB12_19;
	and.b32  	%r13, %r5, 7;
	setp.lt.u32 	%p29, %r6, 8;
	@%p29 bra 	$L__BB12_13;
	mul.wide.s32 	%rd241, %r235, 8;
	add.s64 	%rd242, %rd2, %rd241;
	ld.global.u64 	%rd243, [%rd242];
	mad.lo.s64 	%rd244, %rd343, %rd243, %rd343;
	ld.global.u64 	%rd245, [%rd242+2048];
	mad.lo.s64 	%rd246, %rd244, %rd245, %rd244;
	ld.global.u64 	%rd247, [%rd242+4096];
	mad.lo.s64 	%rd248, %rd246, %rd247, %rd246;
	ld.global.u64 	%rd249, [%rd242+6144];
	mad.lo.s64 	%rd250, %rd248, %rd249, %rd248;
	ld.global.u64 	%rd251, [%rd242+8192];
	mad.lo.s64 	%rd252, %rd250, %rd251, %rd250;
	ld.global.u64 	%rd253, [%rd242+10240];
	mad.lo.s64 	%rd254, %rd252, %rd253, %rd252;
	ld.global.u64 	%rd255, [%rd242+12288];
	mad.lo.s64 	%rd256, %rd254, %rd255, %rd254;
	ld.global.u64 	%rd257, [%rd242+14336];
	mad.lo.s64 	%rd343, %rd256, %rd257, %rd256;
	add.s32 	%r235, %r235, 2048;
$L__BB12_13:
	setp.eq.s32 	%p30, %r13, 0;
	@%p30 bra 	$L__BB12_19;
	and.b32  	%r16, %r5, 3;
	setp.lt.u32 	%p31, %r13, 4;
	@%p31 bra 	$L__BB12_16;
	mul.wide.s32 	%rd259, %r235, 8;
	add.s64 	%rd260, %rd2, %rd259;
	ld.global.u64 	%rd261, [%rd260];
	mad.lo.s64 	%rd262, %rd343, %rd261, %rd343;
	ld.global.u64 	%rd263, [%rd260+2048];
	mad.lo.s64 	%rd264, %rd262, %rd263, %rd262;
	ld.global.u64 	%rd265, [%rd260+4096];
	mad.lo.s64 	%rd266, %rd264, %rd265, %rd264;
	ld.global.u64 	%rd267, [%rd260+6144];
	mad.lo.s64 	%rd343, %rd266, %rd267, %rd266;
	add.s32 	%r235, %r235, 1024;
$L__BB12_16:
	setp.eq.s32 	%p32, %r16, 0;
	@%p32 bra 	$L__BB12_19;
	neg.s32 	%r238, %r16;
$L__BB12_18:
	.pragma "nounroll";
	mul.wide.s32 	%rd268, %r235, 8;
	add.s64 	%rd269, %rd2, %rd268;
	ld.global.u64 	%rd270, [%rd269];
	mad.lo.s64 	%rd343, %rd343, %rd270, %rd343;
	add.s32 	%r235, %r235, 256;
	add.s32 	%r238, %r238, 1;
	setp.ne.s32 	%p33, %r238, 0;
	@%p33 bra 	$L__BB12_18;
$L__BB12_19:
	setp.lt.u64 	%p34, %rd58, 256;
	@%p34 bra 	$L__BB12_24;
	// begin inline asm
	mov.u32 %r175, %laneid;
	// end inline asm
	mov.b64 	{%r177, %r182}, %rd343;
	mov.b32 	%r183, 1;
	mov.b32 	%r224, 31;
	mov.b32 	%r225, -1;
	// begin inline asm
	shfl.sync.down.b32 %r176, %r177, %r183, %r224, %r225;
	// end inline asm
	// begin inline asm
	shfl.sync.down.b32 %r181, %r182, %r183, %r224, %r225;
	// end inline asm
	mov.b64 	%rd305, {%r176, %r181};
	setp.gt.s32 	%p50, %r175, 30;
	selp.b64 	%rd306, 1, %rd305, %p50;
	mul.lo.s64 	%rd307, %rd306, %rd343;
	mov.b64 	{%r187, %r192}, %rd307;
	mov.b32 	%r193, 2;
	// begin inline asm
	shfl.sync.down.b32 %r186, %r187, %r193, %r224, %r225;
	// end inline asm
	// begin inline asm
	shfl.sync.down.b32 %r191, %r192, %r193, %r224, %r225;
	// end inline asm
	mov.b64 	%rd308, {%r186, %r191};
	setp.gt.s32 	%p51, %r175, 29;
	selp.b64 	%rd309, 1, %rd308, %p51;
	mul.lo.s64 	%rd310, %rd309, %rd307;
	mov.b64 	{%r197, %r202}, %rd310;
	mov.b32 	%r203, 4;
	// begin inline asm
	shfl.sync.down.b32 %r196, %r197, %r203, %r224, %r225;
	// end inline asm
	// begin inline asm
	shfl.sync.down.b32 %r201, %r202, %r203, %r224, %r225;
	// end inline asm
	mov.b64 	%rd311, {%r196, %r201};
	setp.gt.s32 	%p52, %r175, 27;
	selp.b64 	%rd312, 1, %rd311, %p52;
	mul.lo.s64 	%rd313, %rd312, %rd310;
	mov.b64 	{%r207, %r212}, %rd313;
	mov.b32 	%r213, 8;
	// begin inline asm
	shfl.sync.down.b32 %r206, %r207, %r213, %r224, %r225;
	// end inline asm
	// begin inline asm
	shfl.sync.down.b32 %r211, %r212, %r213, %r224, %r225;
	// end inline asm
	mov.b64 	%rd314, {%r206, %r211};
	setp.gt.s32 	%p53, %r175, 23;
	selp.b64 	%rd315, 1, %rd314, %p53;
	mul.lo.s64 	%rd316, %rd315, %rd313;
	mov.b64 	{%r217, %r222}, %rd316;
	mov.b32 	%r223, 16;
	// begin inline asm
	shfl.sync.down.b32 %r216, %r217, %r223, %r224, %r225;
	// end inline asm
	// begin inline asm
	shfl.sync.down.b32 %r221, %r222, %r223, %r224, %r225;
	// end inline asm
	mov.b64 	%rd317, {%r216, %r221};
	setp.gt.s32 	%p54, %r175, 15;
	selp.b64 	%rd318, 1, %rd317, %p54;
	mul.lo.s64 	%rd359, %rd318, %rd316;
	setp.ne.s32 	%p55, %r175, 0;
	@%p55 bra 	$L__BB12_22;
	shr.u32 	%r226, %r2, 2;
	and.b32  	%r227, %r226, 248;
	mov.u32 	%r228, _ZZN3cub18CUB_300001_SM_10006detail6reduce28DeviceReduceSingleTileKernelINS2_10policy_hubImy11mul_functorImEE10Policy1000EN6thrust24THRUST_300001_SM_1000_NS6detail15normal_iteratorINSA_10device_ptrImEEEEPmyS6_mm11inc_functorImEEEvT0_T1_T2_T3_T4_T6_E12temp_storage;
	add.s32 	%r229, %r228, %r227;
	st.shared.u64 	[%r229+8], %rd359;
$L__BB12_22:
	bar.sync 	0;
	setp.ne.s32 	%p56, %r2, 0;
	@%p56 bra 	$L__BB12_49;
	ld.shared.u64 	%rd319, [_ZZN3cub18CUB_300001_SM_10006detail6reduce28DeviceReduceSingleTileKernelINS2_10policy_hubImy11mul_functorImEE10Policy1000EN6thrust24THRUST_300001_SM_1000_NS6detail15normal_iteratorINSA_10device_ptrImEEEEPmyS6_mm11inc_functorImEEEvT0_T1_T2_T3_T4_T6_E12temp_storage+16];
	mul.lo.s64 	%rd320, %rd319, %rd359;
	ld.shared.u64 	%rd321, [_ZZN3cub18CUB_300001_SM_10006detail6reduce28DeviceReduceSingleTileKernelINS2_10policy_hubImy11mul_functorImEE10Policy1000EN6thrust24THRUST_300001_SM_1000_NS6detail15normal_iteratorINSA_10device_ptrImEEEEPmyS6_mm11inc_functorImEEEvT0_T1_T2_T3_T4_T6_E12temp_storage+24];
	mul.lo.s64 	%rd322, %rd320, %rd321;
	ld.shared.u64 	%rd323, [_ZZN3cub18CUB_300001_SM_10006detail6reduce28DeviceReduceSingleTileKernelINS2_10policy_hubImy11mul_functorImEE10Policy1000EN6thrust24THRUST_300001_SM_1000_NS6detail15normal_iteratorINSA_10device_ptrImEEEEPmyS6_mm11inc_functorImEEEvT0_T1_T2_T3_T4_T6_E12temp_storage+32];
	mul.lo.s64 	%rd324, %rd322, %rd323;
	ld.shared.u64 	%rd325, [_ZZN3cub18CUB_300001_SM_10006detail6reduce28DeviceReduceSingleTileKernelINS2_10policy_hubImy11mul_functorImEE10Policy1000EN6thrust24THRUST_300001_SM_1000_NS6detail15normal_iteratorINSA_10device_ptrImEEEEPmyS6_mm11inc_functorImEEEvT0_T1_T2_T3_T4_T6_E12temp_storage+40];
	mul.lo.s64 	%rd326, %rd324, %rd325;
	ld.shared.u64 	%rd327, [_ZZN3cub18CUB_300001_SM_10006detail6reduce28DeviceReduceSingleTileKernelINS2_10policy_hubImy11mul_functorImEE10Policy1000EN6thrust24THRUST_300001_SM_1000_NS6detail15normal_iteratorINSA_10device_ptrImEEEEPmyS6_mm11inc_functorImEEEvT0_T1_T2_T3_T4_T6_E12temp_storage+48];
	mul.lo.s64 	%rd328, %rd326, %rd327;
	ld.shared.u64 	%rd329, [_ZZN3cub18CUB_300001_SM_10006detail6reduce28DeviceReduceSingleTileKernelINS2_10policy_hubImy11mul_functorImEE10Policy1000EN6thrust24THRUST_300001_SM_1000_NS6detail15normal_iteratorINSA_10device_ptrImEEEEPmyS6_mm11inc_functorImEEEvT0_T1_T2_T3_T4_T6_E12temp_storage+56];
	mul.lo.s64 	%rd330, %rd328, %rd329;
	ld.shared.u64 	%rd331, [_ZZN3cub18CUB_300001_SM_10006detail6reduce28DeviceReduceSingleTileKernelINS2_10policy_hubImy11mul_functorImEE10Policy1000EN6thrust24THRUST_300001_SM_1000_NS6detail15normal_iteratorINSA_10device_ptrImEEEEPmyS6_mm11inc_functorImEEEvT0_T1_T2_T3_T4_T6_E12temp_storage+64];
	mul.lo.s64 	%rd359, %rd330, %rd331;
	bra.uni 	$L__BB12_49;
$L__BB12_24:
	// begin inline asm
	mov.u32 %r112, %laneid;
	// end inline asm
	and.b32  	%r163, %r2, 992;
	add.s32 	%r164, %r163, 32;
	setp.gt.u32 	%p35, %r164, %r1;
	not.b32 	%r165, %r163;
	add.s32 	%r166, %r1, %r165;
	selp.b32 	%r161, %r166, 31, %p35;
	mov.b64 	{%r114, %r119}, %rd343;
	mov.b32 	%r120, 1;
	mov.b32 	%r162, -1;
	// begin inline asm
	shfl.sync.down.b32 %r113, %r114, %r120, %r161, %r162;
	// end inline asm
	// begin inline asm
	shfl.sync.down.b32 %r118, %r119, %r120, %r161, %r162;
	// end inline asm
	mov.b64 	%rd271, {%r113, %r118};
	setp.lt.s32 	%p36, %r112, %r161;
	selp.b64 	%rd272, %rd271, 1, %p36;
	mul.lo.s64 	%rd273, %rd272, %rd343;
	mov.b64 	{%r124, %r129}, %rd273;
	mov.b32 	%r130, 2;
	// begin inline asm
	shfl.sync.down.b32 %r123, %r124, %r130, %r161, %r162;
	// end inline asm
	// begin inline asm
	shfl.sync.down.b32 %r128, %r129, %r130, %r161, %r162;
	// end inline asm
	mov.b64 	%rd274, {%r123, %r128};
	add.s32 	%r167, %r112, 2;
	setp.gt.s32 	%p37, %r167, %r161;
	selp.b64 	%rd275, 1, %rd274, %p37;
	mul.lo.s64 	%rd276, %rd275, %rd273;
	mov.b64 	{%r134, %r139}, %rd276;
	mov.b32 	%r140, 4;
	// begin inline asm
	shfl.sync.down.b32 %r133, %r134, %r140, %r161, %r162;
	// end inline asm
	// begin inline asm
	shfl.sync.down.b32 %r138, %r139, %r140, %r161, %r162;
	// end inline asm
	mov.b64 	%rd277, {%r133, %r138};
	add.s32 	%r168, %r112, 4;
	setp.gt.s32 	%p38, %r168, %r161;
	selp.b64 	%rd278, 1, %rd277, %p38;
	mul.lo.s64 	%rd279, %rd278, %rd276;
	mov.b64 	{%r144, %r149}, %rd279;
	mov.b32 	%r150, 8;
	// begin inline asm
	shfl.sync.down.b32 %r143, %r144, %r150, %r161, %r162;
	// end inline asm
	// begin inline asm
	shfl.sync.down.b32 %r148, %r149, %r150, %r161, %r162;
	// end inline asm
	mov.b64 	%rd280, {%r143, %r148};
	add.s32 	%r169, %r112, 8;
	setp.gt.s32 	%p39, %r169, %r161;
	selp.b64 	%rd281, 1, %rd280, %p39;
	mul.lo.s64 	%rd282, %rd281, %rd279;
	mov.b64 	{%r154, %r159}, %rd282;
	mov.b32 	%r160, 16;
	// begin inline asm
	shfl.sync.down.b32 %r153, %r154, %r160, %r161, %r162;
	// end inline asm
	// begin inline asm
	shfl.sync.down.b32 %r158, %r159, %r160, %r161, %r162;
	// end inline asm
	mov.b64 	%rd283, {%r153, %r158};
	add.s32 	%r170, %r112, 16;
	setp.gt.s32 	%p40, %r170, %r161;
	selp.b64 	%rd284, 1, %rd283, %p40;
	mul.lo.s64 	%rd359, %rd284, %rd282;
	setp.ne.s32 	%p41, %r112, 0;
	@%p41 bra 	$L__BB12_26;
	shr.u32 	%r171, %r2, 2;
	and.b32  	%r172, %r171, 248;
	mov.u32 	%r173, _ZZN3cub18CUB_300001_SM_10006detail6reduce28DeviceReduceSingleTileKernelINS2_10policy_hubImy11mul_functorImEE10Policy1000EN6thrust24THRUST_300001_SM_1000_NS6detail15normal_iteratorINSA_10device_ptrImEEEEPmyS6_mm11inc_functorImEEEvT0_T1_T2_T3_T4_T6_E12temp_storage;
	add.s32 	%r174, %r173, %r172;
	st.shared.u64 	[%r174+8], %rd359;
$L__BB12_26:
	bar.sync 	0;
	setp.ne.s32 	%p42, %r2, 0;
	@%p42 bra 	$L__BB12_49;
	setp.gt.u64 	%p43, %rd58, 32;
	ld.shared.u64 	%rd285, [_ZZN3cub18CUB_300001_SM_10006detail6reduce28DeviceReduceSingleTileKernelINS2_10policy_hubImy11mul_functorImEE10Policy1000EN6thrust24THRUST_300001_SM_1000_NS6detail15normal_iteratorINSA_10device_ptrImEEEEPmyS6_mm11inc_functorImEEEvT0_T1_T2_T3_T4_T6_E12temp_storage+16];
	selp.b64 	%rd286, %rd285, 1, %p43;
	mul.lo.s64 	%rd287, %rd286, %rd359;
	setp.gt.u64 	%p44, %rd58, 64;
	ld.shared.u64 	%rd288, [_ZZN3cub18CUB_300001_SM_10006detail6reduce28DeviceReduceSingleTileKernelINS2_10policy_hubImy11mul_functorImEE10Policy1000EN6thrust24THRUST_300001_SM_1000_NS6detail15normal_iteratorINSA_10device_ptrImEEEEPmyS6_mm11inc_functorImEEEvT0_T1_T2_T3_T4_T6_E12temp_storage+24];
	selp.b64 	%rd289, %rd288, 1, %p44;
	mul.lo.s64 	%rd290, %rd287, %rd289;
	setp.gt.u64 	%p45, %rd58, 96;
	ld.shared.u64 	%rd291, [_ZZN3cub18CUB_300001_SM_10006detail6reduce28DeviceReduceSingleTileKernelINS2_10policy_hubImy11mul_functorImEE10Policy1000EN6thrust24THRUST_300001_SM_1000_NS6detail15normal_iteratorINSA_10device_ptrImEEEEPmyS6_mm11inc_functorImEEEvT0_T1_T2_T3_T4_T6_E12temp_storage+32];
	selp.b64 	%rd292, %rd291, 1, %p45;
	mul.lo.s64 	%rd293, %rd290, %rd292;
	setp.gt.u64 	%p46, %rd58, 128;
	ld.shared.u64 	%rd294, [_ZZN3cub18CUB_300001_SM_10006detail6reduce28DeviceReduceSingleTileKernelINS2_10policy_hubImy11mul_functorImEE10Policy1000EN6thrust24THRUST_300001_SM_1000_NS6detail15normal_iteratorINSA_10device_ptrImEEEEPmyS6_mm11inc_functorImEEEvT0_T1_T2_T3_T4_T6_E12temp_storage+40];
	selp.b64 	%rd295, %rd294, 1, %p46;
	mul.lo.s64 	%rd296, %rd293, %rd295;
	setp.gt.u64 	%p47, %rd58, 160;
	ld.shared.u64 	%rd297, [_ZZN3cub18CUB_300001_SM_10006detail6reduce28DeviceReduceSingleTileKernelINS2_10policy_hubImy11mul_functorImEE10Policy1000EN6thrust24THRUST_300001_SM_1000_NS6detail15normal_iteratorINSA_10device_ptrImEEEEPmyS6_mm11inc_functorImEEEvT0_T1_T2_T3_T4_T6_E12temp_storage+48];
	selp.b64 	%rd298, %rd297, 1, %p47;
	mul.lo.s64 	%rd299, %rd296, %rd298;
	setp.gt.u64 	%p48, %rd58, 192;
	ld.shared.u64 	%rd300, [_ZZN3cub18CUB_300001_SM_10006detail6reduce28DeviceReduceSingleTileKernelINS2_10policy_hubImy11mul_functorImEE10Policy1000EN6thrust24THRUST_300001_SM_1000_NS6detail15normal_iteratorINSA_10device_ptrImEEEEPmyS6_mm11inc_functorImEEEvT0_T1_T2_T3_T4_T6_E12temp_storage+56];
	selp.b64 	%rd301, %rd300, 1, %p48;
	mul.lo.s64 	%rd302, %rd299, %rd301;
	setp.gt.u64 	%p49, %rd58, 224;
	ld.shared.u64 	%rd303, [_ZZN3cub18CUB_300001_SM_10006detail6reduce28DeviceReduceSingleTileKernelINS2_10policy_hubImy11mul_functorImEE10Policy1000EN6thrust24THRUST_300001_SM_1000_NS6detail15normal_iteratorINSA_10device_ptrImEEEEPmyS6_mm11inc_functorImEEEvT0_T1_T2_T3_T4_T6_E12temp_storage+64];
	selp.b64 	%rd304, %rd303, 1, %p49;
	mul.lo.s64 	%rd359, %rd302, %rd304;
	bra.uni 	$L__BB12_49;
$L__BB12_28:
	mov.u32 	%r24, %tid.x;
	cvt.u64.u32 	%rd25, %r24;
	mul.wide.u32 	%rd62, %r24, 8;
	add.s64 	%rd26, %rd2, %rd62;
	ld.global.u64 	%rd63, [%rd26];
	ld.global.u64 	%rd64, [%rd26+2048];
	mad.lo.s64 	%rd65, %rd63, %rd64, %rd63;
	add.s64 	%rd66, %rd64, %rd65;
	ld.global.u64 	%rd67, [%rd26+4096];
	ld.global.u64 	%rd68, [%rd26+6144];
	ld.global.u64 	%rd69, [%rd26+8192];
	ld.global.u64 	%rd70, [%rd26+10240];
	ld.global.u64 	%rd71, [%rd26+12288];
	ld.global.u64 	%rd72, [%rd26+14336];
	mad.lo.s64 	%rd73, %rd67, %rd66, %rd67;
	add.s64 	%rd74, %rd66, %rd73;
	mad.lo.s64 	%rd75, %rd68, %rd74, %rd68;
	add.s64 	%rd76, %rd74, %rd75;
	mad.lo.s64 	%rd77, %rd69, %rd76, %rd69;
	add.s64 	%rd78, %rd76, %rd77;
	mad.lo.s64 	%rd79, %rd70, %rd78, %rd70;
	add.s64 	%rd80, %rd78, %rd79;
	mad.lo.s64 	%rd81, %rd71, %rd80, %rd71;
	add.s64 	%rd82, %rd80, %rd81;
	mad.lo.s64 	%rd83, %rd72, %rd82, %rd72;
	add.s64 	%rd84, %rd82, %rd83;
	add.s64 	%rd358, %rd84, 1;
	add.s64 	%rd28, %rd58, -2048;
	setp.lt.u64 	%p3, %rd28, 2048;
	mov.b64 	%rd347, 2048;
	@%p3 bra 	$L__BB12_32;
	mov.b64 	%rd347, 2048;
$L__BB12_30:
	shl.b64 	%rd86, %rd347, 3;
	add.s64 	%rd87, %rd26, %rd86;
	ld.global.u64 	%rd88, [%rd87];
	ld.global.u64 	%rd89, [%rd87+2048];
	ld.global.u64 	%rd90, [%rd87+4096];
	ld.global.u64 	%rd91, [%rd87+6144];
	ld.global.u64 	%rd92, [%rd87+8192];
	ld.global.u64 	%rd93, [%rd87+10240];
	ld.global.u64 	%rd94, [%rd87+12288];
	ld.global.u64 	%rd95, [%rd87+14336];
	mad.lo.s64 	%rd96, %rd358, %rd88, %rd358;
	mad.lo.s64 	%rd97, %rd96, %rd89, %rd96;
	mad.lo.s64 	%rd98, %rd97, %rd90, %rd97;
	mad.lo.s64 	%rd99, %rd98, %rd91, %rd98;
	mad.lo.s64 	%rd100, %rd99, %rd92, %rd99;
	mad.lo.s64 	%rd101, %rd100, %rd93, %rd100;
	mad.lo.s64 	%rd102, %rd101, %rd94, %rd101;
	mad.lo.s64 	%rd358, %rd102, %rd95, %rd102;
	sub.s64 	%rd103, %rd58, %rd347;
	setp.lt.u64 	%p4, %rd103, 2048;
	@%p4 bra 	$L__BB12_45;
	add.s64 	%rd347, %rd347, 2048;
	setp.le.u64 	%p5, %rd347, %rd28;
	@%p5 bra 	$L__BB12_30;
$L__BB12_32:
	setp.le.u64 	%p6, %rd58, %rd347;
	cvt.u32.u64 	%r42, %rd347;
	cvt.u32.u64 	%r43, %rd58;
	sub.s32 	%r44, %r43, %r42;
	setp.ge.s32 	%p7, %r24, %r44;
	or.pred  	%p8, %p6, %p7;
	@%p8 bra 	$L__BB12_45;
	not.b32 	%r47, %r24;
	add.s32 	%r48, %r47, %r43;
	sub.s32 	%r50, %r48, %r42;
	shr.u32 	%r51, %r50, 8;
	add.s32 	%r25, %r51, 1;
	and.b32  	%r26, %r25, 15;
	setp.lt.u32 	%p9, %r50, 3840;
	mov.u32 	%r242, %r24;
	@%p9 bra 	$L__BB12_36;
	and.b32  	%r52, %r25, 33554416;
	neg.s32 	%r240, %r52;
	add.s64 	%rd105, %rd347, %rd25;
	shl.b64 	%rd106, %rd105, 3;
	add.s64 	%rd107, %rd106, %rd2;
	add.s64 	%rd348, %rd107, 16384;
	mov.u32 	%r242, %r24;
$L__BB12_35:
	.pragma "nounroll";
	ld.global.u64 	%rd108, [%rd348+-16384];
	mad.lo.s64 	%rd109, %rd358, %rd108, %rd358;
	ld.global.u64 	%rd110, [%rd348+-14336];
	mad.lo.s64 	%rd111, %rd109, %rd110, %rd109;
	ld.global.u64 	%rd112, [%rd348+-12288];
	mad.lo.s64 	%rd113, %rd111, %rd112, %rd111;
	ld.global.u64 	%rd114, [%rd348+-10240];
	mad.lo.s64 	%rd115, %rd113, %rd114, %rd113;
	ld.global.u64 	%rd116, [%rd348+-8192];
	mad.lo.s64 	%rd117, %rd115, %rd116, %rd115;
	ld.global.u64 	%rd118, [%rd348+-6144];
	mad.lo.s64 	%rd119, %rd117, %rd118, %rd117;
	ld.global.u64 	%rd120, [%rd348+-4096];
	mad.lo.s64 	%rd121, %rd119, %rd120, %rd119;
	ld.global.u64 	%rd122, [%rd348+-2048];
	mad.lo.s64 	%rd123, %rd121, %rd122, %rd121;
	ld.global.u64 	%rd124, [%rd348];
	mad.lo.s64 	%rd125, %rd123, %rd124, %rd123;
	ld.global.u64 	%rd126, [%rd348+2048];
	mad.lo.s64 	%rd127, %rd125, %rd126, %rd125;
	ld.global.u64 	%rd128, [%rd348+4096];
	mad.lo.s64 	%rd129, %rd127, %rd128, %rd127;
	ld.global.u64 	%rd130, [%rd348+6144];
	mad.lo.s64 	%rd131, %rd129, %rd130, %rd129;
	ld.global.u64 	%rd132, [%rd348+8192];
	mad.lo.s64 	%rd133, %rd131, %rd132, %rd131;
	ld.global.u64 	%rd134, [%rd348+10240];
	mad.lo.s64 	%rd135, %rd133, %rd134, %rd133;
	ld.global.u64 	%rd136, [%rd348+12288];
	mad.lo.s64 	%rd137, %rd135, %rd136, %rd135;
	ld.global.u64 	%rd138, [%rd348+14336];
	mad.lo.s64 	%rd358, %rd137, %rd138, %rd137;
	add.s32 	%r242, %r242, 4096;
	add.s32 	%r240, %r240, 16;
	add.s64 	%rd348, %rd348, 32768;
	setp.ne.s32 	%p10, %r240, 0;
	@%p10 bra 	$L__BB12_35;
$L__BB12_36:
	setp.eq.s32 	%p11, %r26, 0;
	@%p11 bra 	$L__BB12_45;
	and.b32  	%r33, %r25, 7;
	setp.lt.u32 	%p12, %r26, 8;
	@%p12 bra 	$L__BB12_39;
	cvt.u64.u32 	%rd140, %r242;
	add.s64 	%rd141, %rd347, %rd140;
	shl.b64 	%rd142, %rd141, 3;
	add.s64 	%rd143, %rd2, %rd142;
	ld.global.u64 	%rd144, [%rd143];
	mad.lo.s64 	%rd145, %rd358, %rd144, %rd358;
	ld.global.u64 	%rd146, [%rd143+2048];
	mad.lo.s64 	%rd147, %rd145, %rd146, %rd145;
	ld.global.u64 	%rd148, [%rd143+4096];
	mad.lo.s64 	%rd149, %rd147, %rd148, %rd147;
	ld.global.u64 	%rd150, [%rd143+6144];
	mad.lo.s64 	%rd151, %rd149, %rd150, %rd149;
	ld.global.u64 	%rd152, [%rd143+8192];
	mad.lo.s64 	%rd153, %rd151, %rd152, %rd151;
	ld.global.u64 	%rd154, [%rd143+10240];
	mad.lo.s64 	%rd155, %rd153, %rd154, %rd153;
	ld.global.u64 	%rd156, [%rd143+12288];
	mad.lo.s64 	%rd157, %rd155, %rd156, %rd155;
	ld.global.u64 	%rd158, [%rd143+14336];
	mad.lo.s64 	%rd358, %rd157, %rd158, %rd157;
	add.s32 	%r242, %r242, 2048;
$L__BB12_39:
	setp.eq.s32 	%p13, %r33, 0;
	@%p13 bra 	$L__BB12_45;
	and.b32  	%r36, %r25, 3;
	setp.lt.u32 	%p14, %r33, 4;
	@%p14 bra 	$L__BB12_42;
	cvt.u64.u32 	%rd160, %r242;
	add.s64 	%rd161, %rd347, %rd160;
	shl.b64 	%rd162, %rd161, 3;
	add.s64 	%rd163, %rd2, %rd162;
	ld.global.u64 	%rd164, [%rd163];
	mad.lo.s64 	%rd165, %rd358, %rd164, %rd358;
	ld.global.u64 	%rd166, [%rd163+2048];
	mad.lo.s64 	%rd167, %rd165, %rd166, %rd165;
	ld.global.u64 	%rd168, [%rd163+4096];
	mad.lo.s64 	%rd169, %rd167, %rd168, %rd167;
	ld.global.u64 	%rd170, [%rd163+6144];
	mad.lo.s64 	%rd358, %rd169, %rd170, %rd169;
	add.s32 	%r242, %r242, 1024;
$L__BB12_42:
	setp.eq.s32 	%p15, %r36, 0;
	@%p15 bra 	$L__BB12_45;
	cvt.u64.u32 	%rd171, %r242;
	add.s64 	%rd172, %rd347, %rd171;
	shl.b64 	%rd173, %rd172, 3;
	add.s64 	%rd356, %rd2, %rd173;
	neg.s32 	%r245, %r36;
$L__BB12_44:
	.pragma "nounroll";
	ld.global.u64 	%rd174, [%rd356];
	mad.lo.s64 	%rd358, %rd358, %rd174, %rd358;
	add.s64 	%rd356, %rd356, 2048;
	add.s32 	%r245, %r245, 1;
	setp.ne.s32 	%p16, %r245, 0;
	@%p16 bra 	$L__BB12_44;
$L__BB12_45:
	// begin inline asm
	mov.u32 %r53, %laneid;
	// end inline asm
	mov.b64 	{%r55, %r60}, %rd358;
	mov.b32 	%r61, 1;
	mov.b32 	%r102, 31;
	mov.b32 	%r103, -1;
	// begin inline asm
	shfl.sync.down.b32 %r54, %r55, %r61, %r102, %r103;
	// end inline asm
	// begin inline asm
	shfl.sync.down.b32 %r59, %r60, %r61, %r102, %r103;
	// end inline asm
	mov.b64 	%rd175, {%r54, %r59};
	setp.gt.s32 	%p17, %r53, 30;
	selp.b64 	%rd176, 1, %rd175, %p17;
	mul.lo.s64 	%rd177, %rd176, %rd358;
	mov.b64 	{%r65, %r70}, %rd177;
	mov.b32 	%r71, 2;
	// begin inline asm
	shfl.sync.down.b32 %r64, %r65, %r71, %r102, %r103;
	// end inline asm
	// begin inline asm
	shfl.sync.down.b32 %r69, %r70, %r71, %r102, %r103;
	// end inline asm
	mov.b64 	%rd178, {%r64, %r69};
	setp.gt.s32 	%p18, %r53, 29;
	selp.b64 	%rd179, 1, %rd178, %p18;
	mul.lo.s64 	%rd180, %rd179, %rd177;
	mov.b64 	{%r75, %r80}, %rd180;
	mov.b32 	%r81, 4;
	// begin inline asm
	shfl.sync.down.b32 %r74, %r75, %r81, %r102, %r103;
	// end inline asm
	// begin inline asm
	shfl.sync.down.b32 %r79, %r80, %r81, %r102, %r103;
	// end inline asm
	mov.b64 	%rd181, {%r74, %r79};
	setp.gt.s32 	%p19, %r53, 27;
	selp.b64 	%rd182, 1, %rd181, %p19;
	mul.lo.s64 	%rd183, %rd182, %rd180;
	mov.b64 	{%r85, %r90}, %rd183;
	mov.b32 	%r91, 8;
	// begin inline asm
	shfl.sync.down.b32 %r84, %r85, %r91, %r102, %r103;
	// end inline asm
	// begin inline asm
	shfl.sync.down.b32 %r89, %r90, %r91, %r102, %r103;
	// end inline asm
	mov.b64 	%rd184, {%r84, %r89};
	setp.gt.s32 	%p20, %r53, 23;
	selp.b64 	%rd185, 1, %rd184, %p20;
	mul.lo.s64 	%rd186, %rd185, %rd183;
	mov.b64 	{%r95, %r100}, %rd186;
	mov.b32 	%r101, 16;
	// begin inline asm
	shfl.sync.down.b32 %r94, %r95, %r101, %r102, %r103;
	// end inline asm
	// begin inline asm
	shfl.sync.down.b32 %r99, %r100, %r101, %r102, %r103;
	// end inline asm
	mov.b64 	%rd187, {%r94, %r99};
	setp.gt.s32 	%p21, %r53, 15;
	selp.b64 	%rd188, 1, %rd187, %p21;
	mul.lo.s64 	%rd359, %rd188, %rd186;
	setp.ne.s32 	%p22, %r53, 0;
	@%p22 bra 	$L__BB12_47;
	shr.u32 	%r104, %r24, 2;
	and.b32  	%r105, %r104, 248;
	mov.u32 	%r106, _ZZN3cub18CUB_300001_SM_10006detail6reduce28DeviceReduceSingleTileKernelINS2_10policy_hubImy11mul_functorImEE10Policy1000EN6thrust24THRUST_300001_SM_1000_NS6detail15normal_iteratorINSA_10device_ptrImEEEEPmyS6_mm11inc_functorImEEEvT0_T1_T2_T3_T4_T6_E12temp_storage;
	add.s32 	%r107, %r106, %r105;
	st.shared.u64 	[%r107+8], %rd359;
$L__BB12_47:
	bar.sync 	0;
	setp.ne.s32 	%p23, %r24, 0;
	@%p23 bra 	$L__BB12_49;
	ld.shared.u64 	%rd189, [_ZZN3cub18CUB_300001_SM_10006detail6reduce28DeviceReduceSingleTileKernelINS2_10policy_hubImy11mul_functorImEE10Policy1000EN6thrust24THRUST_300001_SM_1000_NS6detail15normal_iteratorINSA_10device_ptrImEEEEPmyS6_mm11inc_functorImEEEvT0_T1_T2_T3_T4_T6_E12temp_storage+16];
	mul.lo.s64 	%rd190, %rd189, %rd359;
	ld.shared.u64 	%rd191, [_ZZN3cub18CUB_300001_SM_10006detail6reduce28DeviceReduceSingleTileKernelINS2_10policy_hubImy11mul_functorImEE10Policy1000EN6thrust24THRUST_300001_SM_1000_NS6detail15normal_iteratorINSA_10device_ptrImEEEEPmyS6_mm11inc_functorImEEEvT0_T1_T2_T3_T4_T6_E12temp_storage+24];
	mul.lo.s64 	%rd192, %rd190, %rd191;
	ld.shared.u64 	%rd193, [_ZZN3cub18CUB_300001_SM_10006detail6reduce28DeviceReduceSingleTileKernelINS2_10policy_hubImy11mul_functorImEE10Policy1000EN6thrust24THRUST_300001_SM_1000_NS6detail15normal_iteratorINSA_10device_ptrImEEEEPmyS6_mm11inc_functorImEEEvT0_T1_T2_T3_T4_T6_E12temp_storage+32];
	mul.lo.s64 	%rd194, %rd192, %rd193;
	ld.shared.u64 	%rd195, [_ZZN3cub18CUB_300001_SM_10006detail6reduce28DeviceReduceSingleTileKernelINS2_10policy_hubImy11mul_functorImEE10Policy1000EN6thrust24THRUST_300001_SM_1000_NS6detail15normal_iteratorINSA_10device_ptrImEEEEPmyS6_mm11inc_functorImEEEvT0_T1_T2_T3_T4_T6_E12temp_storage+40];
	mul.lo.s64 	%rd196, %rd194, %rd195;
	ld.shared.u64 	%rd197, [_ZZN3cub18CUB_300001_SM_10006detail6reduce28DeviceReduceSingleTileKernelINS2_10policy_hubImy11mul_functorImEE10Policy1000EN6thrust24THRUST_300001_SM_1000_NS6detail15normal_iteratorINSA_10device_ptrImEEEEPmyS6_mm11inc_functorImEEEvT0_T1_T2_T3_T4_T6_E12temp_storage+48];
	mul.lo.s64 	%rd198, %rd196, %rd197;
	ld.shared.u64 	%rd199, [_ZZN3cub18CUB_300001_SM_10006detail6reduce28DeviceReduceSingleTileKernelINS2_10policy_hubImy11mul_functorImEE10Policy1000EN6thrust24THRUST_300001_SM_1000_NS6detail15normal_iteratorINSA_10device_ptrImEEEEPmyS6_mm11inc_functorImEEEvT0_T1_T2_T3_T4_T6_E12temp_storage+56];
	mul.lo.s64 	%rd200, %rd198, %rd199;
	ld.shared.u64 	%rd201, [_ZZN3cub18CUB_300001_SM_10006detail6reduce28DeviceReduceSingleTileKernelINS2_10policy_hubImy11mul_functorImEE10Policy1000EN6thrust24THRUST_300001_SM_1000_NS6detail15normal_iteratorINSA_10device_ptrImEEEEPmyS6_mm11inc_functorImEEEvT0_T1_T2_T3_T4_T6_E12temp_storage+64];
	mul.lo.s64 	%rd359, %rd200, %rd201;
$L__BB12_49:
	mov.u32 	%r230, %tid.x;
	setp.ne.s32 	%p57, %r230, 0;
	@%p57 bra 	$L__BB12_51;
	mul.lo.s64 	%rd332, %rd359, %rd59;
	st.global.u64 	[%rd1], %rd332;
$L__BB12_51:
	ret;

}
	// .globl	_ZN3cub18CUB_300001_SM_10006detail6reduce18DeviceReduceKernelINS2_10policy_hubImy11mul_functorImEE10Policy1000EN6thrust24THRUST_300001_SM_1000_NS6detail15normal_iteratorINSA_10device_ptrImEEEEyS6_m11inc_functorImEEEvT0_PT3_T1_NS0_13GridEvenShareISL_EET2_T4_
.visible .entry _ZN3cub18CUB_300001_SM_10006detail6reduce18DeviceReduceKernelINS2_10policy_hubImy11mul_functorImEE10Policy1000EN6thrust24THRUST_300001_SM_1000_NS6detail15normal_iteratorINSA_10device_ptrImEEEEyS6_m11inc_functorImEEEvT0_PT3_T1_NS0_13GridEvenShareISL_EET2_T4_(
	.param .align 8 .b8 _ZN3cub18CUB_300001_SM_10006detail6reduce18DeviceReduceKernelINS2_10policy_hubImy11mul_functorImEE10Policy1000EN6thrust24THRUST_300001_SM_1000_NS6detail15normal_iteratorINSA_10device_ptrImEEEEyS6_m11inc_functorImEEEvT0_PT3_T1_NS0_13GridEvenShareISL_EET2_T4__param_0[8],
	.param .u64 .ptr .align 1 _ZN3cub18CUB_300001_SM_10006detail6reduce18DeviceReduceKernelINS2_10policy_hubImy11mul_functorImEE10Policy1000EN6thrust24THRUST_300001_SM_1000_NS6detail15normal_iteratorINSA_10device_ptrImEEEEyS6_m11inc_functorImEEEvT0_PT3_T1_NS0_13GridEvenShareISL_EET2_T4__param_1,
	.param .u64 _ZN3cub18CUB_300001_SM_10006detail6reduce18DeviceReduceKernelINS2_10policy_hubImy11mul_functorImEE10Policy1000EN6thrust24THRUST_300001_SM_1000_NS6detail15normal_iteratorINSA_10device_ptrImEEEEyS6_m11inc_functorImEEEvT0_PT3_T1_NS0_13GridEvenShareISL_EET2_T4__param_2,
	.param .align 8 .b8 _ZN3cub18CUB_300001_SM_10006detail6reduce18DeviceReduceKernelINS2_10policy_hubImy11mul_functorImEE10Policy1000EN6thrust24THRUST_300001_SM_1000_NS6detail15normal_iteratorINSA_10device_ptrImEEEEyS6_m11inc_functorImEEEvT0_PT3_T1_NS0_13GridEvenShareISL_EET2_T4__param_3[72],
	.param .align 1 .b8 _ZN3cub18CUB_300001_SM_10006detail6reduce18DeviceReduceKernelINS2_10policy_hubImy11mul_functorImEE10Policy1000EN6thrust24THRUST_300001_SM_1000_NS6detail15normal_iteratorINSA_10device_ptrImEEEEyS6_m11inc_functorImEEEvT0_PT3_T1_NS0_13GridEvenShareISL_EET2_T4__param_4[1],
	.param .align 1 .b8 _ZN3cub18CUB_300001_SM_10006detail6reduce18DeviceReduceKernelINS2_10policy_hubImy11mul_functorImEE10Policy1000EN6thrust24THRUST_300001_SM_1000_NS6detail15normal_iteratorINSA_10device_ptrImEEEEyS6_m11inc_functorImEEEvT0_PT3_T1_NS0_13GridEvenShareISL_EET2_T4__param_5[1]
)
.maxntid 256
{
	.reg .pred 	%p<57>;
	.reg .b16 	%rs<4>;
	.reg .b32 	%r<281>;
	.reg .b64 	%rd<378>;
	// demoted variable
	.shared .align 8 .b8 _ZZN3cub18CUB_300001_SM_10006detail6reduce18DeviceReduceKernelINS2_10policy_hubImy11mul_functorImEE10Policy1000EN6thrust24THRUST_300001_SM_1000_NS6detail15normal_iteratorINSA_10device_ptrImEEEEyS6_m11inc_functorImEEEvT0_PT3_T1_NS0_13GridEvenShareISL_EET2_T4_E12temp_storage[80];
	ld.param.u64 	%rd1, [_ZN3cub18CUB_300001_SM_10006detail6reduce18DeviceReduceKernelINS2_10policy_hubImy11mul_functorImEE10Policy1000EN6thrust24THRUST_300001_SM_1000_NS6detail15normal_iteratorINSA_10device_ptrImEEEEyS6_m11inc_functorImEEEvT0_PT3_T1_NS0_13GridEvenShareISL_EET2_T4__param_3+32];
	ld.param.u32 	%r1, [_ZN3cub18CUB_300001_SM_10006detail6reduce18DeviceReduceKernelINS2_10policy_hubImy11mul_functorImEE10Policy1000EN6thrust24THRUST_300001_SM_1000_NS6detail15normal_iteratorINSA_10device_ptrImEEEEyS6_m11inc_functorImEEEvT0_PT3_T1_NS0_13GridEvenShareISL_EET2_T4__param_3+40];
	ld.param.u64 	%rd63, [_ZN3cub18CUB_300001_SM_10006detail6reduce18DeviceReduceKernelINS2_10policy_hubImy11mul_functorImEE10Policy1000EN6thrust24THRUST_300001_SM_1000_NS6detail15normal_iteratorINSA_10device_ptrImEEEEyS6_m11inc_functorImEEEvT0_PT3_T1_NS0_13GridEvenShareISL_EET2_T4__param_0];
	cvta.to.global.u64 	%rd2, %rd63;
	mov.u32 	%r2, %ctaid.x;
	shl.b32 	%r50, %r1, 11;
	cvt.s64.s32 	%rd3, %r50;
	shl.b32 	%r51, %r2, 11;
	cvt.u64.u32 	%rd4, %r51;
	sub.s64 	%rd5, %rd1, %rd4;
	setp.gt.u64 	%p1, %rd5, 2047;
	@%p1 bra 	$L__BB13_25;
	cvt.u32.u64 	%r137, %rd4;
	cvt.u32.u64 	%r3, %rd1;
	sub.s32 	%r4, %r3, %r137;
	mov.u32 	%r5, %tid.x;
	setp.ge.s32 	%p23, %r5, %r4;
	mov.b64 	%rd361, 0;
	mov.u32 	%r268, %r5;
	@%p23 bra 	$L__BB13_3;
	add.s32 	%r139, %r137, %r5;
	mul.wide.u32 	%rd211, %r139, 8;
	add.s64 	%rd212, %rd2, %rd211;
	ld.global.u64 	%rd213, [%rd212];
	add.s64 	%rd361, %rd213, 1;
	add.s32 	%r268, %r5, 256;
$L__BB13_3:
	setp.ge.s32 	%p24, %r268, %r4;
	@%p24 bra 	$L__BB13_16;
	not.b32 	%r141, %r268;
	add.s32 	%r142, %r141, %r3;
	sub.s32 	%r143, %r142, %r137;
	shr.u32 	%r144, %r143, 8;
	add.s32 	%r8, %r144, 1;
	and.b32  	%r9, %r8, 15;
	setp.lt.u32 	%p25, %r143, 3840;
	@%p25 bra 	$L__BB13_7;
	and.b32  	%r145, %r8, 33554416;
	neg.s32 	%r266, %r145;
	mul.wide.u32 	%rd215, %r2, 16384;
	mul.wide.u32 	%rd216, %r268, 8;
	or.b64  	%rd217, %rd215, %rd216;
	add.s64 	%rd218, %rd217, %rd2;
	add.s64 	%rd352, %rd218, 16384;
$L__BB13_6:
	.pragma "nounroll";
	ld.global.u64 	%rd219, [%rd352+-16384];
	mad.lo.s64 	%rd220, %rd361, %rd219, %rd361;
	ld.global.u64 	%rd221, [%rd352+-14336];
	mad.lo.s64 	%rd222, %rd220, %rd221, %rd220;
	ld.global.u64 	%rd223, [%rd352+-12288];
	mad.lo.s64 	%rd224, %rd222, %rd223, %rd222;
	ld.global.u64 	%rd225, [%rd352+-10240];
	mad.lo.s64 	%rd226, %rd224, %rd225, %rd224;
	ld.global.u64 	%rd227, [%rd352+-8192];
	mad.lo.s64 	%rd228, %rd226, %rd227, %rd226;
	ld.global.u64 	%rd229, [%rd352+-6144];
	mad.lo.s64 	%rd230, %rd228, %rd229, %rd228;
	ld.global.u64 	%rd231, [%rd352+-4096];
	mad.lo.s64 	%rd232, %rd230, %rd231, %rd230;
	ld.global.u64 	%rd233, [%rd352+-2048];
	mad.lo.s64 	%rd234, %rd232, %rd233, %rd232;
	ld.global.u64 	%rd235, [%rd352];
	mad.lo.s64 	%rd236, %rd234, %rd235, %rd234;
	ld.global.u64 	%rd237, [%rd352+2048];
	mad.lo.s64 	%rd238, %rd236, %rd237, %rd236;
	ld.global.u64 	%rd239, [%rd352+4096];
	mad.lo.s64 	%rd240, %rd238, %rd239, %rd238;
	ld.global.u64 	%rd241, [%rd352+6144];
	mad.lo.s64 	%rd242, %rd240, %rd241, %rd240;
	ld.global.u64 	%rd243, [%rd352+8192];
	mad.lo.s64 	%rd244, %rd242, %rd243, %rd242;
	ld.global.u64 	%rd245, [%rd352+10240];
	mad.lo.s64 	%rd246, %rd244, %rd245, %rd244;
	ld.global.u64 	%rd247, [%rd352+12288];
	mad.lo.s64 	%rd248, %rd246, %rd247, %rd246;
	ld.global.u64 	%rd249, [%rd352+14336];
	mad.lo.s64 	%rd361, %rd248, %rd249, %rd248;
	add.s32 	%r268, %r268, 4096;
	add.s32 	%r266, %r266, 16;
	add.s64 	%rd352, %rd352, 32768;
	setp.ne.s32 	%p26, %r266, 0;
	@%p26 bra 	$L__BB13_6;
$L__BB13_7:
	setp.eq.s32 	%p27, %r9, 0;
	@%p27 bra 	$L__BB13_16;
	and.b32  	%r16, %r8, 7;
	setp.lt.u32 	%p28, %r9, 8;
	@%p28 bra 	$L__BB13_10;
	cvt.s64.s32 	%rd251, %r268;
	add.s64 	%rd252, %rd251, %rd4;
	shl.b64 	%rd253, %rd252, 3;
	add.s64 	%rd254, %rd2, %rd253;
	ld.global.u64 	%rd255, [%rd254];
	mad.lo.s64 	%rd256, %rd361, %rd255, %rd361;
	ld.global.u64 	%rd257, [%rd254+2048];
	mad.lo.s64 	%rd258, %rd256, %rd257, %rd256;
	ld.global.u64 	%rd259, [%rd254+4096];
	mad.lo.s64 	%rd260, %rd258, %rd259, %rd258;
	ld.global.u64 	%rd261, [%rd254+6144];
	mad.lo.s64 	%rd262, %rd260, %rd261, %rd260;
	ld.global.u64 	%rd263, [%rd254+8192];
	mad.lo.s64 	%rd264, %rd262, %rd263, %rd262;
	ld.global.u64 	%rd265, [%rd254+10240];
	mad.lo.s64 	%rd266, %rd264, %rd265, %rd264;
	ld.global.u64 	%rd267, [%rd254+12288];
	mad.lo.s64 	%rd268, %rd266, %rd267, %rd266;
	ld.global.u64 	%rd269, [%rd254+14336];
	mad.lo.s64 	%rd361, %rd268, %rd269, %rd268;
	add.s32 	%r268, %r268, 2048;
$L__BB13_10:
	setp.eq.s32 	%p29, %r16, 0;
	@%p29 bra 	$L__BB13_16;
	and.b32  	%r19, %r8, 3;
	setp.lt.u32 	%p30, %r16, 4;
	@%p30 bra 	$L__BB13_13;
	cvt.s64.s32 	%rd271, %r268;
	add.s64 	%rd272, %rd271, %rd4;
	shl.b64 	%rd273, %rd272, 3;
	add.s64 	%rd274, %rd2, %rd273;
	ld.global.u64 	%rd275, [%rd274];
	mad.lo.s64 	%rd276, %rd361, %rd275, %rd361;
	ld.global.u64 	%rd277, [%rd274+2048];
	mad.lo.s64 	%rd278, %rd276, %rd277, %rd276;
	ld.global.u64 	%rd279, [%rd274+4096];
	mad.lo.s64 	%rd280, %rd278, %rd279, %rd278;
	ld.global.u64 	%rd281, [%rd274+6144];
	mad.lo.s64 	%rd361, %rd280, %rd281, %rd280;
	add.s32 	%r268, %r268, 1024;
$L__BB13_13:
	setp.eq.s32 	%p31, %r19, 0;
	@%p31 bra 	$L__BB13_16;
	mul.wide.u32 	%rd282, %r2, 16384;
	add.s64 	%rd21, %rd2, %rd282;
	neg.s32 	%r271, %r19;
$L__BB13_15:
	.pragma "nounroll";
	mul.wide.s32 	%rd283, %r268, 8;
	add.s64 	%rd284, %rd21, %rd283;
	ld.global.u64 	%rd285, [%rd284];
	mad.lo.s64 	%rd361, %rd361, %rd285, %rd361;
	add.s32 	%r268, %r268, 256;
	add.s32 	%r271, %r271, 1;
	setp.ne.s32 	%p32, %r271, 0;
	@%p32 bra 	$L__BB13_15;
$L__BB13_16:
	setp.lt.s32 	%p33, %r4, 256;
	@%p33 bra 	$L__BB13_21;
	// begin inline asm
	mov.u32 %r209, %laneid;
	// end inline asm
	mov.b64 	{%r211, %r216}, %rd361;
	mov.b32 	%r217, 1;
	mov.b32 	%r258, 31;
	mov.b32 	%r259, -1;
	// begin inline asm
	shfl.sync.down.b32 %r210, %r211, %r217, %r258, %r259;
	// end inline asm
	// begin inline asm
	shfl.sync.down.b32 %r215, %r216, %r217, %r258, %r259;
	// end inline asm
	mov.b64 	%rd320, {%r210, %r215};
	setp.gt.s32 	%p49, %r209, 30;
	selp.b64 	%rd321, 1, %rd320, %p49;
	mul.lo.s64 	%rd322, %rd321, %rd361;
	mov.b64 	{%r221, %r226}, %rd322;
	mov.b32 	%r227, 2;
	// begin inline asm
	shfl.sync.down.b32 %r220, %r221, %r227, %r258, %r259;
	// end inline asm
	// begin inline asm
	shfl.sync.down.b32 %r225, %r226, %r227, %r258, %r259;
	// end inline asm
	mov.b64 	%rd323, {%r220, %r225};
	setp.gt.s32 	%p50, %r209, 29;
	selp.b64 	%rd324, 1, %rd323, %p50;
	mul.lo.s64 	%rd325, %rd324, %rd322;
	mov.b64 	{%r231, %r236}, %rd325;
	mov.b32 	%r237, 4;
	// begin inline asm
	shfl.sync.down.b32 %r230, %r231, %r237, %r258, %r259;
	// end inline asm
	// begin inline asm
	shfl.sync.down.b32 %r235, %r236, %r237, %r258, %r259;
	// end inline asm
	mov.b64 	%rd326, {%r230, %r235};
	setp.gt.s32 	%p51, %r209, 27;
	selp.b64 	%rd327, 1, %rd326, %p51;
	mul.lo.s64 	%rd328, %rd327, %rd325;
	mov.b64 	{%r241, %r246}, %rd328;
	mov.b32 	%r247, 8;
	// begin inline asm
	shfl.sync.down.b32 %r240, %r241, %r247, %r258, %r259;
	// end inline asm
	// begin inline asm
	shfl.sync.down.b32 %r245, %r246, %r247, %r258, %r259;
	// end inline asm
	mov.b64 	%rd329, {%r240, %r245};
	setp.gt.s32 	%p52, %r209, 23;
	selp.b64 	%rd330, 1, %rd329, %p52;
	mul.lo.s64 	%rd331, %rd330, %rd328;
	mov.b64 	{%r251, %r256}, %rd331;
	mov.b32 	%r257, 16;
	// begin inline asm
	shfl.sync.down.b32 %r250, %r251, %r257, %r258, %r259;
	// end inline asm
	// begin inline asm
	shfl.sync.down.b32 %r255, %r256, %r257, %r258, %r259;
	// end inline asm
	mov.b64 	%rd332, {%r250, %r255};
	setp.gt.s32 	%p53, %r209, 15;
	selp.b64 	%rd333, 1, %rd332, %p53;
	mul.lo.s64 	%rd377, %rd333, %rd331;
	setp.ne.s32 	%p54, %r209, 0;
	@%p54 bra 	$L__BB13_19;
	shr.u32 	%r260, %r5, 2;
	and.b32  	%r261, %r260, 248;
	mov.u32 	%r262, _ZZN3cub18CUB_300001_SM_10006detail6reduce18DeviceReduceKernelINS2_10policy_hubImy11mul_functorImEE10Policy1000EN6thrust24THRUST_300001_SM_1000_NS6detail15normal_iteratorINSA_10device_ptrImEEEEyS6_m11inc_functorImEEEvT0_PT3_T1_NS0_13GridEvenShareISL_EET2_T4_E12temp_storage;
	add.s32 	%r263, %r262, %r261;
	st.shared.u64 	[%r263+8], %rd377;
$L__BB13_19:
	bar.sync 	0;
	setp.ne.s32 	%p55, %r5, 0;
	@%p55 bra 	$L__BB13_46;
	ld.shared.u64 	%rd334, [_ZZN3cub18CUB_300001_SM_10006detail6reduce18DeviceReduceKernelINS2_10policy_hubImy11mul_functorImEE10Policy1000EN6thrust24THRUST_300001_SM_1000_NS6detail15normal_iteratorINSA_10device_ptrImEEEEyS6_m11inc_functorImEEEvT0_PT3_T1_NS0_13GridEvenShareISL_EET2_T4_E12temp_storage+16];
	mul.lo.s64 	%rd335, %rd334, %rd377;
	ld.shared.u64 	%rd336, [_ZZN3cub18CUB_300001_SM_10006detail6reduce18DeviceReduceKernelINS2_10policy_hubImy11mul_functorImEE10Policy1000EN6thrust24THRUST_300001_SM_1000_NS6detail15normal_iteratorINSA_10device_ptrImEEEEyS6_m11inc_functorImEEEvT0_PT3_T1_NS0_13GridEvenShareISL_EET2_T4_E12temp_storage+24];
	mul.lo.s64 	%rd337, %rd335, %rd336;
	ld.shared.u64 	%rd338, [_ZZN3cub18CUB_300001_SM_10006detail6reduce18DeviceReduceKernelINS2_10policy_hubImy11mul_functorImEE10Policy1000EN6thrust24THRUST_300001_SM_1000_NS6detail15normal_iteratorINSA_10device_ptrImEEEEyS6_m11inc_functorImEEEvT0_PT3_T1_NS0_13GridEvenShareISL_EET2_T4_E12temp_storage+32];
	mul.lo.s64 	%rd339, %rd337, %rd338;
	ld.shared.u64 	%rd340, [_ZZN3cub18CUB_300001_SM_10006detail6reduce18DeviceReduceKernelINS2_10policy_hubImy11mul_functorImEE10Policy1000EN6thrust24THRUST_300001_SM_1000_NS6detail15normal_iteratorINSA_10device_ptrImEEEEyS6_m11inc_functorImEEEvT0_PT3_T1_NS0_13GridEvenShareISL_EET2_T4_E12temp_storage+40];
	mul.lo.s64 	%rd341, %rd339, %rd340;
	ld.shared.u64 	%rd342, [_ZZN3cub18CUB_300001_SM_10006detail6reduce18DeviceReduceKernelINS2_10policy_hubImy11mul_functorImEE10Policy1000EN6thrust24THRUST_300001_SM_1000_NS6detail15normal_iteratorINSA_10device_ptrImEEEEyS6_m11inc_functorImEEEvT0_PT3_T1_NS0_13GridEvenShareISL_EET2_T4_E12temp_storage+48];
	mul.lo.s64 	%rd343, %rd341, %rd342;
	ld.shared.u64 	%rd344, [_ZZN3cub18CUB_300001_SM_10006detail6reduce18DeviceReduceKernelINS2_10policy_hubImy11mul_functorImEE10Policy1000EN6thrust24THRUST_300001_SM_1000_NS6detail15normal_iteratorINSA_10device_ptrImEEEEyS6_m11inc_functorImEEEvT0_PT3_T1_NS0_13GridEvenShareISL_EET2_T4_E12temp_storage+56];
	mul.lo.s64 	%rd345, %rd343, %rd344;
	ld.shared.u64 	%rd346, [_ZZN3cub18CUB_300001_SM_10006detail6reduce18DeviceReduceKernelINS2_10policy_hubImy11mul_functorImEE10Policy1000EN6thrust24THRUST_300001_SM_1000_NS6detail15normal_iteratorINSA_10device_ptrImEEEEyS6_m11inc_functorImEEEvT0_PT3_T1_NS0_13GridEvenShareISL_EET2_T4_E12temp_storage+64];
	mul.lo.s64 	%rd377, %rd345, %rd346;
	bra.uni 	$L__BB13_46;
$L__BB13_21:
	// begin inline asm
	mov.u32 %r146, %laneid;
	// end inline asm
	and.b32  	%r197, %r5, 992;
	add.s32 	%r198, %r197, 32;
	setp.gt.s32 	%p34, %r198, %r4;
	not.b32 	%r199, %r197;
	add.s32 	%r200, %r4, %r199;
	selp.b32 	%r195, %r200, 31, %p34;
	mov.b64 	{%r148, %r153}, %rd361;
	mov.b32 	%r154, 1;
	mov.b32 	%r196, -1;
	// begin inline asm
	shfl.sync.down.b32 %r147, %r148, %r154, %r195, %r196;
	// end inline asm
	// begin inline asm
	shfl.sync.down.b32 %r152, %r153, %r154, %r195, %r196;
	// end inline asm
	mov.b64 	%rd286, {%r147, %r152};
	setp.lt.s32 	%p35, %r146, %r195;
	selp.b64 	%rd287, %rd286, 1, %p35;
	mul.lo.s64 	%rd288, %rd287, %rd361;
	mov.b64 	{%r158, %r163}, %rd288;
	mov.b32 	%r164, 2;
	// begin inline asm
	shfl.sync.down.b32 %r157, %r158, %r164, %r195, %r196;
	// end inline asm
	// begin inline asm
	shfl.sync.down.b32 %r162, %r163, %r164, %r195, %r196;
	// end inline asm
	mov.b64 	%rd289, {%r157, %r162};
	add.s32 	%r201, %r146, 2;
	setp.gt.s32 	%p36, %r201, %r195;
	selp.b64 	%rd290, 1, %rd289, %p36;
	mul.lo.s64 	%rd291, %rd290, %rd288;
	mov.b64 	{%r168, %r173}, %rd291;
	mov.b32 	%r174, 4;
	// begin inline asm
	shfl.sync.down.b32 %r167, %r168, %r174, %r195, %r196;
	// end inline asm
	// begin inline asm
	shfl.sync.down.b32 %r172, %r173, %r174, %r195, %r196;
	// end inline asm
	mov.b64 	%rd292, {%r167, %r172};
	add.s32 	%r202, %r146, 4;
	setp.gt.s32 	%p37, %r202, %r195;
	selp.b64 	%rd293, 1, %rd292, %p37;
	mul.lo.s64 	%rd294, %rd293, %rd291;
	mov.b64 	{%r178, %r183}, %rd294;
	mov.b32 	%r184, 8;
	// begin inline asm
	shfl.sync.down.b32 %r177, %r178, %r184, %r195, %r196;
	// end inline asm
	// begin inline asm
	shfl.sync.down.b32 %r182, %r183, %r184, %r195, %r196;
	// end inline asm
	mov.b64 	%rd295, {%r177, %r182};
	add.s32 	%r203, %r146, 8;
	setp.gt.s32 	%p38, %r203, %r195;
	selp.b64 	%rd296, 1, %rd295, %p38;
	mul.lo.s64 	%rd297, %rd296, %rd294;
	mov.b64 	{%r188, %r193}, %rd297;
	mov.b32 	%r194, 16;
	// begin inline asm
	shfl.sync.down.b32 %r187, %r188, %r194, %r195, %r196;
	// end inline asm
	// begin inline asm
	shfl.sync.down.b32 %r192, %r193, %r194, %r195, %r196;
	// end inline asm
	mov.b64 	%rd298, {%r187, %r192};
	add.s32 	%r204, %r146, 16;
	setp.gt.s32 	%p39, %r204, %r195;
	selp.b64 	%rd299, 1, %rd298, %p39;
	mul.lo.s64 	%rd377, %rd299, %rd297;
	setp.ne.s32 	%p40, %r146, 0;
	@%p40 bra 	$L__BB13_23;
	shr.u32 	%r205, %r5, 2;
	and.b32  	%r206, %r205, 248;
	mov.u32 	%r207, _ZZN3cub18CUB_300001_SM_10006detail6reduce18DeviceReduceKernelINS2_10policy_hubImy11mul_functorImEE10Policy1000EN6thrust24THRUST_300001_SM_1000_NS6detail15normal_iteratorINSA_10device_ptrImEEEEyS6_m11inc_functorImEEEvT0_PT3_T1_NS0_13GridEvenShareISL_EET2_T4_E12temp_storage;
	add.s32 	%r208, %r207, %r206;
	st.shared.u64 	[%r208+8], %rd377;
$L__BB13_23:
	bar.sync 	0;
	setp.ne.s32 	%p41, %r5, 0;
	@%p41 bra 	$L__BB13_46;
	setp.gt.s32 	%p42, %r4, 32;
	ld.shared.u64 	%rd300, [_ZZN3cub18CUB_300001_SM_10006detail6reduce18DeviceReduceKernelINS2_10policy_hubImy11mul_functorImEE10Policy1000EN6thrust24THRUST_300001_SM_1000_NS6detail15normal_iteratorINSA_10device_ptrImEEEEyS6_m11inc_functorImEEEvT0_PT3_T1_NS0_13GridEvenShareISL_EET2_T4_E12temp_storage+16];
	selp.b64 	%rd301, %rd300, 1, %p42;
	mul.lo.s64 	%rd302, %rd301, %rd377;
	setp.gt.s32 	%p43, %r4, 64;
	ld.shared.u64 	%rd303, [_ZZN3cub18CUB_300001_SM_10006detail6reduce18DeviceReduceKernelINS2_10policy_hubImy11mul_functorImEE10Policy1000EN6thrust24THRUST_300001_SM_1000_NS6detail15normal_iteratorINSA_10device_ptrImEEEEyS6_m11inc_functorImEEEvT0_PT3_T1_NS0_13GridEvenShareISL_EET2_T4_E12temp_storage+24];
	selp.b64 	%rd304, %rd303, 1, %p43;
	mul.lo.s64 	%rd305, %rd302, %rd304;
	setp.gt.s32 	%p44, %r4, 96;
	ld.shared.u64 	%rd306, [_ZZN3cub18CUB_300001_SM_10006detail6reduce18DeviceReduceKernelINS2_10policy_hubImy11mul_functorImEE10Policy1000EN6thrust24THRUST_300001_SM_1000_NS6detail15normal_iteratorINSA_10device_ptrImEEEEyS6_m11inc_functorImEEEvT0_PT3_T1_NS0_13GridEvenShareISL_EET2_T4_E12temp_storage+32];
	selp.b64 	%rd307, %rd306, 1, %p44;
	mul.lo.s64 	%rd308, %rd305, %rd307;
	setp.gt.s32 	%p45, %r4, 128;
	ld.shared.u64 	%rd309, [_ZZN3cub18CUB_300001_SM_10006detail6reduce18DeviceReduceKernelINS2_10policy_hubImy11mul_functorImEE10Policy1000EN6thrust24THRUST_300001_SM_1000_NS6detail15normal_iteratorINSA_10device_ptrImEEEEyS6_m11inc_functorImEEEvT0_PT3_T1_NS0_13GridEvenShareISL_EET2_T4_E12temp_storage+40];
	selp.b64 	%rd310, %rd309, 1, %p45;
	mul.lo.s64 	%rd311, %rd308, %rd310;
	setp.gt.s32 	%p46, %r4, 160;
	ld.shared.u64 	%rd312, [_ZZN3cub18CUB_300001_SM_10006detail6reduce18DeviceReduceKernelINS2_10policy_hubImy11mul_functorImEE10Policy1000EN6thrust24THRUST_300001_SM_1000_NS6detail15normal_iteratorINSA_10device_ptrImEEEEyS6_m11inc_functorImEEEvT0_PT3_T1_NS0_13GridEvenShareISL_EET2_T4_E12temp_storage+48];
	selp.b64 	%rd313, %rd312, 1, %p46;
	mul.lo.s64 	%rd314, %rd311, %rd313;
	setp.gt.s32 	%p47, %r4, 192;
	ld.shared.u64 	%rd315, [_ZZN3cub18CUB_300001_SM_10006detail6reduce18DeviceReduceKernelINS2_10policy_hubImy11mul_functorImEE10Policy1000EN6thrust24THRUST_300001_SM_1000_NS6detail15normal_iteratorINSA_10device_ptrImEEEEyS6_m11inc_functorImEEEvT0_PT3_T1_NS0_13GridEvenShareISL_EET2_T4_E12temp_storage+56];
	selp.b64 	%rd316, %rd315, 1, %p47;
	mul.lo.s64 	%rd317, %rd314, %rd316;
	setp.gt.s32 	%p48, %r4, 224;
	ld.shared.u64 	%rd318, [_ZZN3cub18CUB_300001_SM_10006detail6reduce18DeviceReduceKernelINS2_10policy_hubImy11mul_functorImEE10Policy1000EN6thrust24THRUST_300001_SM_1000_NS6detail15normal_iteratorINSA_10device_ptrImEEEEyS6_m11inc_functorImEEEvT0_PT3_T1_NS0_13GridEvenShareISL_EET2_T4_E12temp_storage+64];
	selp.b64 	%rd319, %rd318, 1, %p48;
	mul.lo.s64 	%rd377, %rd317, %rd319;
	bra.uni 	$L__BB13_46;
$L__BB13_25:
	cvt.u32.u64 	%r52, %rd4;
	mov.u32 	%r27, %tid.x;
	add.s32 	%r53, %r27, %r52;
	mul.wide.u32 	%rd64, %r53, 8;
	add.s64 	%rd65, %rd2, %rd64;
	ld.global.u64 	%rd66, [%rd65];
	ld.global.u64 	%rd67, [%rd65+2048];
	mad.lo.s64 	%rd68, %rd66, %rd67, %rd66;
	add.s64 	%rd69, %rd67, %rd68;
	ld.global.u64 	%rd70, [%rd65+4096];
	ld.global.u64 	%rd71, [%rd65+6144];
	ld.global.u64 	%rd72, [%rd65+8192];
	ld.global.u64 	%rd73, [%rd65+10240];
	ld.global.u64 	%rd74, [%rd65+12288];
	ld.global.u64 	%rd75, [%rd65+14336];
	mad.lo.s64 	%rd76, %rd70, %rd69, %rd70;
	add.s64 	%rd77, %rd69, %rd76;
	mad.lo.s64 	%rd78, %rd71, %rd77, %rd71;
	add.s64 	%rd79, %rd77, %rd78;
	mad.lo.s64 	%rd80, %rd72, %rd79, %rd72;
	add.s64 	%rd81, %rd79, %rd80;
	mad.lo.s64 	%rd82, %rd73, %rd81, %rd73;
	add.s64 	%rd83, %rd81, %rd82;
	mad.lo.s64 	%rd84, %rd74, %rd83, %rd74;
	add.s64 	%rd85, %rd83, %rd84;
	mad.lo.s64 	%rd86, %rd75, %rd85, %rd75;
	add.s64 	%rd87, %rd85, %rd86;
	add.s64 	%rd376, %rd87, 1;
	setp.lt.u64 	%p2, %rd5, %rd3;
	@%p2 bra 	$L__BB13_42;
	cvt.u32.u64 	%r55, %rd3;
	cvt.u64.u32 	%rd88, %r27;
	add.s64 	%rd363, %rd4, %rd3;
	cvt.u32.u64 	%r28, %rd1;
	not.b32 	%r57, %r27;
	add.s32 	%r58, %r57, %r28;
	sub.s32 	%r59, %r58, %r55;
	sub.s32 	%r273, %r59, %r52;
	add.s64 	%rd89, %rd363, %rd88;
	shl.b64 	%rd90, %rd89, 3;
	add.s64 	%rd91, %rd90, %rd2;
	add.s64 	%rd362, %rd91, 16384;
	mov.b32 	%r274, 0;
	mov.u64 	%rd365, %rd4;
$L__BB13_27:
	cvt.s64.s32 	%rd36, %r50;
	add.s64 	%rd365, %rd365, %rd36;
	add.s64 	%rd92, %rd1, -2048;
	setp.gt.u64 	%p3, %rd365, %rd92;
	@%p3 bra 	$L__BB13_29;
	shl.b32 	%r61, %r1, 11;
	cvt.s64.s32 	%rd93, %r61;
	cvt.u64.u32 	%rd94, %r27;
	add.s64 	%rd95, %rd365, %rd94;
	shl.b64 	%rd96, %rd95, 3;
	add.s64 	%rd97, %rd2, %rd96;
	ld.global.u64 	%rd98, [%rd97];
	ld.global.u64 	%rd99, [%rd97+2048];
	ld.global.u64 	%rd100, [%rd97+4096];
	ld.global.u64 	%rd101, [%rd97+6144];
	ld.global.u64 	%rd102, [%rd97+8192];
	ld.global.u64 	%rd103, [%rd97+10240];
	ld.global.u64 	%rd104, [%rd97+12288];
	ld.global.u64 	%rd105, [%rd97+14336];
	mad.lo.s64 	%rd106, %rd376, %rd98, %rd376;
	mad.lo.s64 	%rd107, %rd106, %rd99, %rd106;
	mad.lo.s64 	%rd108, %rd107, %rd100, %rd107;
	mad.lo.s64 	%rd109, %rd108, %rd101, %rd108;
	mad.lo.s64 	%rd110, %rd109, %rd102, %rd109;
	mad.lo.s64 	%rd111, %rd110, %rd103, %rd110;
	mad.lo.s64 	%rd112, %rd111, %rd104, %rd111;
	mad.lo.s64 	%rd376, %rd112, %rd105, %rd112;
	sub.s64 	%rd113, %rd1, %rd365;
	setp.lt.u64 	%p4, %rd113, %rd93;
	add.s32 	%r274, %r274, 1;
	add.s64 	%rd363, %rd363, %rd93;
	sub.s32 	%r273, %r273, %r61;
	mul.wide.s32 	%rd114, %r61, 8;
	add.s64 	%rd362, %rd362, %rd114;
	@%p4 bra 	$L__BB13_42;
	bra.uni 	$L__BB13_27;
$L__BB13_29:
	setp.le.u64 	%p5, %rd1, %rd365;
	cvt.u32.u64 	%r62, %rd365;
	cvt.u32.u64 	%r63, %rd1;
	sub.s32 	%r64, %r63, %r62;
	setp.ge.s32 	%p6, %r27, %r64;
	or.pred  	%p7, %p5, %p6;
	@%p7 bra 	$L__BB13_42;
	cvt.u32.u64 	%r66, %rd36;
	cvt.u32.u64 	%r67, %rd4;
	not.b32 	%r68, %r27;
	add.s32 	%r69, %r68, %r28;
	add.s32 	%r70, %r66, %r67;
	sub.s32 	%r71, %r69, %r70;
	mul.lo.s32 	%r72, %r1, %r274;
	shl.b32 	%r73, %r72, 11;
	sub.s32 	%r74, %r71, %r73;
	shr.u32 	%r75, %r74, 8;
	add.s32 	%r34, %r75, 1;
	and.b32  	%r35, %r34, 15;
	setp.lt.u32 	%p8, %r74, 3840;
	mov.u32 	%r277, %r27;
	@%p8 bra 	$L__BB13_33;
	shr.u32 	%r76, %r273, 8;
	add.s32 	%r77, %r76, 1;
	and.b32  	%r78, %r77, 33554416;
	neg.s32 	%r275, %r78;
	mov.u32 	%r277, %r27;
$L__BB13_32:
	.pragma "nounroll";
	ld.global.u64 	%rd116, [%rd362+-16384];
	mad.lo.s64 	%rd117, %rd376, %rd116, %rd376;
	ld.global.u64 	%rd118, [%rd362+-14336];
	mad.lo.s64 	%rd119, %rd117, %rd118, %rd117;
	ld.global.u64 	%rd120, [%rd362+-12288];
	mad.lo.s64 	%rd121, %rd119, %rd120, %rd119;
	ld.global.u64 	%rd122, [%rd362+-10240];
	mad.lo.s64 	%rd123, %rd121, %rd122, %rd121;
	ld.global.u64 	%rd124, [%rd362+-8192];
	mad.lo.s64 	%rd125, %rd123, %rd124, %rd123;
	ld.global.u64 	%rd126, [%rd362+-6144];
	mad.lo.s64 	%rd127, %rd125, %rd126, %rd125;
	ld.global.u64 	%rd128, [%rd362+-4096];
	mad.lo.s64 	%rd129, %rd127, %rd128, %rd127;
	ld.global.u64 	%rd130, [%rd362+-2048];
	mad.lo.s64 	%rd131, %rd129, %rd130, %rd129;
	ld.global.u64 	%rd132, [%rd362];
	mad.lo.s64 	%rd133, %rd131, %rd132, %rd131;
	ld.global.u64 	%rd134, [%rd362+2048];
	mad.lo.s64 	%rd135, %rd133, %rd134, %rd133;
	ld.global.u64 	%rd136, [%rd362+4096];
	mad.lo.s64 	%rd137, %rd135, %rd136, %rd135;
	ld.global.u64 	%rd138, [%rd362+6144];
	mad.lo.s64 	%rd139, %rd137, %rd138, %rd137;
	ld.global.u64 	%rd140, [%rd362+8192];
	mad.lo.s64 	%rd141, %rd139, %rd140, %rd139;
	ld.global.u64 	%rd142, [%rd362+10240];
	mad.lo.s64 	%rd143, %rd141, %rd142, %rd141;
	ld.global.u64 	%rd144, [%rd362+12288];
	mad.lo.s64 	%rd145, %rd143, %rd144, %rd143;
	ld.global.u64 	%rd146, [%rd362+14336];
	mad.lo.s64 	%rd376, %rd145, %rd146, %rd145;
	add.s32 	%r277, %r277, 4096;
	add.s32 	%r275, %r275, 16;
	add.s64 	%rd362, %rd362, 32768;
	setp.ne.s32 	%p9, %r275, 0;
	@%p9 bra 	$L__BB13_32;
$L__BB13_33:
	setp.eq.s32 	%p10, %r35, 0;
	@%p10 bra 	$L__BB13_42;
	and.b32  	%r42, %r34, 7;
	setp.lt.u32 	%p11, %r35, 8;
	@%p11 bra 	$L__BB13_36;
	cvt.u64.u32 	%rd148, %r277;
	add.s64 	%rd149, %rd365, %rd148;
	shl.b64 	%rd150, %rd149, 3;
	add.s64 	%rd151, %rd2, %rd150;
	ld.global.u64 	%rd152, [%rd151];
	mad.lo.s64 	%rd153, %rd376, %rd152, %rd376;
	ld.global.u64 	%rd154, [%rd151+2048];
	mad.lo.s64 	%rd155, %rd153, %rd154, %rd153;
	ld.global.u64 	%rd156, [%rd151+4096];
	mad.lo.s64 	%rd157, %rd155, %rd156, %rd155;
	ld.global.u64 	%rd158, [%rd151+6144];
	mad.lo.s64 	%rd159, %rd157, %rd158, %rd157;
	ld.global.u64 	%rd160, [%rd151+8192];
	mad.lo.s64 	%rd161, %rd159, %rd160, %rd159;
	ld.global.u64 	%rd162, [%rd151+10240];
	mad.lo.s64 	%rd163, %rd161, %rd162, %rd161;
	ld.global.u64 	%rd164, [%rd151+12288];
	mad.lo.s64 	%rd165, %rd163, %rd164, %rd163;
	ld.global.u64 	%rd166, [%rd151+14336];
	mad.lo.s64 	%rd376, %rd165, %rd166, %rd165;
	add.s32 	%r277, %r277, 2048;
$L__BB13_36:
	setp.eq.s32 	%p12, %r42, 0;
	@%p12 bra 	$L__BB13_42;
	setp.lt.u32 	%p13, %r42, 4;
	@%p13 bra 	$L__BB13_39;
	cvt.u64.u32 	%rd168, %r277;
	add.s64 	%rd169, %rd365, %rd168;
	shl.b64 	%rd170, %rd169, 3;
	add.s64 	%rd171, %rd2, %rd170;
	ld.global.u64 	%rd172, [%rd171];
	mad.lo.s64 	%rd173, %rd376, %rd172, %rd376;
	ld.global.u64 	%rd174, [%rd171+2048];
	mad.lo.s64 	%rd175, %rd173, %rd174, %rd173;
	ld.global.u64 	%rd176, [%rd171+4096];
	mad.lo.s64 	%rd177, %rd175, %rd176, %rd175;
	ld.global.u64 	%rd178, [%rd171+6144];
	mad.lo.s64 	%rd376, %rd177, %rd178, %rd177;
	add.s32 	%r277, %r277, 1024;
$L__BB13_39:
	and.b32  	%r79, %r34, 3;
	setp.eq.s32 	%p14, %r79, 0;
	@%p14 bra 	$L__BB13_42;
	cvt.u64.u32 	%rd179, %r277;
	add.s64 	%rd180, %rd179, %rd363;
	shl.b64 	%rd181, %rd180, 3;
	add.s64 	%rd374, %rd2, %rd181;
	cvt.u16.u32 	%rs1, %r273;
	shr.u16 	%rs2, %rs1, 8;
	add.s16 	%rs3, %rs2, 1;
	cvt.u32.u16 	%r80, %rs3;
	and.b32  	%r81, %r80, 3;
	neg.s32 	%r280, %r81;
$L__BB13_41:
	.pragma "nounroll";
	ld.global.u64 	%rd182, [%rd374];
	mad.lo.s64 	%rd376, %rd376, %rd182, %rd376;
	add.s64 	%rd374, %rd374, 2048;
	add.s32 	%r280, %r280, 1;
	setp.ne.s32 	%p15, %r280, 0;
	@%p15 bra 	$L__BB13_41;
$L__BB13_42:
	// begin inline asm
	mov.u32 %r82, %laneid;
	// end inline asm
	mov.b64 	{%r84, %r89}, %rd376;
	mov.b32 	%r90, 1;
	mov.b32 	%r131, 31;
	mov.b32 	%r132, -1;
	// begin inline asm
	shfl.sync.down.b32 %r83, %r84, %r90, %r131, %r132;
	// end inline asm
	// begin inline asm
	shfl.sync.down.b32 %r88, %r89, %r90, %r131, %r132;
	// end inline asm
	mov.b64 	%rd183, {%r83, %r88};
	setp.gt.s32 	%p16, %r82, 30;
	selp.b64 	%rd184, 1, %rd183, %p16;
	mul.lo.s64 	%rd185, %rd184, %rd376;
	mov.b64 	{%r94, %r99}, %rd185;
	mov.b32 	%r100, 2;
	// begin inline asm
	shfl.sync.down.b32 %r93, %r94, %r100, %r131, %r132;
	// end inline asm
	// begin inline asm
	shfl.sync.down.b32 %r98, %r99, %r100, %r131, %r132;
	// end inline asm
	mov.b64 	%rd186, {%r93, %r98};
	setp.gt.s32 	%p17, %r82, 29;
	selp.b64 	%rd187, 1, %rd186, %p17;
	mul.lo.s64 	%rd188, %rd187, %rd185;
	mov.b64 	{%r104, %r109}, %rd188;
	mov.b32 	%r110, 4;
	// begin inline asm
	shfl.sync.down.b32 %r103, %r104, %r110, %r131, %r132;
	// end inline asm
	// begin inline asm
	shfl.sync.down.b32 %r108, %r109, %r110, %r131, %r132;
	// end inline asm
	mov.b64 	%rd189, {%r103, %r108};
	setp.gt.s32 	%p18, %r82, 27;
	selp.b64 	%rd190, 1, %rd189, %p18;
	mul.lo.s64 	%rd191, %rd190, %rd188;
	mov.b64 	{%r114, %r119}, %rd191;
	mov.b32 	%r120, 8;
	// begin inline asm
	shfl.sync.down.b32 %r113, %r114, %r120, %r131, %r132;
	// end inline asm
	// begin inline asm
	shfl.sync.down.b32 %r118, %r119, %r120, %r131, %r132;
	// end inline asm
	mov.b64 	%rd192, {%r113, %r118};
	setp.gt.s32 	%p19, %r82, 23;
	selp.b64 	%rd193, 1, %rd192, %p19;
	mul.lo.s64 	%rd194, %rd193, %rd191;
	mov.b64 	{%r124, %r129}, %rd194;
	mov.b32 	%r130, 16;
	// begin inline asm
	shfl.sync.down.b32 %r123, %r124, %r130, %r131, %r132;
	// end inline asm
	// begin inline asm
	shfl.sync.down.b32 %r128, %r129, %r130, %r131, %r132;
	// end inline asm
	mov.b64 	%rd195, {%r123, %r128};
	setp.gt.s32 	%p20, %r82, 15;
	selp.b64 	%rd196, 1, %rd195, %p20;
	mul.lo.s64 	%rd377, %rd196, %rd194;
	setp.ne.s32 	%p21, %r82, 0;
	@%p21 bra 	$L__BB13_44;
	shr.u32 	%r133, %r27, 2;
	and.b32  	%r134, %r133, 248;
	mov.u32 	%r135, _ZZN3cub18CUB_300001_SM_10006detail6reduce18DeviceReduceKernelINS2_10policy_hubImy11mul_functorImEE10Policy1000EN6thrust24THRUST_300001_SM_1000_NS6detail15normal_iteratorINSA_10device_ptrImEEEEyS6_m11inc_functorImEEEvT0_PT3_T1_NS0_13GridEvenShareISL_EET2_T4_E12temp_storage;
	add.s32 	%r136, %r135, %r134;
	st.shared.u64 	[%r136+8], %rd377;
$L__BB13_44:
	bar.sync 	0;
	setp.ne.s32 	%p22, %r27, 0;
	@%p22 bra 	$L__BB13_46;
	ld.shared.u64 	%rd197, [_ZZN3cub18CUB_300001_SM_10006detail6reduce18DeviceReduceKernelINS2_10policy_hubImy11mul_functorImEE10Policy1000EN6thrust24THRUST_300001_SM_1000_NS6detail15normal_iteratorINSA_10device_ptrImEEEEyS6_m11inc_functorImEEEvT0_PT3_T1_NS0_13GridEvenShareISL_EET2_T4_E12temp_storage+16];
	mul.lo.s64 	%rd198, %rd197, %rd377;
	ld.shared.u64 	%rd199, [_ZZN3cub18CUB_300001_SM_10006detail6reduce18DeviceReduceKernelINS2_10policy_hubImy11mul_functorImEE10Policy1000EN6thrust24THRUST_300001_SM_1000_NS6detail15normal_iteratorINSA_10device_ptrImEEEEyS6_m11inc_functorImEEEvT0_PT3_T1_NS0_13GridEvenShareISL_EET2_T4_E12temp_storage+24];
	mul.lo.s64 	%rd200, %rd198, %rd199;
	ld.shared.u64 	%rd201, [_ZZN3cub18CUB_300001_SM_10006detail6reduce18DeviceReduceKernelINS2_10policy_hubImy11mul_functorImEE10Policy1000EN6thrust24THRUST_300001_SM_1000_NS6detail15normal_iteratorINSA_10device_ptrImEEEEyS6_m11inc_functorImEEEvT0_PT3_T1_NS0_13GridEvenShareISL_EET2_T4_E12temp_storage+32];
	mul.lo.s64 	%rd202, %rd200, %rd201;
	ld.shared.u64 	%rd203, [_ZZN3cub18CUB_300001_SM_10006detail6reduce18DeviceReduceKernelINS2_10policy_hubImy11mul_functorImEE10Policy1000EN6thrust24THRUST_300001_SM_1000_NS6detail15normal_iteratorINSA_10device_ptrImEEEEyS6_m11inc_functorImEEEvT0_PT3_T1_NS0_13GridEvenShareISL_EET2_T4_E12temp_storage+40];
	mul.lo.s64 	%rd204, %rd202, %rd203;
	ld.shared.u64 	%rd205, [_ZZN3cub18CUB_300001_SM_10006detail6reduce18DeviceReduceKernelINS2_10policy_hubImy11mul_functorImEE10Policy1000EN6thrust24THRUST_300001_SM_1000_NS6detail15normal_iteratorINSA_10device_ptrImEEEEyS6_m11inc_functorImEEEvT0_PT3_T1_NS0_13GridEvenShareISL_EET2_T4_E12temp_storage+48];
	mul.lo.s64 	%rd206, %rd204, %rd205;
	ld.shared.u64 	%rd207, [_ZZN3cub18CUB_300001_SM_10006detail6reduce18DeviceReduceKernelINS2_10policy_hubImy11mul_functorImEE10Policy1000EN6thrust24THRUST_300001_SM_1000_NS6detail15normal_iteratorINSA_10device_ptrImEEEEyS6_m11inc_functorImEEEvT0_PT3_T1_NS0_13GridEvenShareISL_EET2_T4_E12temp_storage+56];
	mul.lo.s64 	%rd208, %rd206, %rd207;
	ld.shared.u64 	%rd209, [_ZZN3cub18CUB_300001_SM_10006detail6reduce18DeviceReduceKernelINS2_10policy_hubImy11mul_functorImEE10Policy1000EN6thrust24THRUST_300001_SM_1000_NS6detail15normal_iteratorINSA_10device_ptrImEEEEyS6_m11inc_functorImEEEvT0_PT3_T1_NS0_13GridEvenShareISL_EET2_T4_E12temp_storage+64];
	mul.lo.s64 	%rd377, %rd208, %rd209;
$L__BB13_46:
	mov.u32 	%r264, %tid.x;
	setp.ne.s32 	%p56, %r264, 0;
	@%p56 bra 	$L__BB13_48;
	ld.param.u64 	%rd350, [_ZN3cub18CUB_300001_SM_10006detail6reduce18DeviceReduceKernelINS2_10policy_hubImy11mul_functorImEE10Policy1000EN6thrust24THRUST_300001_SM_1000_NS6detail15normal_iteratorINSA_10device_ptrImEEEEyS6_m11inc_functorImEEEvT0_PT3_T1_NS0_13GridEvenShareISL_EET2_T4__param_1];
	cvta.to.global.u64 	%rd347, %rd350;
	mul.wide.u32 	%rd348, %r2, 8;
	add.s64 	%rd349, %rd347, %rd348;
	st.global.u64 	[%rd349], %rd377;
$L__BB13_48:
	ret;

}
	// .globl	_ZN3cub18CUB_300001_SM_10006detail6reduce28DeviceReduceSingleTileKernelINS2_10policy_hubImy11mul_functorImEE10Policy1000EPmS9_iS6_mmN4cuda3std3__410__identityEEEvT0_T1_T2_T3_T4_T6_
.visible .entry _ZN3cub18CUB_300001_SM_10006detail6reduce28DeviceReduceSingleTileKernelINS2_10policy_hubImy11mul_functorImEE10Policy1000EPmS9_iS6_mmN4cuda3std3__410__identityEEEvT0_T1_T2_T3_T4_T6_(
	.param .u64 .ptr .align 1 _ZN3cub18CUB_300001_SM_10006detail6reduce28DeviceReduceSingleTileKernelINS2_10policy_hubImy11mul_functorImEE10Policy1000EPmS9_iS6_mmN4cuda3std3__410__identityEEEvT0_T1_T2_T3_T4_T6__param_0,
	.param .u64 .ptr .align 1 _ZN3cub18CUB_300001_SM_10006detail6reduce28DeviceReduceSingleTileKernelINS2_10policy_hubImy11mul_functorImEE10Policy1000EPmS9_iS6_mmN4cuda3std3__410__identityEEEvT0_T1_T2_T3_T4_T6__param_1,
	.param .u32 _ZN3cub18CUB_300001_SM_10006detail6reduce28DeviceReduceSingleTileKernelINS2_10policy_hubImy11mul_functorImEE10Policy1000EPmS9_iS6_mmN4cuda3std3__410__identityEEEvT0_T1_T2_T3_T4_T6__param_2,
	.param .align 1 .b8 _ZN3cub18CUB_300001_SM_10006detail6reduce28DeviceReduceSingleTileKernelINS2_10policy_hubImy11mul_functorImEE10Policy1000EPmS9_iS6_mmN4cuda3std3__410__identityEEEvT0_T1_T2_T3_T4_T6__param_3[1],
	.param .u64 _ZN3cub18CUB_300001_SM_10006detail6reduce28DeviceReduceSingleTileKernelINS2_10policy_hubImy11mul_functorImEE10Policy1000EPmS9_iS6_mmN4cuda3std3__410__identityEEEvT0_T1_T2_T3_T4_T6__param_4,
	.param .align 1 .b8 _ZN3cub18CUB_300001_SM_10006detail6reduce28DeviceReduceSingleTileKernelINS2_10policy_hubImy11mul_functorImEE10Policy1000EPmS9_iS6_mmN4cuda3std3__410__identityEEEvT0_T1_T2_T3_T4_T6__param_5[1]
)
.maxntid 256
.minnctapersm 1
{
	.reg .pred 	%p<97>;
	.reg .b32 	%r<472>;
	.reg .b64 	%rd<448>;
	// demoted variable
	.shared .align 8 .b8 _ZZN3cub18CUB_300001_SM_10006detail6reduce28DeviceReduceSingleTileKernelINS2_10policy_hubImy11mul_functorImEE10Policy1000EPmS9_iS6_mmN4cuda3std3__410__identityEEEvT0_T1_T2_T3_T4_T6_E12temp_storage[80];
	ld.param.u64 	%rd68, [_ZN3cub18CUB_300001_SM_10006detail6reduce28DeviceReduceSingleTileKernelINS2_10policy_hubImy11mul_functorImEE10Policy1000EPmS9_iS6_mmN4cuda3std3__410__identityEEEvT0_T1_T2_T3_T4_T6__param_0];
	ld.param.u64 	%rd70, [_ZN3cub18CUB_300001_SM_10006detail6reduce28DeviceReduceSingleTileKernelINS2_10policy_hubImy11mul_functorImEE10Policy1000EPmS9_iS6_mmN4cuda3std3__410__identityEEEvT0_T1_T2_T3_T4_T6__param_1];
	ld.param.u32 	%r68, [_ZN3cub18CUB_300001_SM_10006detail6reduce28DeviceReduceSingleTileKernelINS2_10policy_hubImy11mul_functorImEE10Policy1000EPmS9_iS6_mmN4cuda3std3__410__identityEEEvT0_T1_T2_T3_T4_T6__param_2];
	ld.param.u64 	%rd69, [_ZN3cub18CUB_300001_SM_10006detail6reduce28DeviceReduceSingleTileKernelINS2_10policy_hubImy11mul_functorImEE10Policy1000EPmS9_iS6_mmN4cuda3std3__410__identityEEEvT0_T1_T2_T3_T4_T6__param_4];
	cvta.to.global.u64 	%rd1, %rd70;
	setp.ne.s32 	%p1, %r68, 0;
	@%p1 bra 	$L__BB14_3;
	mov.u32 	%r445, %tid.x;
	setp.ne.s32 	%p96, %r445, 0;
	@%p96 bra 	$L__BB14_74;
	st.global.u64 	[%rd1], %rd69;
	bra.uni 	$L__BB14_74;
$L__BB14_3:
	and.b64  	%rd71, %rd68, 31;
	setp.ne.s64 	%p2, %rd71, 0;
	@%p2 bra 	$L__BB14_38;
	setp.gt.s32 	%p49, %r68, 2047;
	@%p49 bra 	$L__BB14_22;
	mov.u32 	%r1, %tid.x;
	setp.ge.s32 	%p66, %r1, %r68;
	mov.b64 	%rd423, 0;
	mov.u32 	%r449, %r1;
	@%p66 bra 	$L__BB14_7;
	mul.wide.u32 	%rd338, %r1, 8;
	add.s64 	%rd337, %rd68, %rd338;
	// begin inline asm
	ld.global.nc.u64 %rd423, [%rd337];
	// end inline asm
	add.s32 	%r449, %r1, 256;
$L__BB14_7:
	setp.ge.s32 	%p67, %r449, %r68;
	@%p67 bra 	$L__BB14_13;
	not.b32 	%r321, %r449;
	add.s32 	%r4, %r68, %r321;
	and.b32  	%r322, %r4, 768;
	setp.eq.s32 	%p68, %r322, 768;
	@%p68 bra 	$L__BB14_11;
	mul.wide.u32 	%rd340, %r449, 8;
	add.s64 	%rd418, %rd68, %rd340;
	shr.u32 	%r323, %r4, 8;
	add.s32 	%r324, %r323, 1;
	and.b32  	%r325, %r324, 3;
	neg.s32 	%r447, %r325;
$L__BB14_10:
	.pragma "nounroll";
	// begin inline asm
	ld.global.nc.u64 %rd341, [%rd418];
	// end inline asm
	mul.lo.s64 	%rd423, %rd341, %rd423;
	add.s32 	%r449, %r449, 256;
	add.s64 	%rd418, %rd418, 2048;
	add.s32 	%r447, %r447, 1;
	setp.ne.s32 	%p69, %r447, 0;
	@%p69 bra 	$L__BB14_10;
$L__BB14_11:
	setp.lt.u32 	%p70, %r4, 768;
	@%p70 bra 	$L__BB14_13;
$L__BB14_12:
	mul.wide.s32 	%rd351, %r449, 8;
	add.s64 	%rd344, %rd68, %rd351;
	// begin inline asm
	ld.global.nc.u64 %rd343, [%rd344];
	// end inline asm
	mul.lo.s64 	%rd352, %rd343, %rd423;
	add.s64 	%rd346, %rd344, 2048;
	// begin inline asm
	ld.global.nc.u64 %rd345, [%rd346];
	// end inline asm
	mul.lo.s64 	%rd353, %rd345, %rd352;
	add.s64 	%rd348, %rd344, 4096;
	// begin inline asm
	ld.global.nc.u64 %rd347, [%rd348];
	// end inline asm
	mul.lo.s64 	%rd354, %rd347, %rd353;
	add.s64 	%rd350, %rd344, 6144;
	// begin inline asm
	ld.global.nc.u64 %rd349, [%rd350];
	// end inline asm
	mul.lo.s64 	%rd423, %rd349, %rd354;
	add.s32 	%r449, %r449, 1024;
	setp.lt.s32 	%p71, %r449, %r68;
	@%p71 bra 	$L__BB14_12;
$L__BB14_13:
	setp.lt.s32 	%p72, %r68, 256;
	@%p72 bra 	$L__BB14_18;
	// begin inline asm
	mov.u32 %r389, %laneid;
	// end inline asm
	mov.b64 	{%r391, %r396}, %rd423;
	mov.b32 	%r397, 1;
	mov.b32 	%r438, 31;
	mov.b32 	%r439, -1;
	// begin inline asm
	shfl.sync.down.b32 %r390, %r391, %r397, %r438, %r439;
	// end inline asm
	// begin inline asm
	shfl.sync.down.b32 %r395, %r396, %r397, %r438, %r439;
	// end inline asm
	mov.b64 	%rd389, {%r390, %r395};
	setp.gt.s32 	%p88, %r389, 30;
	selp.b64 	%rd390, 1, %rd389, %p88;
	mul.lo.s64 	%rd391, %rd390, %rd423;
	mov.b64 	{%r401, %r406}, %rd391;
	mov.b32 	%r407, 2;
	// begin inline asm
	shfl.sync.down.b32 %r400, %r401, %r407, %r438, %r439;
	// end inline asm
	// begin inline asm
	shfl.sync.down.b32 %r405, %r406, %r407, %r438, %r439;
	// end inline asm
	mov.b64 	%rd392, {%r400, %r405};
	setp.gt.s32 	%p89, %r389, 29;
	selp.b64 	%rd393, 1, %rd392, %p89;
	mul.lo.s64 	%rd394, %rd393, %rd391;
	mov.b64 	{%r411, %r416}, %rd394;
	mov.b32 	%r417, 4;
	// begin inline asm
	shfl.sync.down.b32 %r410, %r411, %r417, %r438, %r439;
	// end inline asm
	// begin inline asm
	shfl.sync.down.b32 %r415, %r416, %r417, %r438, %r439;
	// end inline asm
	mov.b64 	%rd395, {%r410, %r415};
	setp.gt.s32 	%p90, %r389, 27;
	selp.b64 	%rd396, 1, %rd395, %p90;
	mul.lo.s64 	%rd397, %rd396, %rd394;
	mov.b64 	{%r421, %r426}, %rd397;
	mov.b32 	%r427, 8;
	// begin inline asm
	shfl.sync.down.b32 %r420, %r421, %r427, %r438, %r439;
	// end inline asm
	// begin inline asm
	shfl.sync.down.b32 %r425, %r426, %r427, %r438, %r439;
	// end inline asm
	mov.b64 	%rd398, {%r420, %r425};
	setp.gt.s32 	%p91, %r389, 23;
	selp.b64 	%rd399, 1, %rd398, %p91;
	mul.lo.s64 	%rd400, %rd399, %rd397;
	mov.b64 	{%r431, %r436}, %rd400;
	mov.b32 	%r437, 16;
	// begin inline asm
	shfl.sync.down.b32 %r430, %r431, %r437, %r438, %r439;
	// end inline asm
	// begin inline asm
	shfl.sync.down.b32 %r435, %r436, %r437, %r438, %r439;
	// end inline asm
	mov.b64 	%rd401, {%r430, %r435};
	setp.gt.s32 	%p92, %r389, 15;
	selp.b64 	%rd402, 1, %rd401, %p92;
	mul.lo.s64 	%rd447, %rd402, %rd400;
	setp.ne.s32 	%p93, %r389, 0;
	@%p93 bra 	$L__BB14_16;
	shr.u32 	%r440, %r1, 2;
	and.b32  	%r441, %r440, 248;
	mov.u32 	%r442, _ZZN3cub18CUB_300001_SM_10006detail6reduce28DeviceReduceSingleTileKernelINS2_10policy_hubImy11mul_functorImEE10Policy1000EPmS9_iS6_mmN4cuda3std3__410__identityEEEvT0_T1_T2_T3_T4_T6_E12temp_storage;
	add.s32 	%r443, %r442, %r441;
	st.shared.u64 	[%r443+8], %rd447;
$L__BB14_16:
	bar.sync 	0;
	setp.ne.s32 	%p94, %r1, 0;
	@%p94 bra 	$L__BB14_72;
	ld.shared.u64 	%rd403, [_ZZN3cub18CUB_300001_SM_10006detail6reduce28DeviceReduceSingleTileKernelINS2_10policy_hubImy11mul_functorImEE10Policy1000EPmS9_iS6_mmN4cuda3std3__410__identityEEEvT0_T1_T2_T3_T4_T6_E12temp_storage+16];
	mul.lo.s64 	%rd404, %rd403, %rd447;
	ld.shared.u64 	%rd405, [_ZZN3cub18CUB_300001_SM_10006detail6reduce28DeviceReduceSingleTileKernelINS2_10policy_hubImy11mul_functorImEE10Policy1000EPmS9_iS6_mmN4cuda3std3__410__identityEEEvT0_T1_T2_T3_T4_T6_E12temp_storage+24];
	mul.lo.s64 	%rd406, %rd404, %rd405;
	ld.shared.u64 	%rd407, [_ZZN3cub18CUB_300001_SM_10006detail6reduce28DeviceReduceSingleTileKernelINS2_10policy_hubImy11mul_functorImEE10Policy1000EPmS9_iS6_mmN4cuda3std3__410__identityEEEvT0_T1_T2_T3_T4_T6_E12temp_storage+32];
	mul.lo.s64 	%rd408, %rd406, %rd407;
	ld.shared.u64 	%rd409, [_ZZN3cub18CUB_300001_SM_10006detail6reduce28DeviceReduceSingleTileKernelINS2_10policy_hubImy11mul_functorImEE10Policy1000EPmS9_iS6_mmN4cuda3std3__410__identityEEEvT0_T1_T2_T3_T4_T6_E12temp_storage+40];
	mul.lo.s64 	%rd410, %rd408, %rd409;
	ld.shared.u64 	%rd411, [_ZZN3cub18CUB_300001_SM_10006detail6reduce28DeviceReduceSingleTileKernelINS2_10policy_hubImy11mul_functorImEE10Policy1000EPmS9_iS6_mmN4cuda3std3__410__identityEEEvT0_T1_T2_T3_T4_T6_E12temp_storage+48];
	mul.lo.s64 	%rd412, %rd410, %rd411;
	ld.shared.u64 	%rd413, [_ZZN3cub18CUB_300001_SM_10006detail6reduce28DeviceReduceSingleTileKernelINS2_10policy_hubImy11mul_functorImEE10Policy1000EPmS9_iS6_mmN4cuda3std3__410__identityEEEvT0_T1_T2_T3_T4_T6_E12temp_storage+56];
	mul.lo.s64 	%rd414, %rd412, %rd413;
	ld.shared.u64 	%rd415, [_ZZN3cub18CUB_300001_SM_10006detail6reduce28DeviceReduceSingleTileKernelINS2_10policy_hubImy11mul_functorImEE10Policy1000EPmS9_iS6_mmN4cuda3std3__410__identityEEEvT0_T1_T2_T3_T4_T6_E12temp_storage+64];
	mul.lo.s64 	%rd447, %rd414, %rd415;
	bra.uni 	$L__BB14_72;
$L__BB14_18:
	// begin inline asm
	mov.u32 %r326, %laneid;
	// end inline asm
	and.b32  	%r377, %r1, 992;
	add.s32 	%r378, %r377, 32;
	setp.gt.s32 	%p73, %r378, %r68;
	not.b32 	%r379, %r377;
	add.s32 	%r380, %r68, %r379;
	selp.b32 	%r375, %r380, 31, %p73;
	mov.b64 	{%r328, %r333}, %rd423;
	mov.b32 	%r334, 1;
	mov.b32 	%r376, -1;
	// begin inline asm
	shfl.sync.down.b32 %r327, %r328, %r334, %r375, %r376;
	// end inline asm
	// begin inline asm
	shfl.sync.down.b32 %r332, %r333, %r334, %r375, %r376;
	// end inline asm
	mov.b64 	%rd355, {%r327, %r332};
	setp.lt.s32 	%p74, %r326, %r375;
	selp.b64 	%rd356, %rd355, 1, %p74;
	mul.lo.s64 	%rd357, %rd356, %rd423;
	mov.b64 	{%r338, %r343}, %rd357;
	mov.b32 	%r344, 2;
	// begin inline asm
	shfl.sync.down.b32 %r337, %r338, %r344, %r375, %r376;
	// end inline asm
	// begin inline asm
	shfl.sync.down.b32 %r342, %r343, %r344, %r375, %r376;
	// end inline asm
	mov.b64 	%rd358, {%r337, %r342};
	add.s32 	%r381, %r326, 2;
	setp.gt.s32 	%p75, %r381, %r375;
	selp.b64 	%rd359, 1, %rd358, %p75;
	mul.lo.s64 	%rd360, %rd359, %rd357;
	mov.b64 	{%r348, %r353}, %rd360;
	mov.b32 	%r354, 4;
	// begin inline asm
	shfl.sync.down.b32 %r347, %r348, %r354, %r375, %r376;
	// end inline asm
	// begin inline asm
	shfl.sync.down.b32 %r352, %r353, %r354, %r375, %r376;
	// end inline asm
	mov.b64 	%rd361, {%r347, %r352};
	add.s32 	%r382, %r326, 4;
	setp.gt.s32 	%p76, %r382, %r375;
	selp.b64 	%rd362, 1, %rd361, %p76;
	mul.lo.s64 	%rd363, %rd362, %rd360;
	mov.b64 	{%r358, %r363}, %rd363;
	mov.b32 	%r364, 8;
	// begin inline asm
	shfl.sync.down.b32 %r357, %r358, %r364, %r375, %r376;
	// end inline asm
	// begin inline asm
	shfl.sync.down.b32 %r362, %r363, %r364, %r375, %r376;
	// end inline asm
	mov.b64 	%rd364, {%r357, %r362};
	add.s32 	%r383, %r326, 8;
	setp.gt.s32 	%p77, %r383, %r375;
	selp.b64 	%rd365, 1, %rd364, %p77;
	mul.lo.s64 	%rd366, %rd365, %rd363;
	mov.b64 	{%r368, %r373}, %rd366;
	mov.b32 	%r374, 16;
	// begin inline asm
	shfl.sync.down.b32 %r367, %r368, %r374, %r375, %r376;
	// end inline asm
	// begin inline asm
	shfl.sync.down.b32 %r372, %r373, %r374, %r375, %r376;
	// end inline asm
	mov.b64 	%rd367, {%r367, %r372};
	add.s32 	%r384, %r326, 16;
	setp.gt.s32 	%p78, %r384, %r375;
	selp.b64 	%rd368, 1, %rd367, %p78;
	mul.lo.s64 	%rd447, %rd368, %rd366;
	setp.ne.s32 	%p79, %r326, 0;
	@%p79 bra 	$L__BB14_20;
	shr.u32 	%r385, %r1, 2;
	and.b32  	%r386, %r385, 248;
	mov.u32 	%r387, _ZZN3cub18CUB_300001_SM_10006detail6reduce28DeviceReduceSingleTileKernelINS2_10policy_hubImy11mul_functorImEE10Policy1000EPmS9_iS6_mmN4cuda3std3__410__identityEEEvT0_T1_T2_T3_T4_T6_E12temp_storage;
	add.s32 	%r388, %r387, %r386;
	st.shared.u64 	[%r388+8], %rd447;
$L__BB14_20:
	bar.sync 	0;
	setp.ne.s32 	%p80, %r1, 0;
	@%p80 bra 	$L__BB14_72;
	setp.gt.s32 	%p81, %r68, 32;
	ld.shared.u64 	%rd369, [_ZZN3cub18CUB_300001_SM_10006detail6reduce28DeviceReduceSingleTileKernelINS2_10policy_hubImy11mul_functorImEE10Policy1000EPmS9_iS6_mmN4cuda3std3__410__identityEEEvT0_T1_T2_T3_T4_T6_E12temp_storage+16];
	selp.b64 	%rd370, %rd369, 1, %p81;
	mul.lo.s64 	%rd371, %rd370, %rd447;
	setp.gt.s32 	%p82, %r68, 64;
	ld.shared.u64 	%rd372, [_ZZN3cub18CUB_300001_SM_10006detail6reduce28DeviceReduceSingleTileKernelINS2_10policy_hubImy11mul_functorImEE10Policy1000EPmS9_iS6_mmN4cuda3std3__410__identityEEEvT0_T1_T2_T3_T4_T6_E12temp_storage+24];
	selp.b64 	%rd373, %rd372, 1, %p82;
	mul.lo.s64 	%rd374, %rd371, %rd373;
	setp.gt.s32 	%p83, %r68, 96;
	ld.shared.u64 	%rd375, [_ZZN3cub18CUB_300001_SM_10006detail6reduce28DeviceReduceSingleTileKernelINS2_10policy_hubImy11mul_functorImEE10Policy1000EPmS9_iS6_mmN4cuda3std3__410__identityEEEvT0_T1_T2_T3_T4_T6_E12temp_storage+32];
	selp.b64 	%rd376, %rd375, 1, %p83;
	mul.lo.s64 	%rd377, %rd374, %rd376;
	setp.gt.s32 	%p84, %r68, 128;
	ld.shared.u64 	%rd378, [_ZZN3cub18CUB_300001_SM_10006detail6reduce28DeviceReduceSingleTileKernelINS2_10policy_hubImy11mul_functorImEE10Policy1000EPmS9_iS6_mmN4cuda3std3__410__identityEEEvT0_T1_T2_T3_T4_T6_E12temp_storage+40];
	selp.b64 	%rd379, %rd378, 1, %p84;
	mul.lo.s64 	%rd380, %rd377, %rd379;
	setp.gt.s32 	%p85, %r68, 160;
	ld.shared.u64 	%rd381, [_ZZN3cub18CUB_300001_SM_10006detail6reduce28DeviceReduceSingleTileKernelINS2_10policy_hubImy11mul_functorImEE10Policy1000EPmS9_iS6_mmN4cuda3std3__410__identityEEEvT0_T1_T2_T3_T4_T6_E12temp_storage+48];
	selp.b64 	%rd382, %rd381, 1, %p85;
	mul.lo.s64 	%rd383, %rd380, %rd382;
	setp.gt.s32 	%p86, %r68, 192;
	ld.shared.u64 	%rd384, [_ZZN3cub18CUB_300001_SM_10006detail6reduce28DeviceReduceSingleTileKernelINS2_10policy_hubImy11mul_functorImEE10Policy1000EPmS9_iS6_mmN4cuda3std3__410__identityEEEvT0_T1_T2_T3_T4_T6_E12temp_storage+56];
	selp.b64 	%rd385, %rd384, 1, %p86;
	mul.lo.s64 	%rd386, %rd383, %rd385;
	setp.gt.s32 	%p87, %r68, 224;
	ld.shared.u64 	%rd387, [_ZZN3cub18CUB_300001_SM_10006detail6reduce28DeviceReduceSingleTileKernelINS2_10policy_hubImy11mul_functorImEE10Policy1000EPmS9_iS6_mmN4cuda3std3__410__identityEEEvT0_T1_T2_T3_T4_T6_E12temp_storage+64];
	selp.b64 	%rd388, %rd387, 1, %p87;
	mul.lo.s64 	%rd447, %rd386, %rd388;
	bra.uni 	$L__BB14_72;
$L__BB14_22:
	mov.u32 	%r13, %tid.x;
	shl.b32 	%r14, %r13, 2;
	mul.wide.u32 	%rd260, %r14, 8;
	add.s64 	%rd250, %rd68, %rd260;
	// begin inline asm
	ld.global.nc.v2.u64 {%rd248, %rd249}, [%rd250];
	// end inline asm
	add.s64 	%rd253, %rd250, 16;
	// begin inline asm
	ld.global.nc.v2.u64 {%rd251, %rd252}, [%rd253];
	// end inline asm
	add.s64 	%rd256, %rd250, 8192;
	// begin inline asm
	ld.global.nc.v2.u64 {%rd254, %rd255}, [%rd256];
	// end inline asm
	add.s64 	%rd259, %rd250, 8208;
	// begin inline asm
	ld.global.nc.v2.u64 {%rd257, %rd258}, [%rd259];
	// end inline asm
	mul.lo.s64 	%rd261, %rd249, %rd248;
	mul.lo.s64 	%rd262, %rd251, %rd261;
	mul.lo.s64 	%rd263, %rd252, %rd262;
	mul.lo.s64 	%rd264, %rd254, %rd263;
	mul.lo.s64 	%rd265, %rd255, %rd264;
	mul.lo.s64 	%rd266, %rd257, %rd265;
	mul.lo.s64 	%rd431, %rd258, %rd266;
	setp.lt.u32 	%p50, %r68, 4096;
	mov.b32 	%r452, 2048;
	@%p50 bra 	$L__BB14_26;
	add.s32 	%r15, %r68, -2048;
	mov.b32 	%r452, 2048;
$L__BB14_24:
	add.s32 	%r258, %r452, %r14;
	mul.wide.u32 	%rd279, %r258, 8;
	add.s64 	%rd269, %rd68, %rd279;
	// begin inline asm
	ld.global.nc.v2.u64 {%rd267, %rd268}, [%rd269];
	// end inline asm
	add.s64 	%rd272, %rd269, 16;
	// begin inline asm
	ld.global.nc.v2.u64 {%rd270, %rd271}, [%rd272];
	// end inline asm
	add.s64 	%rd275, %rd269, 8192;
	// begin inline asm
	ld.global.nc.v2.u64 {%rd273, %rd274}, [%rd275];
	// end inline asm
	add.s64 	%rd278, %rd269, 8208;
	// begin inline asm
	ld.global.nc.v2.u64 {%rd276, %rd277}, [%rd278];
	// end inline asm
	mul.lo.s64 	%rd280, %rd267, %rd431;
	mul.lo.s64 	%rd281, %rd268, %rd280;
	mul.lo.s64 	%rd282, %rd270, %rd281;
	mul.lo.s64 	%rd283, %rd271, %rd282;
	mul.lo.s64 	%rd284, %rd273, %rd283;
	mul.lo.s64 	%rd285, %rd274, %rd284;
	mul.lo.s64 	%rd286, %rd276, %rd285;
	mul.lo.s64 	%rd431, %rd277, %rd286;
	sub.s32 	%r259, %r68, %r452;
	setp.lt.s32 	%p51, %r259, 2048;
	@%p51 bra 	$L__BB14_34;
	add.s32 	%r452, %r452, 2048;
	setp.le.s32 	%p52, %r452, %r15;
	@%p52 bra 	$L__BB14_24;
$L__BB14_26:
	setp.le.s32 	%p53, %r68, %r452;
	@%p53 bra 	$L__BB14_34;
	sub.s32 	%r19, %r68, %r452;
	setp.ge.s32 	%p54, %r13, %r19;
	@%p54 bra 	$L__BB14_34;
	not.b32 	%r260, %r13;
	add.s32 	%r261, %r68, %r260;
	sub.s32 	%r20, %r261, %r452;
	and.b32  	%r262, %r20, 768;
	setp.eq.s32 	%p55, %r262, 768;
	mov.u32 	%r456, %r13;
	@%p55 bra 	$L__BB14_31;
	add.s32 	%r454, %r13, %r452;
	shr.u32 	%r263, %r20, 8;
	add.s32 	%r264, %r263, 1;
	and.b32  	%r265, %r264, 3;
	neg.s32 	%r453, %r265;
	mov.u32 	%r456, %r13;
$L__BB14_30:
	.pragma "nounroll";
	mul.wide.u32 	%rd290, %r454, 8;
	add.s64 	%rd289, %rd68, %rd290;
	// begin inline asm
	ld.global.nc.u64 %rd288, [%rd289];
	// end inline asm
	mul.lo.s64 	%rd431, %rd288, %rd431;
	add.s32 	%r456, %r456, 256;
	add.s32 	%r454, %r454, 256;
	add.s32 	%r453, %r453, 1;
	setp.ne.s32 	%p56, %r453, 0;
	@%p56 bra 	$L__BB14_30;
$L__BB14_31:
	setp.lt.u32 	%p57, %r20, 768;
	@%p57 bra 	$L__BB14_34;
	cvt.u64.u32 	%rd291, %r456;
	cvt.u64.u32 	%rd292, %r452;
	add.s64 	%rd293, %rd291, %rd292;
	shl.b64 	%rd294, %rd293, 3;
	add.s64 	%rd295, %rd294, %rd68;
	add.s64 	%rd429, %rd295, 4096;
	add.s32 	%r457, %r456, %r452;
$L__BB14_33:
	mul.wide.u32 	%rd304, %r457, 8;
	add.s64 	%rd297, %rd68, %rd304;
	// begin inline asm
	ld.global.nc.u64 %rd296, [%rd297];
	// end inline asm
	mul.lo.s64 	%rd305, %rd296, %rd431;
	add.s64 	%rd299, %rd429, -2048;
	// begin inline asm
	ld.global.nc.u64 %rd298, [%rd299];
	// end inline asm
	mul.lo.s64 	%rd306, %rd298, %rd305;
	// begin inline asm
	ld.global.nc.u64 %rd300, [%rd429];
	// end inline asm
	mul.lo.s64 	%rd307, %rd300, %rd306;
	add.s64 	%rd303, %rd429, 2048;
	// begin inline asm
	ld.global.nc.u64 %rd302, [%rd303];
	// end inline asm
	mul.lo.s64 	%rd431, %rd302, %rd307;
	add.s32 	%r456, %r456, 1024;
	add.s64 	%rd429, %rd429, 8192;
	add.s32 	%r457, %r457, 1024;
	setp.lt.s32 	%p58, %r456, %r19;
	@%p58 bra 	$L__BB14_33;
$L__BB14_34:
	// begin inline asm
	mov.u32 %r266, %laneid;
	// end inline asm
	mov.b64 	{%r268, %r273}, %rd431;
	mov.b32 	%r274, 1;
	mov.b32 	%r315, 31;
	mov.b32 	%r316, -1;
	// begin inline asm
	shfl.sync.down.b32 %r267, %r268, %r274, %r315, %r316;
	// end inline asm
	// begin inline asm
	shfl.sync.down.b32 %r272, %r273, %r274, %r315, %r316;
	// end inline asm
	mov.b64 	%rd308, {%r267, %r272};
	setp.gt.s32 	%p59, %r266, 30;
	selp.b64 	%rd309, 1, %rd308, %p59;
	mul.lo.s64 	%rd310, %rd309, %rd431;
	mov.b64 	{%r278, %r283}, %rd310;
	mov.b32 	%r284, 2;
	// begin inline asm
	shfl.sync.down.b32 %r277, %r278, %r284, %r315, %r316;
	// end inline asm
	// begin inline asm
	shfl.sync.down.b32 %r282, %r283, %r284, %r315, %r316;
	// end inline asm
	mov.b64 	%rd311, {%r277, %r282};
	setp.gt.s32 	%p60, %r266, 29;
	selp.b64 	%rd312, 1, %rd311, %p60;
	mul.lo.s64 	%rd313, %rd312, %rd310;
	mov.b64 	{%r288, %r293}, %rd313;
	mov.b32 	%r294, 4;
	// begin inline asm
	shfl.sync.down.b32 %r287, %r288, %r294, %r315, %r316;
	// end inline asm
	// begin inline asm
	shfl.sync.down.b32 %r292, %r293, %r294, %r315, %r316;
	// end inline asm
	mov.b64 	%rd314, {%r287, %r292};
	setp.gt.s32 	%p61, %r266, 27;
	selp.b64 	%rd315, 1, %rd314, %p61;
	mul.lo.s64 	%rd316, %rd315, %rd313;
	mov.b64 	{%r298, %r303}, %rd316;
	mov.b32 	%r304, 8;
	// begin inline asm
	shfl.sync.down.b32 %r297, %r298, %r304, %r315, %r316;
	// end inline asm
	// begin inline asm
	shfl.sync.down.b32 %r302, %r303, %r304, %r315, %r316;
	// end inline asm
	mov.b64 	%rd317, {%r297, %r302};
	setp.gt.s32 	%p62, %r266, 23;
	selp.b64 	%rd318, 1, %rd317, %p62;
	mul.lo.s64 	%rd319, %rd318, %rd316;
	mov.b64 	{%r308, %r313}, %rd319;
	mov.b32 	%r314, 16;
	// begin inline asm
	shfl.sync.down.b32 %r307, %r308, %r314, %r315, %r316;
	// end inline asm
	// begin inline asm
	shfl.sync.down.b32 %r312, %r313, %r314, %r315, %r316;
	// end inline asm
	mov.b64 	%rd320, {%r307, %r312};
	setp.gt.s32 	%p63, %r266, 15;
	selp.b64 	%rd321, 1, %rd320, %p63;
	mul.lo.s64 	%rd447, %rd321, %rd319;
	setp.ne.s32 	%p64, %r266, 0;
	@%p64 bra 	$L__BB14_36;
	shr.u32 	%r317, %r13, 2;
	and.b32  	%r318, %r317, 248;
	mov.u32 	%r319, _ZZN3cub18CUB_300001_SM_10006detail6reduce28DeviceReduceSingleTileKernelINS2_10policy_hubImy11mul_functorImEE10Policy1000EPmS9_iS6_mmN4cuda3std3__410__identityEEEvT0_T1_T2_T3_T4_T6_E12temp_storage;
	add.s32 	%r320, %r319, %r318;
	st.shared.u64 	[%r320+8], %rd447;
$L__BB14_36:
	bar.sync 	0;
	setp.ne.s32 	%p65, %r13, 0;
	@%p65 bra 	$L__BB14_72;
	ld.shared.u64 	%rd322, [_ZZN3cub18CUB_300001_SM_10006detail6reduce28DeviceReduceSingleTileKernelINS2_10policy_hubImy11mul_functorImEE10Policy1000EPmS9_iS6_mmN4cuda3std3__410__identityEEEvT0_T1_T2_T3_T4_T6_E12temp_storage+16];
	mul.lo.s64 	%rd323, %rd322, %rd447;
	ld.shared.u64 	%rd324, [_ZZN3cub18CUB_300001_SM_10006detail6reduce28DeviceReduceSingleTileKernelINS2_10policy_hubImy11mul_functorImEE10Policy1000EPmS9_iS6_mmN4cuda3std3__410__identityEEEvT0_T1_T2_T3_T4_T6_E12temp_storage+24];
	mul.lo.s64 	%rd325, %rd323, %rd324;
	ld.shared.u64 	%rd326, [_ZZN3cub18CUB_300001_SM_10006detail6reduce28DeviceReduceSingleTileKernelINS2_10policy_hubImy11mul_functorImEE10Policy1000EPmS9_iS6_mmN4cuda3std3__410__identityEEEvT0_T1_T2_T3_T4_T6_E12temp_storage+32];
	mul.lo.s64 	%rd327, %rd325, %rd326;
	ld.shared.u64 	%rd328, [_ZZN3cub18CUB_300001_SM_10006detail6reduce28DeviceReduceSingleTileKernelINS2_10policy_hubImy11mul_functorImEE10Policy1000EPmS9_iS6_mmN4cuda3std3__410__identityEEEvT0_T1_T2_T3_T4_T6_E12temp_storage+40];
	mul.lo.s64 	%rd329, %rd327, %rd328;
	ld.shared.u64 	%rd330, [_ZZN3cub18CUB_300001_SM_10006detail6reduce28DeviceReduceSingleTileKernelINS2_10policy_hubImy11mul_functorImEE10Policy1000EPmS9_iS6_mmN4cuda3std3__410__identityEEEvT0_T1_T2_T3_T4_T6_E12temp_storage+48];
	mul.lo.s64 	%rd331, %rd329, %rd330;
	ld.shared.u64 	%rd332, [_ZZN3cub18CUB_300001_SM_10006detail6reduce28DeviceReduceSingleTileKernelINS2_10policy_hubImy11mul_functorImEE10Policy1000EPmS9_iS6_mmN4cuda3std3__410__identityEEEvT0_T1_T2_T3_T4_T6_E12temp_storage+56];
	mul.lo.s64 	%rd333, %rd331, %rd332;
	ld.shared.u64 	%rd334, [_ZZN3cub18CUB_300001_SM_10006detail6reduce28DeviceReduceSingleTileKernelINS2_10policy_hubImy11mul_functorImEE10Policy1000EPmS9_iS6_mmN4cuda3std3__410__identityEEEvT0_T1_T2_T3_T4_T6_E12temp_storage+64];
	mul.lo.s64 	%rd447, %rd333, %rd334;
	bra.uni 	$L__BB14_72;
$L__BB14_38:
	setp.gt.s32 	%p3, %r68, 2047;
	@%p3 bra 	$L__BB14_56;
	mov.u32 	%r35, %tid.x;
	setp.ge.s32 	%p20, %r35, %r68;
	mov.b64 	%rd438, 0;
	mov.u32 	%r462, %r35;
	@%p20 bra 	$L__BB14_41;
	mul.wide.u32 	%rd170, %r35, 8;
	add.s64 	%rd169, %rd68, %rd170;
	// begin inline asm
	ld.global.nc.u64 %rd438, [%rd169];
	// end inline asm
	add.s32 	%r462, %r35, 256;
$L__BB14_41:
	setp.ge.s32 	%p21, %r462, %r68;
	@%p21 bra 	$L__BB14_47;
	not.b32 	%r133, %r462;
	add.s32 	%r38, %r68, %r133;
	and.b32  	%r134, %r38, 768;
	setp.eq.s32 	%p22, %r134, 768;
	@%p22 bra 	$L__BB14_45;
	mul.wide.u32 	%rd172, %r462, 8;
	add.s64 	%rd433, %rd68, %rd172;
	shr.u32 	%r135, %r38, 8;
	add.s32 	%r136, %r135, 1;
	and.b32  	%r137, %r136, 3;
	neg.s32 	%r460, %r137;
$L__BB14_44:
	.pragma "nounroll";
	// begin inline asm
	ld.global.nc.u64 %rd173, [%rd433];
	// end inline asm
	mul.lo.s64 	%rd438, %rd173, %rd438;
	add.s32 	%r462, %r462, 256;
	add.s64 	%rd433, %rd433, 2048;
	add.s32 	%r460, %r460, 1;
	setp.ne.s32 	%p23, %r460, 0;
	@%p23 bra 	$L__BB14_44;
$L__BB14_45:
	setp.lt.u32 	%p24, %r38, 768;
	@%p24 bra 	$L__BB14_47;
$L__BB14_46:
	mul.wide.s32 	%rd183, %r462, 8;
	add.s64 	%rd176, %rd68, %rd183;
	// begin inline asm
	ld.global.nc.u64 %rd175, [%rd176];
	// end inline asm
	mul.lo.s64 	%rd184, %rd175, %rd438;
	add.s64 	%rd178, %rd176, 2048;
	// begin inline asm
	ld.global.nc.u64 %rd177, [%rd178];
	// end inline asm
	mul.lo.s64 	%rd185, %rd177, %rd184;
	add.s64 	%rd180, %rd176, 4096;
	// begin inline asm
	ld.global.nc.u64 %rd179, [%rd180];
	// end inline asm
	mul.lo.s64 	%rd186, %rd179, %rd185;
	add.s64 	%rd182, %rd176, 6144;
	// begin inline asm
	ld.global.nc.u64 %rd181, [%rd182];
	// end inline asm
	mul.lo.s64 	%rd438, %rd181, %rd186;
	add.s32 	%r462, %r462, 1024;
	setp.lt.s32 	%p25, %r462, %r68;
	@%p25 bra 	$L__BB14_46;
$L__BB14_47:
	setp.lt.s32 	%p26, %r68, 256;
	@%p26 bra 	$L__BB14_52;
	// begin inline asm
	mov.u32 %r201, %laneid;
	// end inline asm
	mov.b64 	{%r203, %r208}, %rd438;
	mov.b32 	%r209, 1;
	mov.b32 	%r250, 31;
	mov.b32 	%r251, -1;
	// begin inline asm
	shfl.sync.down.b32 %r202, %r203, %r209, %r250, %r251;
	// end inline asm
	// begin inline asm
	shfl.sync.down.b32 %r207, %r208, %r209, %r250, %r251;
	// end inline asm
	mov.b64 	%rd221, {%r202, %r207};
	setp.gt.s32 	%p42, %r201, 30;
	selp.b64 	%rd222, 1, %rd221, %p42;
	mul.lo.s64 	%rd223, %rd222, %rd438;
	mov.b64 	{%r213, %r218}, %rd223;
	mov.b32 	%r219, 2;
	// begin inline asm
	shfl.sync.down.b32 %r212, %r213, %r219, %r250, %r251;
	// end inline asm
	// begin inline asm
	shfl.sync.down.b32 %r217, %r218, %r219, %r250, %r251;
	// end inline asm
	mov.b64 	%rd224, {%r212, %r217};
	setp.gt.s32 	%p43, %r201, 29;
	selp.b64 	%rd225, 1, %rd224, %p43;
	mul.lo.s64 	%rd226, %rd225, %rd223;
	mov.b64 	{%r223, %r228}, %rd226;
	mov.b32 	%r229, 4;
	// begin inline asm
	shfl.sync.down.b32 %r222, %r223, %r229, %r250, %r251;
	// end inline asm
	// begin inline asm
	shfl.sync.down.b32 %r227, %r228, %r229, %r250, %r251;
	// end inline asm
	mov.b64 	%rd227, {%r222, %r227};
	setp.gt.s32 	%p44, %r201, 27;
	selp.b64 	%rd228, 1, %rd227, %p44;
	mul.lo.s64 	%rd229, %rd228, %rd226;
	mov.b64 	{%r233, %r238}, %rd229;
	mov.b32 	%r239, 8;
	// begin inline asm
	shfl.sync.down.b32 %r232, %r233, %r239, %r250, %r251;
	// end inline asm
	// begin inline asm
	shfl.sync.down.b32 %r237, %r238, %r239, %r250, %r251;
	// end inline asm
	mov.b64 	%rd230, {%r232, %r237};
	setp.gt.s32 	%p45, %r201, 23;
	selp.b64 	%rd231, 1, %rd230, %p45;
	mul.lo.s64 	%rd232, %rd231, %rd229;
	mov.b64 	{%r243, %r248}, %rd232;
	mov.b32 	%r249, 16;
	// begin inline asm
	shfl.sync.down.b32 %r242, %r243, %r249, %r250, %r251;
	// end inline asm
	// begin inline asm
	shfl.sync.down.b32 %r247, %r248, %r249, %r250, %r251;
	// end inline asm
	mov.b64 	%rd233, {%r242, %r247};
	setp.gt.s32 	%p46, %r201, 15;
	selp.b64 	%rd234, 1, %rd233, %p46;
	mul.lo.s64 	%rd447, %rd234, %rd232;
	setp.ne.s32 	%p47, %r201, 0;
	@%p47 bra 	$L__BB14_50;
	shr.u32 	%r252, %r35, 2;
	and.b32  	%r253, %r252, 248;
	mov.u32 	%r254, _ZZN3cub18CUB_300001_SM_10006detail6reduce28DeviceReduceSingleTileKernelINS2_10policy_hubImy11mul_functorImEE10Policy1000EPmS9_iS6_mmN4cuda3std3__410__identityEEEvT0_T1_T2_T3_T4_T6_E12temp_storage;
	add.s32 	%r255, %r254, %r253;
	st.shared.u64 	[%r255+8], %rd447;
$L__BB14_50:
	bar.sync 	0;
	setp.ne.s32 	%p48, %r35, 0;
	@%p48 bra 	$L__BB14_72;
	ld.shared.u64 	%rd235, [_ZZN3cub18CUB_300001_SM_10006detail6reduce28DeviceReduceSingleTileKernelINS2_10policy_hubImy11mul_functorImEE10Policy1000EPmS9_iS6_mmN4cuda3std3__410__identityEEEvT0_T1_T2_T3_T4_T6_E12temp_storage+16];
	mul.lo.s64 	%rd236, %rd235, %rd447;
	ld.shared.u64 	%rd237, [_ZZN3cub18CUB_300001_SM_10006detail6reduce28DeviceReduceSingleTileKernelINS2_10policy_hubImy11mul_functorImEE10Policy1000EPmS9_iS6_mmN4cuda3std3__410__identityEEEvT0_T1_T2_T3_T4_T6_E12temp_storage+24];
	mul.lo.s64 	%rd238, %rd236, %rd237;
	ld.shared.u64 	%rd239, [_ZZN3cub18CUB_300001_SM_10006detail6reduce28DeviceReduceSingleTileKernelINS2_10policy_hubImy11mul_functorImEE10Policy1000EPmS9_iS6_mmN4cuda3std3__410__identityEEEvT0_T1_T2_T3_T4_T6_E12temp_storage+32];
	mul.lo.s64 	%rd240, %rd238, %rd239;
	ld.shared.u64 	%rd241, [_ZZN3cub18CUB_300001_SM_10006detail6reduce28DeviceReduceSingleTileKernelINS2_10policy_hubImy11mul_functorImEE10Policy1000EPmS9_iS6_mmN4cuda3std3__410__identityEEEvT0_T1_T2_T3_T4_T6_E12temp_storage+40];
	mul.lo.s64 	%rd242, %rd240, %rd241;
	ld.shared.u64 	%rd243, [_ZZN3cub18CUB_300001_SM_10006detail6reduce28DeviceReduceSingleTileKernelINS2_10policy_hubImy11mul_functorImEE10Policy1000EPmS9_iS6_mmN4cuda3std3__410__identityEEEvT0_T1_T2_T3_T4_T6_E12temp_storage+48];
	mul.lo.s64 	%rd244, %rd242, %rd243;
	ld.shared.u64 	%rd245, [_ZZN3cub18CUB_300001_SM_10006detail6reduce28DeviceReduceSingleTileKernelINS2_10policy_hubImy11mul_functorImEE10Policy1000EPmS9_iS6_mmN4cuda3std3__410__identityEEEvT0_T1_T2_T3_T4_T6_E12temp_storage+56];
	mul.lo.s64 	%rd246, %rd244, %rd245;
	ld.shared.u64 	%rd247, [_ZZN3cub18CUB_300001_SM_10006detail6reduce28DeviceReduceSingleTileKernelINS2_10policy_hubImy11mul_functorImEE10Policy1000EPmS9_iS6_mmN4cuda3std3__410__identityEEEvT0_T1_T2_T3_T4_T6_E12temp_storage+64];
	mul.lo.s64 	%rd447, %rd246, %rd247;
	bra.uni 	$L__BB14_72;
$L__BB14_52:
	// begin inline asm
	mov.u32 %r138, %laneid;
	// end inline asm
	and.b32  	%r189, %r35, 992;
	add.s32 	%r190, %r189, 32;
	setp.gt.s32 	%p27, %r190, %r68;
	not.b32 	%r191, %r189;
	add.s32 	%r192, %r68, %r191;
	selp.b32 	%r187, %r192, 31, %p27;
	mov.b64 	{%r140, %r145}, %rd438;
	mov.b32 	%r146, 1;
	mov.b32 	%r188, -1;
	// begin inline asm
	shfl.sync.down.b32 %r139, %r140, %r146, %r187, %r188;
	// end inline asm
	// begin inline asm
	shfl.sync.down.b32 %r144, %r145, %r146, %r187, %r188;
	// end inline asm
	mov.b64 	%rd187, {%r139, %r144};
	setp.lt.s32 	%p28, %r138, %r187;
	selp.b64 	%rd188, %rd187, 1, %p28;
	mul.lo.s64 	%rd189, %rd188, %rd438;
	mov.b64 	{%r150, %r155}, %rd189;
	mov.b32 	%r156, 2;
	// begin inline asm
	shfl.sync.down.b32 %r149, %r150, %r156, %r187, %r188;
	// end inline asm
	// begin inline asm
	shfl.sync.down.b32 %r154, %r155, %r156, %r187, %r188;
	// end inline asm
	mov.b64 	%rd190, {%r149, %r154};
	add.s32 	%r193, %r138, 2;
	setp.gt.s32 	%p29, %r193, %r187;
	selp.b64 	%rd191, 1, %rd190, %p29;
	mul.lo.s64 	%rd192, %rd191, %rd189;
	mov.b64 	{%r160, %r165}, %rd192;
	mov.b32 	%r166, 4;
	// begin inline asm
	shfl.sync.down.b32 %r159, %r160, %r166, %r187, %r188;
	// end inline asm
	// begin inline asm
	shfl.sync.down.b32 %r164, %r165, %r166, %r187, %r188;
	// end inline asm
	mov.b64 	%rd193, {%r159, %r164};
	add.s32 	%r194, %r138, 4;
	setp.gt.s32 	%p30, %r194, %r187;
	selp.b64 	%rd194, 1, %rd193, %p30;
	mul.lo.s64 	%rd195, %rd194, %rd192;
	mov.b64 	{%r170, %r175}, %rd195;
	mov.b32 	%r176, 8;
	// begin inline asm
	shfl.sync.down.b32 %r169, %r170, %r176, %r187, %r188;
	// end inline asm
	// begin inline asm
	shfl.sync.down.b32 %r174, %r175, %r176, %r187, %r188;
	// end inline asm
	mov.b64 	%rd196, {%r169, %r174};
	add.s32 	%r195, %r138, 8;
	setp.gt.s32 	%p31, %r195, %r187;
	selp.b64 	%rd197, 1, %rd196, %p31;
	mul.lo.s64 	%rd198, %rd197, %rd195;
	mov.b64 	{%r180, %r185}, %rd198;
	mov.b32 	%r186, 16;
	// begin inline asm
	shfl.sync.down.b32 %r179, %r180, %r186, %r187, %r188;
	// end inline asm
	// begin inline asm
	shfl.sync.down.b32 %r184, %r185, %r186, %r187, %r188;
	// end inline asm
	mov.b64 	%rd199, {%r179, %r184};
	add.s32 	%r196, %r138, 16;
	setp.gt.s32 	%p32, %r196, %r187;
	selp.b64 	%rd200, 1, %rd199, %p32;
	mul.lo.s64 	%rd447, %rd200, %rd198;
	setp.ne.s32 	%p33, %r138, 0;
	@%p33 bra 	$L__BB14_54;
	shr.u32 	%r197, %r35, 2;
	and.b32  	%r198, %r197, 248;
	mov.u32 	%r199, _ZZN3cub18CUB_300001_SM_10006detail6reduce28DeviceReduceSingleTileKernelINS2_10policy_hubImy11mul_functorImEE10Policy1000EPmS9_iS6_mmN4cuda3std3__410__identityEEEvT0_T1_T2_T3_T4_T6_E12temp_storage;
	add.s32 	%r200, %r199, %r198;
	st.shared.u64 	[%r200+8], %rd447;
$L__BB14_54:
	bar.sync 	0;
	setp.ne.s32 	%p34, %r35, 0;
	@%p34 bra 	$L__BB14_72;
	setp.gt.s32 	%p35, %r68, 32;
	ld.shared.u64 	%rd201, [_ZZN3cub18CUB_300001_SM_10006detail6reduce28DeviceReduceSingleTileKernelINS2_10policy_hubImy11mul_functorImEE10Policy1000EPmS9_iS6_mmN4cuda3std3__410__identityEEEvT0_T1_T2_T3_T4_T6_E12temp_storage+16];
	selp.b64 	%rd202, %rd201, 1, %p35;
	mul.lo.s64 	%rd203, %rd202, %rd447;
	setp.gt.s32 	%p36, %r68, 64;
	ld.shared.u64 	%rd204, [_ZZN3cub18CUB_300001_SM_10006detail6reduce28DeviceReduceSingleTileKernelINS2_10policy_hubImy11mul_functorImEE10Policy1000EPmS9_iS6_mmN4cuda3std3__410__identityEEEvT0_T1_T2_T3_T4_T6_E12temp_storage+24];
	selp.b64 	%rd205, %rd204, 1, %p36;
	mul.lo.s64 	%rd206, %rd203, %rd205;
	setp.gt.s32 	%p37, %r68, 96;
	ld.shared.u64 	%rd207, [_ZZN3cub18CUB_300001_SM_10006detail6reduce28DeviceReduceSingleTileKernelINS2_10policy_hubImy11mul_functorImEE10Policy1000EPmS9_iS6_mmN4cuda3std3__410__identityEEEvT0_T1_T2_T3_T4_T6_E12temp_storage+32];
	selp.b64 	%rd208, %rd207, 1, %p37;
	mul.lo.s64 	%rd209, %rd206, %rd208;
	setp.gt.s32 	%p38, %r68, 128;
	ld.shared.u64 	%rd210, [_ZZN3cub18CUB_300001_SM_10006detail6reduce28DeviceReduceSingleTileKernelINS2_10policy_hubImy11mul_functorImEE10Policy1000EPmS9_iS6_mmN4cuda3std3__410__identityEEEvT0_T1_T2_T3_T4_T6_E12temp_storage+40];
	selp.b64 	%rd211, %rd210, 1, %p38;
	mul.lo.s64 	%rd212, %rd209, %rd211;
	setp.gt.s32 	%p39, %r68, 160;
	ld.shared.u64 	%rd213, [_ZZN3cub18CUB_300001_SM_10006detail6reduce28DeviceReduceSingleTileKernelINS2_10policy_hubImy11mul_functorImEE10Policy1000EPmS9_iS6_mmN4cuda3std3__410__identityEEEvT0_T1_T2_T3_T4_T6_E12temp_storage+48];
	selp.b64 	%rd214, %rd213, 1, %p39;
	mul.lo.s64 	%rd215, %rd212, %rd214;
	setp.gt.s32 	%p40, %r68, 192;
	ld.shared.u64 	%rd216, [_ZZN3cub18CUB_300001_SM_10006detail6reduce28DeviceReduceSingleTileKernelINS2_10policy_hubImy11mul_functorImEE10Policy1000EPmS9_iS6_mmN4cuda3std3__410__identityEEEvT0_T1_T2_T3_T4_T6_E12temp_storage+56];
	selp.b64 	%rd217, %rd216, 1, %p40;
	mul.lo.s64 	%rd218, %rd215, %rd217;
	setp.gt.s32 	%p41, %r68, 224;
	ld.shared.u64 	%rd219, [_ZZN3cub18CUB_300001_SM_10006detail6reduce28DeviceReduceSingleTileKernelINS2_10policy_hubImy11mul_functorImEE10Policy1000EPmS9_iS6_mmN4cuda3std3__410__identityEEEvT0_T1_T2_T3_T4_T6_E12temp_storage+64];
	selp.b64 	%rd220, %rd219, 1, %p41;
	mul.lo.s64 	%rd447, %rd218, %rd220;
	bra.uni 	$L__BB14_72;
$L__BB14_56:
	mov.u32 	%r47, %tid.x;
	mul.wide.u32 	%rd88, %r47, 8;
	add.s64 	%rd73, %rd68, %rd88;
	// begin inline asm
	ld.global.nc.u64 %rd72, [%rd73];
	// end inline asm
	add.s64 	%rd75, %rd73, 2048;
	// begin inline asm
	ld.global.nc.u64 %rd74, [%rd75];
	// end inline asm
	add.s64 	%rd77, %rd73, 4096;
	// begin inline asm
	ld.global.nc.u64 %rd76, [%rd77];
	// end inline asm
	add.s64 	%rd79, %rd73, 6144;
	// begin inline asm
	ld.global.nc.u64 %rd78, [%rd79];
	// end inline asm
	add.s64 	%rd81, %rd73, 8192;
	// begin inline asm
	ld.global.nc.u64 %rd80, [%rd81];
	// end inline asm
	add.s64 	%rd83, %rd73, 10240;
	// begin inline asm
	ld.global.nc.u64 %rd82, [%rd83];
	// end inline asm
	add.s64 	%rd85, %rd73, 12288;
	// begin inline asm
	ld.global.nc.u64 %rd84, [%rd85];
	// end inline asm
	add.s64 	%rd87, %rd73, 14336;
	// begin inline asm
	ld.global.nc.u64 %rd86, [%rd87];
	// end inline asm
	mul.lo.s64 	%rd89, %rd74, %rd72;
	mul.lo.s64 	%rd90, %rd76, %rd89;
	mul.lo.s64 	%rd91, %rd78, %rd90;
	mul.lo.s64 	%rd92, %rd80, %rd91;
	mul.lo.s64 	%rd93, %rd82, %rd92;
	mul.lo.s64 	%rd94, %rd84, %rd93;
	mul.lo.s64 	%rd446, %rd86, %rd94;
	setp.lt.u32 	%p4, %r68, 4096;
	mov.b32 	%r465, 2048;
	@%p4 bra 	$L__BB14_60;
	add.s32 	%r48, %r68, -2048;
	mov.b32 	%r465, 2048;
$L__BB14_58:
	mul.wide.s32 	%rd111, %r465, 8;
	add.s64 	%rd96, %rd73, %rd111;
	// begin inline asm
	ld.global.nc.u64 %rd95, [%rd96];
	// end inline asm
	add.s64 	%rd98, %rd96, 2048;
	// begin inline asm
	ld.global.nc.u64 %rd97, [%rd98];
	// end inline asm
	add.s64 	%rd100, %rd96, 4096;
	// begin inline asm
	ld.global.nc.u64 %rd99, [%rd100];
	// end inline asm
	add.s64 	%rd102, %rd96, 6144;
	// begin inline asm
	ld.global.nc.u64 %rd101, [%rd102];
	// end inline asm
	add.s64 	%rd104, %rd96, 8192;
	// begin inline asm
	ld.global.nc.u64 %rd103, [%rd104];
	// end inline asm
	add.s64 	%rd106, %rd96, 10240;
	// begin inline asm
	ld.global.nc.u64 %rd105, [%rd106];
	// end inline asm
	add.s64 	%rd108, %rd96, 12288;
	// begin inline asm
	ld.global.nc.u64 %rd107, [%rd108];
	// end inline asm
	add.s64 	%rd110, %rd96, 14336;
	// begin inline asm
	ld.global.nc.u64 %rd109, [%rd110];
	// end inline asm
	mul.lo.s64 	%rd112, %rd95, %rd446;
	mul.lo.s64 	%rd113, %rd97, %rd112;
	mul.lo.s64 	%rd114, %rd99, %rd113;
	mul.lo.s64 	%rd115, %rd101, %rd114;
	mul.lo.s64 	%rd116, %rd103, %rd115;
	mul.lo.s64 	%rd117, %rd105, %rd116;
	mul.lo.s64 	%rd118, %rd107, %rd117;
	mul.lo.s64 	%rd446, %rd109, %rd118;
	sub.s32 	%r71, %r68, %r465;
	setp.lt.s32 	%p5, %r71, 2048;
	@%p5 bra 	$L__BB14_68;
	add.s32 	%r465, %r465, 2048;
	setp.le.s32 	%p6, %r465, %r48;
	@%p6 bra 	$L__BB14_58;
$L__BB14_60:
	setp.le.s32 	%p7, %r68, %r465;
	@%p7 bra 	$L__BB14_68;
	sub.s32 	%r52, %r68, %r465;
	setp.ge.s32 	%p8, %r47, %r52;
	@%p8 bra 	$L__BB14_68;
	not.b32 	%r72, %r47;
	add.s32 	%r73, %r68, %r72;
	sub.s32 	%r53, %r73, %r465;
	and.b32  	%r74, %r53, 768;
	setp.eq.s32 	%p9, %r74, 768;
	mov.u32 	%r469, %r47;
	@%p9 bra 	$L__BB14_65;
	add.s32 	%r467, %r47, %r465;
	shr.u32 	%r75, %r53, 8;
	add.s32 	%r76, %r75, 1;
	and.b32  	%r77, %r76, 3;
	neg.s32 	%r466, %r77;
	mov.u32 	%r469, %r47;
$L__BB14_64:
	.pragma "nounroll";
	mul.wide.u32 	%rd122, %r467, 8;
	add.s64 	%rd121, %rd68, %rd122;
	// begin inline asm
	ld.global.nc.u64 %rd120, [%rd121];
	// end inline asm
	mul.lo.s64 	%rd446, %rd120, %rd446;
	add.s32 	%r469, %r469, 256;
	add.s32 	%r467, %r467, 256;
	add.s32 	%r466, %r466, 1;
	setp.ne.s32 	%p10, %r466, 0;
	@%p10 bra 	$L__BB14_64;
$L__BB14_65:
	setp.lt.u32 	%p11, %r53, 768;
	@%p11 bra 	$L__BB14_68;
	cvt.u64.u32 	%rd123, %r469;
	cvt.u64.u32 	%rd124, %r465;
	add.s64 	%rd125, %rd123, %rd124;
	shl.b64 	%rd126, %rd125, 3;
	add.s64 	%rd127, %rd126, %rd68;
	add.s64 	%rd444, %rd127, 4096;
	add.s32 	%r470, %r469, %r465;
$L__BB14_67:
	mul.wide.u32 	%rd136, %r470, 8;
	add.s64 	%rd129, %rd68, %rd136;
	// begin inline asm
	ld.global.nc.u64 %rd128, [%rd129];
	// end inline asm
	mul.lo.s64 	%rd137, %rd128, %rd446;
	add.s64 	%rd131, %rd444, -2048;
	// begin inline asm
	ld.global.nc.u64 %rd130, [%rd131];
	// end inline asm
	mul.lo.s64 	%rd138, %rd130, %rd137;
	// begin inline asm
	ld.global.nc.u64 %rd132, [%rd444];
	// end inline asm
	mul.lo.s64 	%rd139, %rd132, %rd138;
	add.s64 	%rd135, %rd444, 2048;
	// begin inline asm
	ld.global.nc.u64 %rd134, [%rd135];
	// end inline asm
	mul.lo.s64 	%rd446, %rd134, %rd139;
	add.s32 	%r469, %r469, 1024;
	add.s64 	%rd444, %rd444, 8192;
	add.s32 	%r470, %r470, 1024;
	setp.lt.s32 	%p12, %r469, %r52;
	@%p12 bra 	$L__BB14_67;
$L__BB14_68:
	// begin inline asm
	mov.u32 %r78, %laneid;
	// end inline asm
	mov.b64 	{%r80, %r85}, %rd446;
	mov.b32 	%r86, 1;
	mov.b32 	%r127, 31;
	mov.b32 	%r128, -1;
	// begin inline asm
	shfl.sync.down.b32 %r79, %r80, %r86, %r127, %r128;
	// end inline asm
	// begin inline asm
	shfl.sync.down.b32 %r84, %r85, %r86, %r127, %r128;
	// end inline asm
	mov.b64 	%rd140, {%r79, %r84};
	setp.gt.s32 	%p13, %r78, 30;
	selp.b64 	%rd141, 1, %rd140, %p13;
	mul.lo.s64 	%rd142, %rd141, %rd446;
	mov.b64 	{%r90, %r95}, %rd142;
	mov.b32 	%r96, 2;
	// begin inline asm
	shfl.sync.down.b32 %r89, %r90, %r96, %r127, %r128;
	// end inline asm
	// begin inline asm
	shfl.sync.down.b32 %r94, %r95, %r96, %r127, %r128;
	// end inline asm
	mov.b64 	%rd143, {%r89, %r94};
	setp.gt.s32 	%p14, %r78, 29;
	selp.b64 	%rd144, 1, %rd143, %p14;
	mul.lo.s64 	%rd145, %rd144, %rd142;
	mov.b64 	{%r100, %r105}, %rd145;
	mov.b32 	%r106, 4;
	// begin inline asm
	shfl.sync.down.b32 %r99, %r100, %r106, %r127, %r128;
	// end inline asm
	// begin inline asm
	shfl.sync.down.b32 %r104, %r105, %r106, %r127, %r128;
	// end inline asm
	mov.b64 	%rd146, {%r99, %r104};
	setp.gt.s32 	%p15, %r78, 27;
	selp.b64 	%rd147, 1, %rd146, %p15;
	mul.lo.s64 	%rd148, %rd147, %rd145;
	mov.b64 	{%r110, %r115}, %rd148;
	mov.b32 	%r116, 8;
	// begin inline asm
	shfl.sync.down.b32 %r109, %r110, %r116, %r127, %r128;
	// end inline asm
	// begin inline asm
	shfl.sync.down.b32 %r114, %r115, %r116, %r127, %r128;
	// end inline asm
	mov.b64 	%rd149, {%r109, %r114};
	setp.gt.s32 	%p16, %r78, 23;
	selp.b64 	%rd150, 1, %rd149, %p16;
	mul.lo.s64 	%rd151, %rd150, %rd148;
	mov.b64 	{%r120, %r125}, %rd151;
	mov.b32 	%r126, 16;
	// begin inline asm
	shfl.sync.down.b32 %r119, %r120, %r126, %r127, %r128;
	// end inline asm
	// begin inline asm
	shfl.sync.down.b32 %r124, %r125, %r126, %r127, %r128;
	// end inline asm
	mov.b64 	%rd152, {%r119, %r124};
	setp.gt.s32 	%p17, %r78, 15;
	selp.b64 	%rd153, 1, %rd152, %p17;
	mul.lo.s64 	%rd447, %rd153, %rd151;
	setp.ne.s32 	%p18, %r78, 0;
	@%p18 bra 	$L__BB14_70;
	shr.u32 	%r129, %r47, 2;
	and.b32  	%r130, %r129, 248;
	mov.u32 	%r131, _ZZN3cub18CUB_300001_SM_10006detail6reduce28DeviceReduceSingleTileKernelINS2_10policy_hubImy11mul_functorImEE10Policy1000EPmS9_iS6_mmN4cuda3std3__410__identityEEEvT0_T1_T2_T3_T4_T6_E12temp_storage;
	add.s32 	%r132, %r131, %r130;
	st.shared.u64 	[%r132+8], %rd447;
$L__BB14_70:
	bar.sync 	0;
	setp.ne.s32 	%p19, %r47, 0;
	@%p19 bra 	$L__BB14_72;
	ld.shared.u64 	%rd154, [_ZZN3cub18CUB_300001_SM_10006detail6reduce28DeviceReduceSingleTileKernelINS2_10policy_hubImy11mul_functorImEE10Policy1000EPmS9_iS6_mmN4cuda3std3__410__identityEEEvT0_T1_T2_T3_T4_T6_E12temp_storage+16];
	mul.lo.s64 	%rd155, %rd154, %rd447;
	ld.shared.u64 	%rd156, [_ZZN3cub18CUB_300001_SM_10006detail6reduce28DeviceReduceSingleTileKernelINS2_10policy_hubImy11mul_functorImEE10Policy1000EPmS9_iS6_mmN4cuda3std3__410__identityEEEvT0_T1_T2_T3_T4_T6_E12temp_storage+24];
	mul.lo.s64 	%rd157, %rd155, %rd156;
	ld.shared.u64 	%rd158, [_ZZN3cub18CUB_300001_SM_10006detail6reduce28DeviceReduceSingleTileKernelINS2_10policy_hubImy11mul_functorImEE10Policy1000EPmS9_iS6_mmN4cuda3std3__410__identityEEEvT0_T1_T2_T3_T4_T6_E12temp_storage+32];
	mul.lo.s64 	%rd159, %rd157, %rd158;
	ld.shared.u64 	%rd160, [_ZZN3cub18CUB_300001_SM_10006detail6reduce28DeviceReduceSingleTileKernelINS2_10policy_hubImy11mul_functorImEE10Policy1000EPmS9_iS6_mmN4cuda3std3__410__identityEEEvT0_T1_T2_T3_T4_T6_E12temp_storage+40];
	mul.lo.s64 	%rd161, %rd159, %rd160;
	ld.shared.u64 	%rd162, [_ZZN3cub18CUB_300001_SM_10006detail6reduce28DeviceReduceSingleTileKernelINS2_10policy_hubImy11mul_functorImEE10Policy1000EPmS9_iS6_mmN4cuda3std3__410__identityEEEvT0_T1_T2_T3_T4_T6_E12temp_storage+48];
	mul.lo.s64 	%rd163, %rd161, %rd162;
	ld.shared.u64 	%rd164, [_ZZN3cub18CUB_300001_SM_10006detail6reduce28DeviceReduceSingleTileKernelINS2_10policy_hubImy11mul_functorImEE10Policy1000EPmS9_iS6_mmN4cuda3std3__410__identityEEEvT0_T1_T2_T3_T4_T6_E12temp_storage+56];
	mul.lo.s64 	%rd165, %rd163, %rd164;
	ld.shared.u64 	%rd166, [_ZZN3cub18CUB_300001_SM_10006detail6reduce28DeviceReduceSingleTileKernelINS2_10policy_hubImy11mul_functorImEE10Policy1000EPmS9_iS6_mmN4cuda3std3__410__identityEEEvT0_T1_T2_T3_T4_T6_E12temp_storage+64];
	mul.lo.s64 	%rd447, %rd165, %rd166;
$L__BB14_72:
	mov.u32 	%r444, %tid.x;
	setp.ne.s32 	%p95, %r444, 0;
	@%p95 bra 	$L__BB14_74;
	mul.lo.s64 	%rd416, %rd447, %rd69;
	st.global.u64 	[%rd1], %rd416;
$L__BB14_74:
	ret;

}
	// .globl	_ZN3cub18CUB_300001_SM_10006detail6reduce28DeviceReduceSingleTileKernelINS2_10policy_hubIdj11max_functorIdEE10Policy1000EN6thrust24THRUST_300001_SM_1000_NS6detail15normal_iteratorINSA_10device_ptrIdEEEEPdjS6_dd11abs_functorIdEEEvT0_T1_T2_T3_T4_T6_
.visible .entry _ZN3cub18CUB_300001_SM_10006detail6reduce28DeviceReduceSingleTileKernelINS2_10policy_hubIdj11max_functorIdEE10Policy1000EN6thrust24THRUST_300001_SM_1000_NS6detail15normal_iteratorINSA_10device_ptrIdEEEEPdjS6_dd11abs_functorIdEEEvT0_T1_T2_T3_T4_T6_(
	.param .align 8 .b8 _ZN3cub18CUB_300001_SM_10006detail6reduce28DeviceReduceSingleTileKernelINS2_10policy_hubIdj11max_functorIdEE10Policy1000EN6thrust24THRUST_300001_SM_1000_NS6detail15normal_iteratorINSA_10device_ptrIdEEEEPdjS6_dd11abs_functorIdEEEvT0_T1_T2_T3_T4_T6__param_0[8],
	.param .u64 .ptr .align 1 _ZN3cub18CUB_300001_SM_10006detail6reduce28DeviceReduceSingleTileKernelINS2_10policy_hubIdj11max_functorIdEE10Policy1000EN6thrust24THRUST_300001_SM_1000_NS6detail15normal_iteratorINSA_10device_ptrIdEEEEPdjS6_dd11abs_functorIdEEEvT0_T1_T2_T3_T4_T6__param_1,
	.param .u32 _ZN3cub18CUB_300001_SM_10006detail6reduce28DeviceReduceSingleTileKernelINS2_10policy_hubIdj11max_functorIdEE10Policy1000EN6thrust24THRUST_300001_SM_1000_NS6detail15normal_iteratorINSA_10device_ptrIdEEEEPdjS6_dd11abs_functorIdEEEvT0_T1_T2_T3_T4_T6__param_2,
	.param .align 1 .b8 _ZN3cub18CUB_300001_SM_10006detail6reduce28DeviceReduceSingleTileKernelINS2_10policy_hubIdj11max_functorIdEE10Policy1000EN6thrust24THRUST_300001_SM_1000_NS6detail15normal_iteratorINSA_10device_ptrIdEEEEPdjS6_dd11abs_functorIdEEEvT0_T1_T2_T3_T4_T6__param_3[1],
	.param .f64 _ZN3cub18CUB_300001_SM_10006detail6reduce28DeviceReduceSingleTileKernelINS2_10policy_hubIdj11max_functorIdEE10Policy1000EN6thrust24THRUST_300001_SM_1000_NS6detail15normal_iteratorINSA_10device_ptrIdEEEEPdjS6_dd11abs_functorIdEEEvT0_T1_T2_T3_T4_T6__param_4,
	.param .align 1 .b8 _ZN3cub18CUB_300001_SM_10006detail6reduce28DeviceReduceSingleTileKernelINS2_10policy_hubIdj11max_functorIdEE10Policy1000EN6thrust24THRUST_300001_SM_1000_NS6detail15normal_iteratorINSA_10device_ptrIdEEEEPdjS6_dd11abs_functorIdEEEvT0_T1_T2_T3_T4_T6__param_5[1]
)
.maxntid 256
.minnctapersm 1
{
	.reg .pred 	%p<244>;
	.reg .b32 	%r<286>;
	.reg .b64 	%rd<114>;
	.reg .b64 	%fd<459>;
	// demoted variable
	.shared .align 8 .b8 _ZZN3cub18CUB_300001_SM_10006detail6reduce28DeviceReduceSingleTileKernelINS2_10policy_hubIdj11max_functorIdEE10Policy1000EN6thrust24THRUST_300001_SM_1000_NS6detail15normal_iteratorINSA_10device_ptrIdEEEEPdjS6_dd11abs_functorIdEEEvT0_T1_T2_T3_T4_T6_E12temp_storage[80];
	ld.param.u64 	%rd9, [_ZN3cub18CUB_300001_SM_10006detail6reduce28DeviceReduceSingleTileKernelINS2_10policy_hubIdj11max_functorIdEE10Policy1000EN6thrust24THRUST_300001_SM_1000_NS6detail15normal_iteratorINSA_10device_ptrIdEEEEPdjS6_dd11abs_functorIdEEEvT0_T1_T2_T3_T4_T6__param_0];
	ld.param.u64 	%rd10, [_ZN3cub18CUB_300001_SM_10006detail6reduce28DeviceReduceSingleTileKernelINS2_10policy_hubIdj11max_functorIdEE10Policy1000EN6thrust24THRUST_300001_SM_1000_NS6detail15normal_iteratorINSA_10device_ptrIdEEEEPdjS6_dd11abs_functorIdEEEvT0_T1_T2_T3_T4_T6__param_1];
	ld.param.u32 	%r51, [_ZN3cub18CUB_300001_SM_10006detail6reduce28DeviceReduceSingleTileKernelINS2_10policy_hubIdj11max_functorIdEE10Policy1000EN6thrust24THRUST_300001_SM_1000_NS6detail15normal_iteratorINSA_10device_ptrIdEEEEPdjS6_dd11abs_functorIdEEEvT0_T1_T2_T3_T4_T6__param_2];
	ld.param.f64 	%fd42, [_ZN3cub18CUB_300001_SM_10006detail6reduce28DeviceReduceSingleTileKernelINS2_10policy_hubIdj11max_functorIdEE10Policy1000EN6thrust24THRUST_300001_SM_1000_NS6detail15normal_iteratorINSA_10device_ptrIdEEEEPdjS6_dd11abs_functorIdEEEvT0_T1_T2_T3_T4_T6__param_4];
	cvta.to.global.u64 	%rd1, %rd10;
	setp.ne.s32 	%p1, %r51, 0;
	@%p1 bra 	$L__BB15_3;
	mov.u32 	%r268, %tid.x;
	setp.ne.s32 	%p243, %r268, 0;
	@%p243 bra 	$L__BB15_52;
	st.global.f64 	[%rd1], %fd42;
	bra.uni 	$L__BB15_52;
$L__BB15_3:
	cvta.to.global.u64 	%rd2, %rd9;
	setp.gt.u32 	%p2, %r51, 2047;
	@%p2 bra 	$L__BB15_28;
	mov.u32 	%r1, %tid.x;
	setp.ge.u32 	%p125, %r1, %r51;
	mov.f64 	%fd446, 0d0000000000000000;
	mov.u32 	%r272, %r1;
	@%p125 bra 	$L__BB15_6;
	mul.wide.u32 	%rd83, %r1, 8;
	add.s64 	%rd84, %rd2, %rd83;
	ld.global.f64 	%fd246, [%rd84];
	neg.f64 	%fd247, %fd246;
	setp.lt.f64 	%p126, %fd246, 0d0000000000000000;
	selp.f64 	%fd446, %fd247, %fd246, %p126;
	add.s32 	%r272, %r1, 256;
$L__BB15_6:
	setp.ge.u32 	%p127, %r272, %r51;
	@%p127 bra 	$L__BB15_19;
	not.b32 	%r145, %r272;
	add.s32 	%r146, %r51, %r145;
	shr.u32 	%r147, %r146, 8;
	add.s32 	%r4, %r147, 1;
	and.b32  	%r5, %r4, 15;
	setp.lt.u32 	%p128, %r146, 3840;
	@%p128 bra 	$L__BB15_10;
	and.b32  	%r148, %r4, 33554416;
	neg.s32 	%r270, %r148;
	mul.wide.u32 	%rd85, %r272, 8;
	add.s64 	%rd86, %rd85, %rd2;
	add.s64 	%rd112, %rd86, 16384;
$L__BB15_9:
	.pragma "nounroll";
	ld.global.f64 	%fd249, [%rd112+-16384];
	neg.f64 	%fd250, %fd249;
	setp.lt.f64 	%p129, %fd249, 0d0000000000000000;
	selp.f64 	%fd251, %fd250, %fd249, %p129;
	setp.lt.f64 	%p130, %fd446, %fd251;
	selp.f64 	%fd252, %fd251, %fd446, %p130;
	ld.global.f64 	%fd253, [%rd112+-14336];
	neg.f64 	%fd254, %fd253;
	setp.lt.f64 	%p131, %fd253, 0d0000000000000000;
	selp.f64 	%fd255, %fd254, %fd253, %p131;
	setp.lt.f64 	%p132, %fd252, %fd255;
	selp.f64 	%fd256, %fd255, %fd252, %p132;
	ld.global.f64 	%fd257, [%rd112+-12288];
	neg.f64 	%fd258, %fd257;
	setp.lt.f64 	%p133, %fd257, 0d0000000000000000;
	selp.f64 	%fd259, %fd258, %fd257, %p133;
	setp.lt.f64 	%p134, %fd256, %fd259;
	selp.f64 	%fd260, %fd259, %fd256, %p134;
	ld.global.f64 	%fd261, [%rd112+-10240];
	neg.f64 	%fd262, %fd261;
	setp.lt.f64 	%p135, %fd261, 0d0000000000000000;
	selp.f64 	%fd263, %fd262, %fd261, %p135;
	setp.lt.f64 	%p136, %fd260, %fd263;
	selp.f64 	%fd264, %fd263, %fd260, %p136;
	ld.global.f64 	%fd265, [%rd112+-8192];
	neg.f64 	%fd266, %fd265;
	setp.lt.f64 	%p137, %fd265, 0d0000000000000000;
	selp.f64 	%fd267, %fd266, %fd265, %p137;
	setp.lt.f64 	%p138, %fd264, %fd267;
	selp.f64 	%fd268, %fd267, %fd264, %p138;
	ld.global.f64 	%fd269, [%rd112+-6144];
	neg.f64 	%fd270, %fd269;
	setp.lt.f64 	%p139, %fd269, 0d0000000000000000;
	selp.f64 	%fd271, %fd270, %fd269, %p139;
	setp.lt.f64 	%p140, %fd268, %fd271;
	selp.f64 	%fd272, %fd271, %fd268, %p140;
	ld.global.f64 	%fd273, [%rd112+-4096];
	neg.f64 	%fd274, %fd273;
	setp.lt.f64 	%p141, %fd273, 0d0000000000000000;
	selp.f64 	%fd275, %fd274, %fd273, %p141;
	setp.lt.f64 	%p142, %fd272, %fd275;
	selp.f64 	%fd276, %fd275, %fd272, %p142;
	ld.global.f64 	%fd277, [%rd112+-2048];
	neg.f64 	%fd278, %fd277;
	setp.lt.f64 	%p143, %fd277, 0d0000000000000000;
	selp.f64 	%fd279, %fd278, %fd277, %p143;
	setp.lt.f64 	%p144, %fd276, %fd279;
	selp.f64 	%fd280, %fd279, %fd276, %p144;
	ld.global.f64 	%fd281, [%rd112];
	neg.f64 	%fd282, %fd281;
	setp.lt.f64 	%p145, %fd281, 0d0000000000000000;
	selp.f64 	%fd283, %fd282, %fd281, %p145;
	setp.lt.f64 	%p146, %fd280, %fd283;
	selp.f64 	%fd284, %fd283, %fd280, %p146;
	ld.global.f64 	%fd285, [%rd112+2048];
	neg.f64 	%fd286, %fd285;
	setp.lt.f64 	%p147, %fd285, 0d0000000000000000;
	selp.f64 	%fd287, %fd286, %fd285, %p147;
	setp.lt.f64 	%p148, %fd284, %fd287;
	selp.f64 	%fd288, %fd287, %fd284, %p148;
	ld.global.f64 	%fd289, [%rd112+4096];
	neg.f64 	%fd290, %fd289;
	setp.lt.f64 	%p149, %fd289, 0d0000000000000000;
	selp.f64 	%fd291, %fd290, %fd289, %p149;
	setp.lt.f64 	%p150, %fd288, %fd291;
	selp.f64 	%fd292, %fd291, %fd288, %p150;
	ld.global.f64 	%fd293, [%rd112+6144];
	neg.f64 	%fd294, %fd293;
	setp.lt.f64 	%p151, %fd293, 0d0000000000000000;
	selp.f64 	%fd295, %fd294, %fd293, %p151;
	setp.lt.f64 	%p152, %fd292, %fd295;
	selp.f64 	%fd296, %fd295, %fd292, %p152;
	ld.global.f64 	%fd297, [%rd112+8192];
	neg.f64 	%fd298, %fd297;
	setp.lt.f64 	%p153, %fd297, 0d0000000000000000;
	selp.f64 	%fd299, %fd298, %fd297, %p153;
	setp.lt.f64 	%p154, %fd296, %fd299;
	selp.f64 	%fd300, %fd299, %fd296, %p154;
	ld.global.f64 	%fd301, [%rd112+10240];
	neg.f64 	%fd302, %fd301;
	setp.lt.f64 	%p155, %fd301, 0d0000000000000000;
	selp.f64 	%fd303, %fd302, %fd301, %p155;
	setp.lt.f64 	%p156, %fd300, %fd303;
	selp.f64 	%fd304, %fd303, %fd300, %p156;
	ld.global.f64 	%fd305, [%rd112+12288];
	neg.f64 	%fd306, %fd305;
	setp.lt.f64 	%p157, %fd305, 0d0000000000000000;
	selp.f64 	%fd307, %fd306, %fd305, %p157;
	setp.lt.f64 	%p158, %fd304, %fd307;
	selp.f64 	%fd308, %fd307, %fd304, %p158;
	ld.global.f64 	%fd309, [%rd112+14336];
	neg.f64 	%fd310, %fd309;
	setp.lt.f64 	%p159, %fd309, 0d0000000000000000;
	selp.f64 	%fd311, %fd310, %fd309, %p159;
	setp.lt.f64 	%p160, %fd308, %fd311;
	selp.f64 	%fd446, %fd311, %fd308, %p160;
	add.s32 	%r272, %r272, 4096;
	add.s32 	%r270, %r270, 16;
	add.s64 	%rd112, %rd112, 32768;
	setp.ne.s32 	%p161, %r270, 0;
	@%p161 bra 	$L__BB15_9;
$L__BB15_10:
	setp.eq.s32 	%p162, %r5, 0;
	@%p162 bra 	$L__BB15_19;
	and.b32  	%r12, %r4, 7;
	setp.lt.u32 	%p163, %r5, 8;
	@%p163 bra 	$L__BB15_13;
	mul.wide.u32 	%rd87, %r272, 8;
	add.s64 	%rd88, %rd2, %rd87;
	ld.global.f64 	%fd313, [%rd88];
	neg.f64 	%fd314, %fd313;
	setp.lt.f64 	%p164, %fd313, 0d0000000000000000;
	selp.f64 	%fd315, %fd314, %fd313, %p164;
	setp.lt.f64 	%p165, %fd446, %fd315;
	selp.f64 	%fd316, %fd315, %fd446, %p165;
	ld.global.f64 	%fd317, [%rd88+2048];
	neg.f64 	%fd318, %fd317;
	setp.lt.f64 	%p166, %fd317, 0d0000000000000000;
	selp.f64 	%fd319, %fd318, %fd317, %p166;
	setp.lt.f64 	%p167, %fd316, %fd319;
	selp.f64 	%fd320, %fd319, %fd316, %p167;
	ld.global.f64 	%fd321, [%rd88+4096];
	neg.f64 	%fd322, %fd321;
	setp.lt.f64 	%p168, %fd321, 0d0000000000000000;
	selp.f64 	%fd323, %fd322, %fd321, %p168;
	setp.lt.f64 	%p169, %fd320, %fd323;
	selp.f64 	%fd324, %fd323, %fd320, %p169;
	ld.global.f64 	%fd325, [%rd88+6144];
	neg.f64 	%fd326, %fd325;
	setp.lt.f64 	%p170, %fd325, 0d0000000000000000;
	selp.f64 	%fd327, %fd326, %fd325, %p170;
	setp.lt.f64 	%p171, %fd324, %fd327;
	selp.f64 	%fd328, %fd327, %fd324, %p171;
	ld.global.f64 	%fd329, [%rd88+8192];
	neg.f64 	%fd330, %fd329;
	setp.lt.f64 	%p172, %fd329, 0d0000000000000000;
	selp.f64 	%fd331, %fd330, %fd329, %p172;
	setp.lt.f64 	%p173, %fd328, %fd331;
	selp.f64 	%fd332, %fd331, %fd328, %p173;
	ld.global.f64 	%fd333, [%rd88+10240];
	neg.f64 	%fd334, %fd333;
	setp.lt.f64 	%p174, %fd333, 0d0000000000000000;
	selp.f64 	%fd335, %fd334, %fd333, %p174;
	setp.lt.f64 	%p175, %fd332, %fd335;
	selp.f64 	%fd336, %fd335, %fd332, %p175;
	ld.global.f64 	%fd337, [%rd88+12288];
	neg.f64 	%fd338, %fd337;
	setp.lt.f64 	%p176, %fd337, 0d0000000000000000;
	selp.f64 	%fd339, %fd338, %fd337, %p176;
	setp.lt.f64 	%p177, %fd336, %fd339;
	selp.f64 	%fd340, %fd339, %fd336, %p177;
	ld.global.f64 	%fd341, [%rd88+14336];
	neg.f64 	%fd342, %fd341;
	setp.lt.f64 	%p178, %fd341, 0d0000000000000000;
	selp.f64 	%fd343, %fd342, %fd341, %p178;
	setp.lt.f64 	%p179, %fd340, %fd343;
	selp.f64 	%fd446, %fd343, %fd340, %p179;
	add.s32 	%r272, %r272, 2048;
$L__BB15_13:
	setp.eq.s32 	%p180, %r12, 0;
	@%p180 bra 	$L__BB15_19;
	and.b32  	%r15, %r4, 3;
	setp.lt.u32 	%p181, %r12, 4;
	@%p181 bra 	$L__BB15_16;
	mul.wide.u32 	%rd89, %r272, 8;
	add.s64 	%rd90, %rd2, %rd89;
	ld.global.f64 	%fd345, [%rd90];
	neg.f64 	%fd346, %fd345;
	setp.lt.f64 	%p182, %fd345, 0d0000000000000000;
	selp.f64 	%fd347, %fd346, %fd345, %p182;
	setp.lt.f64 	%p183, %fd446, %fd347;
	selp.f64 	%fd348, %fd347, %fd446, %p183;
	ld.global.f64 	%fd349, [%rd90+2048];
	neg.f64 	%fd350, %fd349;
	setp.lt.f64 	%p184, %fd349, 0d0000000000000000;
	selp.f64 	%fd351, %fd350, %fd349, %p184;
	setp.lt.f64 	%p185, %fd348, %fd351;
	selp.f64 	%fd352, %fd351, %fd348, %p185;
	ld.global.f64 	%fd353, [%rd90+4096];
	neg.f64 	%fd354, %fd353;
	setp.lt.f64 	%p186, %fd353, 0d0000000000000000;
	selp.f64 	%fd355, %fd354, %fd353, %p186;
	setp.lt.f64 	%p187, %fd352, %fd355;
	selp.f64 	%fd356, %fd355, %fd352, %p187;
	ld.global.f64 	%fd357, [%rd90+6144];
	neg.f64 	%fd358, %fd357;
	setp.lt.f64 	%p188, %fd357, 0d0000000000000000;
	selp.f64 	%fd359, %fd358, %fd357, %p188;
	setp.lt.f64 	%p189, %fd356, %fd359;
	selp.f64 	%fd446, %fd359, %fd356, %p189;
	add.s32 	%r272, %r272, 1024;
$L__BB15_16:
	setp.eq.s32 	%p190, %r15, 0;
	@%p190 bra 	$L__BB15_19;
	mul.wide.u32 	%rd91, %r272, 8;
	add.s64 	%rd113, %rd2, %rd91;
	neg.s32 	%r275, %r15;
$L__BB15_18:
	.pragma "nounroll";
	ld.global.f64 	%fd360, [%rd113];
	neg.f64 	%fd361, %fd360;
	setp.lt.f64 	%p191, %fd360, 0d0000000000000000;
	selp.f64 	%fd362, %fd361, %fd360, %p191;
	setp.lt.f64 	%p192, %fd446, %fd362;
	selp.f64 	%fd446, %fd362, %fd446, %p192;
	add.s64 	%rd113, %rd113, 2048;
	add.s32 	%r275, %r275, 1;
	setp.ne.s32 	%p193, %r275, 0;
	@%p193 bra 	$L__BB15_18;
$L__BB15_19:
	setp.lt.u32 	%p194, %r51, 256;
	@%p194 bra 	$L__BB15_24;
	// begin inline asm
	mov.u32 %r212, %laneid;
	// end inline asm
	mov.b64 	%rd102, %fd446;
	mov.b64 	{%r214, %r219}, %rd102;
	mov.b32 	%r220, 1;
	mov.b32 	%r261, 31;
	mov.b32 	%r262, -1;
	// begin inline asm
	shfl.sync.down.b32 %r213, %r214, %r220, %r261, %r262;
	// end inline asm
	// begin inline asm
	shfl.sync.down.b32 %r218, %r219, %r220, %r261, %r262;
	// end inline asm
	mov.b64 	%rd103, {%r213, %r218};
	mov.b64 	%fd410, %rd103;
	setp.gt.s32 	%p222, %r212, 30;
	setp.lt.f64 	%p223, %fd446, %fd410;
	selp.f64 	%fd411, %fd410, %fd446, %p223;
	selp.f64 	%fd412, %fd446, %fd411, %p222;
	mov.b64 	%rd104, %fd412;
	mov.b64 	{%r224, %r229}, %rd104;
	mov.b32 	%r230, 2;
	// begin inline asm
	shfl.sync.down.b32 %r223, %r224, %r230, %r261, %r262;
	// end inline asm
	// begin inline asm
	shfl.sync.down.b32 %r228, %r229, %r230, %r261, %r262;
	// end inline asm
	mov.b64 	%rd105, {%r223, %r228};
	mov.b64 	%fd413, %rd105;
	setp.gt.s32 	%p224, %r212, 29;
	setp.lt.f64 	%p225, %fd412, %fd413;
	selp.f64 	%fd414, %fd413, %fd412, %p225;
	selp.f64 	%fd415, %fd412, %fd414, %p224;
	mov.b64 	%rd106, %fd415;
	mov.b64 	{%r234, %r239}, %rd106;
	mov.b32 	%r240, 4;
	// begin inline asm
	shfl.sync.down.b32 %r233, %r234, %r240, %r261, %r262;
	// end inline asm
	// begin inline asm
	shfl.sync.down.b32 %r238, %r239, %r240, %r261, %r262;
	// end inline asm
	mov.b64 	%rd107, {%r233, %r238};
	mov.b64 	%fd416, %rd107;
	setp.gt.s32 	%p226, %r212, 27;
	setp.lt.f64 	%p227, %fd415, %fd416;
	selp.f64 	%fd417, %fd416, %fd415, %p227;
	selp.f64 	%fd418, %fd415, %fd417, %p226;
	mov.b64 	%rd108, %fd418;
	mov.b64 	{%r244, %r249}, %rd108;
	mov.b32 	%r250, 8;
	// begin inline asm
	shfl.sync.down.b32 %r243, %r244, %r250, %r261, %r262;
	// end inline asm
	// begin inline asm
	shfl.sync.down.b32 %r248, %r249, %r250, %r261, %r262;
	// end inline asm
	mov.b64 	%rd109, {%r243, %r248};
	mov.b64 	%fd419, %rd109;
	setp.gt.s32 	%p228, %r212, 23;
	setp.lt.f64 	%p229, %fd418, %fd419;
	selp.f64 	%fd420, %fd419, %fd418, %p229;
	selp.f64 	%fd421, %fd418, %fd420, %p228;
	mov.b64 	%rd110, %fd421;
	mov.b64 	{%r254, %r259}, %rd110;
	mov.b32 	%r260, 16;
	// begin inline asm
	shfl.sync.down.b32 %r253, %r254, %r260, %r261, %r262;
	// end inline asm
	// begin inline asm
	shfl.sync.down.b32 %r258, %r259, %r260, %r261, %r262;
	// end inline asm
	mov.b64 	%rd111, {%r253, %r258};
	mov.b64 	%fd422, %rd111;
	setp.gt.s32 	%p230, %r212, 15;
	setp.lt.f64 	%p231, %fd421, %fd422;
	selp.f64 	%fd16, %fd422, %fd421, %p231;
	selp.f64 	%fd458, %fd421, %fd16, %p230;
	setp.ne.s32 	%p232, %r212, 0;
	@%p232 bra 	$L__BB15_22;
	shr.u32 	%r263, %r1, 2;
	and.b32  	%r264, %r263, 248;
	mov.u32 	%r265, _ZZN3cub18CUB_300001_SM_10006detail6reduce28DeviceReduceSingleTileKernelINS2_10policy_hubIdj11max_functorIdEE10Policy1000EN6thrust24THRUST_300001_SM_1000_NS6detail15normal_iteratorINSA_10device_ptrIdEEEEPdjS6_dd11abs_functorIdEEEvT0_T1_T2_T3_T4_T6_E12temp_storage;
	add.s32 	%r266, %r265, %r264;
	st.shared.f64 	[%r266+8], %fd16;
$L__BB15_22:
	bar.sync 	0;
	setp.ne.s32 	%p233, %r1, 0;
	@%p233 bra 	$L__BB15_50;
	ld.shared.f64 	%fd423, [_ZZN3cub18CUB_300001_SM_10006detail6reduce28DeviceReduceSingleTileKernelINS2_10policy_hubIdj11max_functorIdEE10Policy1000EN6thrust24THRUST_300001_SM_1000_NS6detail15normal_iteratorINSA_10device_ptrIdEEEEPdjS6_dd11abs_functorIdEEEvT0_T1_T2_T3_T4_T6_E12temp_storage+16];
	setp.lt.f64 	%p234, %fd458, %fd423;
	selp.f64 	%fd424, %fd423, %fd458, %p234;
	ld.shared.f64 	%fd425, [_ZZN3cub18CUB_300001_SM_10006detail6reduce28DeviceReduceSingleTileKernelINS2_10policy_hubIdj11max_functorIdEE10Policy1000EN6thrust24THRUST_300001_SM_1000_NS6detail15normal_iteratorINSA_10device_ptrIdEEEEPdjS6_dd11abs_functorIdEEEvT0_T1_T2_T3_T4_T6_E12temp_storage+24];
	setp.lt.f64 	%p235, %fd424, %fd425;
	selp.f64 	%fd426, %fd425, %fd424, %p235;
	ld.shared.f64 	%fd427, [_ZZN3cub18CUB_300001_SM_10006detail6reduce28DeviceReduceSingleTileKernelINS2_10policy_hubIdj11max_functorIdEE10Policy1000EN6thrust24THRUST_300001_SM_1000_NS6detail15normal_iteratorINSA_10device_ptrIdEEEEPdjS6_dd11abs_functorIdEEEvT0_T1_T2_T3_T4_T6_E12temp_storage+32];
	setp.lt.f64 	%p236, %fd426, %fd427;
	selp.f64 	%fd428, %fd427, %fd426, %p236;
	ld.shared.f64 	%fd429, [_ZZN3cub18CUB_300001_SM_10006detail6reduce28DeviceReduceSingleTileKernelINS2_10policy_hubIdj11max_functorIdEE10Policy1000EN6thrust24THRUST_300001_SM_1000_NS6detail15normal_iteratorINSA_10device_ptrIdEEEEPdjS6_dd11abs_functorIdEEEvT0_T1_T2_T3_T4_T6_E12temp_storage+40];
	setp.lt.f64 	%p237, %fd428, %fd429;
	selp.f64 	%fd430, %fd429, %fd428, %p237;
	ld.shared.f64 	%fd431, [_ZZN3cub18CUB_300001_SM_10006detail6reduce28DeviceReduceSingleTileKernelINS2_10policy_hubIdj11max_functorIdEE10Policy1000EN6thrust24THRUST_300001_SM_1000_NS6detail15normal_iteratorINSA_10device_ptrIdEEEEPdjS6_dd11abs_functorIdEEEvT0_T1_T2_T3_T4_T6_E12temp_storage+48];
	setp.lt.f64 	%p238, %fd430, %fd431;
	selp.f64 	%fd432, %fd431, %fd430, %p238;
	ld.shared.f64 	%fd433, [_ZZN3cub18CUB_300001_SM_10006detail6reduce28DeviceReduceSingleTileKernelINS2_10policy_hubIdj11max_functorIdEE10Policy1000EN6thrust24THRUST_300001_SM_1000_NS6detail15normal_iteratorINSA_10device_ptrIdEEEEPdjS6_dd11abs_functorIdEEEvT0_T1_T2_T3_T4_T6_E12temp_storage+56];
	setp.lt.f64 	%p239, %fd432, %fd433;
	selp.f64 	%fd434, %fd433, %fd432, %p239;
	ld.shared.f64 	%fd435, [_ZZN3cub18CUB_300001_SM_10006detail6reduce28DeviceReduceSingleTileKernelINS2_10policy_hubIdj11max_functorIdEE10Policy1000EN6thrust24THRUST_300001_SM_1000_NS6detail15normal_iteratorINSA_10device_ptrIdEEEEPdjS6_dd11abs_functorIdEEEvT0_T1_T2_T3_T4_T6_E12temp_storage+64];
	setp.lt.f64 	%p240, %fd434, %fd435;
	selp.f64 	%fd458, %fd435, %fd434, %p240;
	bra.uni 	$L__BB15_50;
$L__BB15_24:
	// begin inline asm
	mov.u32 %r149, %laneid;
	// end inline asm
	and.b32  	%r200, %r1, 992;
	add.s32 	%r201, %r200, 32;
	setp.gt.u32 	%p195, %r201, %r51;
	not.b32 	%r202, %r200;
	add.s32 	%r203, %r51, %r202;
	selp.b32 	%r198, %r203, 31, %p195;
	mov.b64 	%rd92, %fd446;
	mov.b64 	{%r151, %r156}, %rd92;
	mov.b32 	%r157, 1;
	mov.b32 	%r199, -1;
	// begin inline asm
	shfl.sync.down.b32 %r150, %r151, %r157, %r198, %r199;
	// end inline asm
	// begin inline asm
	shfl.sync.down.b32 %r155, %r156, %r157, %r198, %r199;
	// end inline asm
	mov.b64 	%rd93, {%r150, %r155};
	mov.b64 	%fd363, %rd93;
	setp.lt.s32 	%p196, %r149, %r198;
	setp.lt.f64 	%p197, %fd446, %fd363;
	selp.f64 	%fd364, %fd363, %fd446, %p197;
	selp.f64 	%fd365, %fd364, %fd446, %p196;
	mov.b64 	%rd94, %fd365;
	mov.b64 	{%r161, %r166}, %rd94;
	mov.b32 	%r167, 2;
	// begin inline asm
	shfl.sync.down.b32 %r160, %r161, %r167, %r198, %r199;
	// end inline asm
	// begin inline asm
	shfl.sync.down.b32 %r165, %r166, %r167, %r198, %r199;
	// end inline asm
	mov.b64 	%rd95, {%r160, %r165};
	mov.b64 	%fd366, %rd95;
	add.s32 	%r204, %r149, 2;
	setp.gt.s32 	%p198, %r204, %r198;
	setp.lt.f64 	%p199, %fd365, %fd366;
	selp.f64 	%fd367, %fd366, %fd365, %p199;
	selp.f64 	%fd368, %fd365, %fd367, %p198;
	mov.b64 	%rd96, %fd368;
	mov.b64 	{%r171, %r176}, %rd96;
	mov.b32 	%r177, 4;
	// begin inline asm
	shfl.sync.down.b32 %r170, %r171, %r177, %r198, %r199;
	// end inline asm
	// begin inline asm
	shfl.sync.down.b32 %r175, %r176, %r177, %r198, %r199;
	// end inline asm
	mov.b64 	%rd97, {%r170, %r175};
	mov.b64 	%fd369, %rd97;
	add.s32 	%r205, %r149, 4;
	setp.gt.s32 	%p200, %r205, %r198;
	setp.lt.f64 	%p201, %fd368, %fd369;
	selp.f64 	%fd370, %fd369, %fd368, %p201;
	selp.f64 	%fd371, %fd368, %fd370, %p200;
	mov.b64 	%rd98, %fd371;
	mov.b64 	{%r181, %r186}, %rd98;
	mov.b32 	%r187, 8;
	// begin inline asm
	shfl.sync.down.b32 %r180, %r181, %r187, %r198, %r199;
	// end inline asm
	// begin inline asm
	shfl.sync.down.b32 %r185, %r186, %r187, %r198, %r199;
	// end inline asm
	mov.b64 	%rd99, {%r180, %r185};
	mov.b64 	%fd372, %rd99;
	add.s32 	%r206, %r149, 8;
	setp.gt.s32 	%p202, %r206, %r198;
	setp.lt.f64 	%p203, %fd371, %fd372;
	selp.f64 	%fd373, %fd372, %fd371, %p203;
	selp.f64 	%fd374, %fd371, %fd373, %p202;
	mov.b64 	%rd100, %fd374;
	mov.b64 	{%r191, %r196}, %rd100;
	mov.b32 	%r197, 16;
	// begin inline asm
	shfl.sync.down.b32 %r190, %r191, %r197, %r198, %r199;
	// end inline asm
	// begin inline asm
	shfl.sync.down.b32 %r195, %r196, %r197, %r198, %r199;
	// end inline asm
	mov.b64 	%rd101, {%r190, %r195};
	mov.b64 	%fd375, %rd101;
	add.s32 	%r207, %r149, 16;
	setp.gt.s32 	%p204, %r207, %r198;
	setp.lt.f64 	%p205, %fd374, %fd375;
	selp.f64 	%fd376, %fd375, %fd374, %p205;
	selp.f64 	%fd458, %fd374, %fd376, %p204;
	setp.ne.s32 	%p206, %r149, 0;
	@%p206 bra 	$L__BB15_26;
	shr.u32 	%r208, %r1, 2;
	and.b32  	%r209, %r208, 248;
	mov.u32 	%r210, _ZZN3cub18CUB_300001_SM_10006detail6reduce28DeviceReduceSingleTileKernelINS2_10policy_hubIdj11max_functorIdEE10Policy1000EN6thrust24THRUST_300001_SM_1000_NS6detail15normal_iteratorINSA_10device_ptrIdEEEEPdjS6_dd11abs_functorIdEEEvT0_T1_T2_T3_T4_T6_E12temp_storage;
	add.s32 	%r211, %r210, %r209;
	st.shared.f64 	[%r211+8], %fd458;
$L__BB15_26:
	bar.sync 	0;
	setp.ne.s32 	%p207, %r1, 0;
	@%p207 bra 	$L__BB15_50;
	setp.gt.u32 	%p208, %r51, 32;
	ld.shared.f64 	%fd377, [_ZZN3cub18CUB_300001_SM_10006detail6reduce28DeviceReduceSingleTileKernelINS2_10policy_hubIdj11max_functorIdEE10Policy1000EN6thrust24THRUST_300001_SM_1000_NS6detail15normal_iteratorINSA_10device_ptrIdEEEEPdjS6_dd11abs_functorIdEEEvT0_T1_T2_T3_T4_T6_E12temp_storage+16];
	setp.lt.f64 	%p209, %fd458, %fd377;
	selp.f64 	%fd379, %fd377, %fd458, %p209;
	selp.f64 	%fd380, %fd379, %fd458, %p208;
	setp.gt.u32 	%p210, %r51, 64;
	ld.shared.f64 	%fd382, [_ZZN3cub18CUB_300001_SM_10006detail6reduce28DeviceReduceSingleTileKernelINS2_10policy_hubIdj11max_functorIdEE10Policy1000EN6thrust24THRUST_300001_SM_1000_NS6detail15normal_iteratorINSA_10device_ptrIdEEEEPdjS6_dd11abs_functorIdEEEvT0_T1_T2_T3_T4_T6_E12temp_storage+24];
	setp.lt.f64 	%p211, %fd380, %fd382;
	selp.f64 	%fd384, %fd382, %fd380, %p211;
	selp.f64 	%fd385, %fd384, %fd380, %p210;
	setp.gt.u32 	%p212, %r51, 96;
	ld.shared.f64 	%fd387, [_ZZN3cub18CUB_300001_SM_10006detail6reduce28DeviceReduceSingleTileKernelINS2_10policy_hubIdj11max_functorIdEE10Policy1000EN6thrust24THRUST_300001_SM_1000_NS6detail15normal_iteratorINSA_10device_ptrIdEEEEPdjS6_dd11abs_functorIdEEEvT0_T1_T2_T3_T4_T6_E12temp_storage+32];
	setp.lt.f64 	%p213, %fd385, %fd387;
	selp.f64 	%fd389, %fd387, %fd385, %p213;
	selp.f64 	%fd390, %fd389, %fd385, %p212;
	setp.gt.u32 	%p214, %r51, 128;
	ld.shared.f64 	%fd392, [_ZZN3cub18CUB_300001_SM_10006detail6reduce28DeviceReduceSingleTileKernelINS2_10policy_hubIdj11max_functorIdEE10Policy1000EN6thrust24THRUST_300001_SM_1000_NS6detail15normal_iteratorINSA_10device_ptrIdEEEEPdjS6_dd11abs_functorIdEEEvT0_T1_T2_T3_T4_T6_E12temp_storage+40];
	setp.lt.f64 	%p215, %fd390, %fd392;
	selp.f64 	%fd394, %fd392, %fd390, %p215;
	selp.f64 	%fd395, %fd394, %fd390, %p214;
	setp.gt.u32 	%p216, %r51, 160;
	ld.shared.f64 	%fd397, [_ZZN3cub18CUB_300001_SM_10006detail6reduce28DeviceReduceSingleTileKernelINS2_10policy_hubIdj11max_functorIdEE10Policy1000EN6thrust24THRUST_300001_SM_1000_NS6detail15normal_iteratorINSA_10device_ptrIdEEEEPdjS6_dd11abs_functorIdEEEvT0_T1_T2_T3_T4_T6_E12temp_storage+48];
	setp.lt.f64 	%p217, %fd395, %fd397;
	selp.f64 	%fd399, %fd397, %fd395, %p217;
	selp.f64 	%fd400, %fd399, %fd395, %p216;
	setp.gt.u32 	%p218, %r51, 192;
	ld.shared.f64 	%fd402, [_ZZN3cub18CUB_300001_SM_10006detail6reduce28DeviceReduceSingleTileKernelINS2_10policy_hubIdj11max_functorIdEE10Policy1000EN6thrust24THRUST_300001_SM_1000_NS6detail15normal_iteratorINSA_10device_ptrIdEEEEPdjS6_dd11abs_functorIdEEEvT0_T1_T2_T3_T4_T6_E12temp_storage+56];
	setp.lt.f64 	%p219, %fd400, %fd402;
	selp.f64 	%fd404, %fd402, %fd400, %p219;
	selp.f64 	%fd405, %fd404, %fd400, %p218;
	setp.gt.u32 	%p220, %r51, 224;
	ld.shared.f64 	%fd407, [_ZZN3cub18CUB_300001_SM_10006detail6reduce28DeviceReduceSingleTileKernelINS2_10policy_hubIdj11max_functorIdEE10Policy1000EN6thrust24THRUST_300001_SM_1000_NS6detail15normal_iteratorINSA_10device_ptrIdEEEEPdjS6_dd11abs_functorIdEEEvT0_T1_T2_T3_T4_T6_E12temp_storage+64];
	setp.lt.f64 	%p221, %fd405, %fd407;
	selp.f64 	%fd409, %fd407, %fd405, %p221;
	selp.f64 	%fd458, %fd409, %fd405, %p220;
	bra.uni 	$L__BB15_50;
$L__BB15_28:
	mov.u32 	%r21, %tid.x;
	mul.wide.u32 	%rd11, %r21, 8;
	add.s64 	%rd12, %rd2, %rd11;
	ld.global.f64 	%fd43, [%rd12];
	neg.f64 	%fd44, %fd43;
	setp.lt.f64 	%p3, %fd43, 0d0000000000000000;
	selp.f64 	%fd45, %fd44, %fd43, %p3;
	ld.global.f64 	%fd46, [%rd12+2048];
	neg.f64 	%fd47, %fd46;
	setp.lt.f64 	%p4, %fd46, 0d0000000000000000;
	selp.f64 	%fd48, %fd47, %fd46, %p4;
	ld.global.f64 	%fd49, [%rd12+4096];
	neg.f64 	%fd50, %fd49;
	setp.lt.f64 	%p5, %fd49, 0d0000000000000000;
	selp.f64 	%fd51, %fd50, %fd49, %p5;
	ld.global.f64 	%fd52, [%rd12+6144];
	neg.f64 	%fd53, %fd52;
	setp.lt.f64 	%p6, %fd52, 0d0000000000000000;
	selp.f64 	%fd54, %fd53, %fd52, %p6;
	ld.global.f64 	%fd55, [%rd12+8192];
	neg.f64 	%fd56, %fd55;
	setp.lt.f64 	%p7, %fd55, 0d0000000000000000;
	selp.f64 	%fd57, %fd56, %fd55, %p7;
	ld.global.f64 	%fd58, [%rd12+10240];
	neg.f64 	%fd59, %fd58;
	setp.lt.f64 	%p8, %fd58, 0d0000000000000000;
	selp.f64 	%fd60, %fd59, %fd58, %p8;
	ld.global.f64 	%fd61, [%rd12+12288];
	neg.f64 	%fd62, %fd61;
	setp.lt.f64 	%p9, %fd61, 0d0000000000000000;
	selp.f64 	%fd63, %fd62, %fd61, %p9;
	ld.global.f64 	%fd64, [%rd12+14336];
	neg.f64 	%fd65, %fd64;
	setp.lt.f64 	%p10, %fd64, 0d0000000000000000;
	selp.f64 	%fd66, %fd65, %fd64, %p10;
	setp.lt.f64 	%p11, %fd45, %fd48;
	selp.f64 	%fd67, %fd48, %fd45, %p11;
	setp.lt.f64 	%p12, %fd67, %fd51;
	selp.f64 	%fd68, %fd51, %fd67, %p12;
	setp.lt.f64 	%p13, %fd68, %fd54;
	selp.f64 	%fd69, %fd54, %fd68, %p13;
	setp.lt.f64 	%p14, %fd69, %fd57;
	selp.f64 	%fd70, %fd57, %fd69, %p14;
	setp.lt.f64 	%p15, %fd70, %fd60;
	selp.f64 	%fd71, %fd60, %fd70, %p15;
	setp.lt.f64 	%p16, %fd71, %fd63;
	selp.f64 	%fd72, %fd63, %fd71, %p16;
	setp.lt.f64 	%p17, %fd72, %fd66;
	selp.f64 	%fd457, %fd66, %fd72, %p17;
	add.s32 	%r22, %r51, -2048;
	setp.lt.u32 	%p18, %r22, 2048;
	mov.b32 	%r277, 2048;
	@%p18 bra 	$L__BB15_32;
	mov.b32 	%r277, 2048;
$L__BB15_30:
	add.s32 	%r54, %r21, %r277;
	mul.wide.u32 	%rd13, %r54, 8;
	add.s64 	%rd14, %rd2, %rd13;
	ld.global.f64 	%fd73, [%rd14];
	neg.f64 	%fd74, %fd73;
	setp.lt.f64 	%p19, %fd73, 0d0000000000000000;
	selp.f64 	%fd75, %fd74, %fd73, %p19;
	ld.global.f64 	%fd76, [%rd14+2048];
	neg.f64 	%fd77, %fd76;
	setp.lt.f64 	%p20, %fd76, 0d0000000000000000;
	selp.f64 	%fd78, %fd77, %fd76, %p20;
	ld.global.f64 	%fd79, [%rd14+4096];
	neg.f64 	%fd80, %fd79;
	setp.lt.f64 	%p21, %fd79, 0d0000000000000000;
	selp.f64 	%fd81, %fd80, %fd79, %p21;
	ld.global.f64 	%fd82, [%rd14+6144];
	neg.f64 	%fd83, %fd82;
	setp.lt.f64 	%p22, %fd82, 0d0000000000000000;
	selp.f64 	%fd84, %fd83, %fd82, %p22;
	ld.global.f64 	%fd85, [%rd14+8192];
	neg.f64 	%fd86, %fd85;
	setp.lt.f64 	%p23, %fd85, 0d0000000000000000;
	selp.f64 	%fd87, %fd86, %fd85, %p23;
	ld.global.f64 	%fd88, [%rd14+10240];
	neg.f64 	%fd89, %fd88;
	setp.lt.f64 	%p24, %fd88, 0d0000000000000000;
	selp.f64 	%fd90, %fd89, %fd88, %p24;
	ld.global.f64 	%fd91, [%rd14+12288];
	neg.f64 	%fd92, %fd91;
	setp.lt.f64 	%p25, %fd91, 0d0000000000000000;
	selp.f64 	%fd93, %fd92, %fd91, %p25;
	ld.global.f64 	%fd94, [%rd14+14336];
	neg.f64 	%fd95, %fd94;
	setp.lt.f64 	%p26, %fd94, 0d0000000000000000;
	selp.f64 	%fd96, %fd95, %fd94, %p26;
	setp.lt.f64 	%p27, %fd457, %fd75;
	selp.f64 	%fd97, %fd75, %fd457, %p27;
	setp.lt.f64 	%p28, %fd97, %fd78;
	selp.f64 	%fd98, %fd78, %fd97, %p28;
	setp.lt.f64 	%p29, %fd98, %fd81;
	selp.f64 	%fd99, %fd81, %fd98, %p29;
	setp.lt.f64 	%p30, %fd99, %fd84;
	selp.f64 	%fd100, %fd84, %fd99, %p30;
	setp.lt.f64 	%p31, %fd100, %fd87;
	selp.f64 	%fd101, %fd87, %fd100, %p31;
	setp.lt.f64 	%p32, %fd101, %fd90;
	selp.f64 	%fd102, %fd90, %fd101, %p32;
	setp.lt.f64 	%p33, %fd102, %fd93;
	selp.f64 	%fd103, %fd93, %fd102, %p33;
	setp.lt.f64 	%p34, %fd103, %fd96;
	selp.f64 	%fd457, %fd96, %fd103, %p34;
	sub.s32 	%r55, %r51, %r277;
	setp.lt.u32 	%p35, %r55, 2048;
	@%p35 bra 	$L__BB15_46;
	add.s32 	%r277, %r277, 2048;
	setp.le.u32 	%p36, %r277, %r22;
	@%p36 bra 	$L__BB15_30;
$L__BB15_32:
	setp.le.u32 	%p37, %r51, %r277;
	sub.s32 	%r56, %r51, %r277;
	setp.ge.s32 	%p38, %r21, %r56;
	or.pred  	%p39, %p37, %p38;
	@%p39 bra 	$L__BB15_46;
	not.b32 	%r58, %r21;
	add.s32 	%r59, %r51, %r58;
	sub.s32 	%r60, %r59, %r277;
	shr.u32 	%r61, %r60, 8;
	add.s32 	%r26, %r61, 1;
	and.b32  	%r27, %r26, 15;
	setp.lt.u32 	%p40, %r60, 3840;
	mov.u32 	%r282, %r21;
	@%p40 bra 	$L__BB15_37;
	or.b32  	%r280, %r21, 2048;
	add.s32 	%r279, %r21, %r277;
	and.b32  	%r62, %r26, 33554416;
	neg.s32 	%r278, %r62;
$L__BB15_35:
	.pragma "nounroll";
	mul.wide.u32 	%rd15, %r279, 8;
	add.s64 	%rd16, %rd2, %rd15;
	ld.global.f64 	%fd105, [%rd16];
	neg.f64 	%fd106, %fd105;
	setp.lt.f64 	%p41, %fd105, 0d0000000000000000;
	selp.f64 	%fd107, %fd106, %fd105, %p41;
	setp.lt.f64 	%p42, %fd457, %fd107;
	selp.f64 	%fd108, %fd107, %fd457, %p42;
	add.s32 	%r63, %r279, 256;
	mul.wide.u32 	%rd17, %r63, 8;
	add.s64 	%rd18, %rd2, %rd17;
	ld.global.f64 	%fd109, [%rd18];
	neg.f64 	%fd110, %fd109;
	setp.lt.f64 	%p43, %fd109, 0d0000000000000000;
	selp.f64 	%fd111, %fd110, %fd109, %p43;
	setp.lt.f64 	%p44, %fd108, %fd111;
	selp.f64 	%fd112, %fd111, %fd108, %p44;
	add.s32 	%r64, %r279, 512;
	mul.wide.u32 	%rd19, %r64, 8;
	add.s64 	%rd20, %rd2, %rd19;
	ld.global.f64 	%fd113, [%rd20];
	neg.f64 	%fd114, %fd113;
	setp.lt.f64 	%p45, %fd113, 0d0000000000000000;
	selp.f64 	%fd115, %fd114, %fd113, %p45;
	setp.lt.f64 	%p46, %fd112, %fd115;
	selp.f64 	%fd116, %fd115, %fd112, %p46;
	add.s32 	%r65, %r279, 768;
	mul.wide.u32 	%rd21, %r65, 8;
	add.s64 	%rd22, %rd2, %rd21;
	ld.global.f64 	%fd117, [%rd22];
	neg.f64 	%fd118, %fd117;
	setp.lt.f64 	%p47, %fd117, 0d0000000000000000;
	selp.f64 	%fd119, %fd118, %fd117, %p47;
	setp.lt.f64 	%p48, %fd116, %fd119;
	selp.f64 	%fd120, %fd119, %fd116, %p48;
	add.s32 	%r66, %r279, 1024;
	mul.wide.u32 	%rd23, %r66, 8;
	add.s64 	%rd24, %rd2, %rd23;
	ld.global.f64 	%fd121, [%rd24];
	neg.f64 	%fd122, %fd121;
	setp.lt.f64 	%p49, %fd121, 0d0000000000000000;
	selp.f64 	%fd123, %fd122, %fd121, %p49;
	setp.lt.f64 	%p50, %fd120, %fd123;
	selp.f64 	%fd124, %fd123, %fd120, %p50;
	add.s32 	%r67, %r279, 1280;
	mul.wide.u32 	%rd25, %r67, 8;
	add.s64 	%rd26, %rd2, %rd25;
	ld.global.f64 	%fd125, [%rd26];
	neg.f64 	%fd126, %fd125;
	setp.lt.f64 	%p51, %fd125, 0d0000000000000000;
	selp.f64 	%fd127, %fd126, %fd125, %p51;
	setp.lt.f64 	%p52, %fd124, %fd127;
	selp.f64 	%fd128, %fd127, %fd124, %p52;
	add.s32 	%r68, %r279, 1536;
	mul.wide.u32 	%rd27, %r68, 8;
	add.s64 	%rd28, %rd2, %rd27;
	ld.global.f64 	%fd129, [%rd28];
	neg.f64 	%fd130, %fd129;
	setp.lt.f64 	%p53, %fd129, 0d0000000000000000;
	selp.f64 	%fd131, %fd130, %fd129, %p53;
	setp.lt.f64 	%p54, %fd128, %fd131;
	selp.f64 	%fd132, %fd131, %fd128, %p54;
	add.s32 	%r69, %r279, 1792;
	mul.wide.u32 	%rd29, %r69, 8;
	add.s64 	%rd30, %rd2, %rd29;
	ld.global.f64 	%fd133, [%rd30];
	neg.f64 	%fd134, %fd133;
	setp.lt.f64 	%p55, %fd133, 0d0000000000000000;
	selp.f64 	%fd135, %fd134, %fd133, %p55;
	setp.lt.f64 	%p56, %fd132, %fd135;
	selp.f64 	%fd136, %fd135, %fd132, %p56;
	add.s32 	%r70, %r279, 2048;
	mul.wide.u32 	%rd31, %r70, 8;
	add.s64 	%rd32, %rd2, %rd31;
	ld.global.f64 	%fd137, [%rd32];
	neg.f64 	%fd138, %fd137;
	setp.lt.f64 	%p57, %fd137, 0d0000000000000000;
	selp.f64 	%fd139, %fd138, %fd137, %p57;
	setp.lt.f64 	%p58, %fd136, %fd139;
	selp.f64 	%fd140, %fd139, %fd136, %p58;
	add.s32 	%r71, %r279, 2304;
	mul.wide.u32 	%rd33, %r71, 8;
	add.s64 	%rd34, %rd2, %rd33;
	ld.global.f64 	%fd141, [%rd34];
	neg.f64 	%fd142, %fd141;
	setp.lt.f64 	%p59, %fd141, 0d0000000000000000;
	selp.f64 	%fd143, %fd142, %fd141, %p59;
	setp.lt.f64 	%p60, %fd140, %fd143;
	selp.f64 	%fd144, %fd143, %fd140, %p60;
	add.s32 	%r72, %r279, 2560;
	mul.wide.u32 	%rd35, %r72, 8;
	add.s64 	%rd36, %rd2, %rd35;
	ld.global.f64 	%fd145, [%rd36];
	neg.f64 	%fd146, %fd145;
	setp.lt.f64 	%p61, %fd145, 0d0000000000000000;
	selp.f64 	%fd147, %fd146, %fd145, %p61;
	setp.lt.f64 	%p62, %fd144, %fd147;
	selp.f64 	%fd148, %fd147, %fd144, %p62;
	add.s32 	%r73, %r279, 2816;
	mul.wide.u32 	%rd37, %r73, 8;
	add.s64 	%rd38, %rd2, %rd37;
	ld.global.f64 	%fd149, [%rd38];
	neg.f64 	%fd150, %fd149;
	setp.lt.f64 	%p63, %fd149, 0d0000000000000000;
	selp.f64 	%fd151, %fd150, %fd149, %p63;
	setp.lt.f64 	%p64, %fd148, %fd151;
	selp.f64 	%fd152, %fd151, %fd148, %p64;
	add.s32 	%r74, %r279, 3072;
	mul.wide.u32 	%rd39, %r74, 8;
	add.s64 	%rd40, %rd2, %rd39;
	ld.global.f64 	%fd153, [%rd40];
	neg.f64 	%fd154, %fd153;
	setp.lt.f64 	%p65, %fd153, 0d0000000000000000;
	selp.f64 	%fd155, %fd154, %fd153, %p65;
	setp.lt.f64 	%p66, %fd152, %fd155;
	selp.f64 	%fd156, %fd155, %fd152, %p66;
	add.s32 	%r75, %r279, 3328;
	mul.wide.u32 	%rd41, %r75, 8;
	add.s64 	%rd42, %rd2, %rd41;
	ld.global.f64 	%fd157, [%rd42];
	neg.f64 	%fd158, %fd157;
	setp.lt.f64 	%p67, %fd157, 0d0000000000000000;
	selp.f64 	%fd159, %fd158, %fd157, %p67;
	setp.lt.f64 	%p68, %fd156, %fd159;
	selp.f64 	%fd160, %fd159, %fd156, %p68;
	add.s32 	%r76, %r279, 3584;
	mul.wide.u32 	%rd43, %r76, 8;
	add.s64 	%rd44, %rd2, %rd43;
	ld.global.f64 	%fd161, [%rd44];
	neg.f64 	%fd162, %fd161;
	setp.lt.f64 	%p69, %fd161, 0d0000000000000000;
	selp.f64 	%fd163, %fd162, %fd161, %p69;
	setp.lt.f64 	%p70, %fd160, %fd163;
	selp.f64 	%fd164, %fd163, %fd160, %p70;
	add.s32 	%r77, %r279, 3840;
	mul.wide.u32 	%rd45, %r77, 8;
	add.s64 	%rd46, %rd2, %rd45;
	ld.global.f64 	%fd165, [%rd46];
	neg.f64 	%fd166, %fd165;
	setp.lt.f64 	%p71, %fd165, 0d0000000000000000;
	selp.f64 	%fd167, %fd166, %fd165, %p71;
	setp.lt.f64 	%p72, %fd164, %fd167;
	selp.f64 	%fd457, %fd167, %fd164, %p72;
	add.s32 	%r280, %r280, 4096;
	add.s32 	%r279, %r279, 4096;
	add.s32 	%r278, %r278, 16;
	setp.ne.s32 	%p73, %r278, 0;
	@%p73 bra 	$L__BB15_35;
	add.s32 	%r282, %r280, -2048;
$L__BB15_37:
	setp.eq.s32 	%p74, %r27, 0;
	@%p74 bra 	$L__BB15_46;
	and.b32  	%r39, %r26, 7;
	setp.lt.u32 	%p75, %r27, 8;
	@%p75 bra 	$L__BB15_40;
	add.s32 	%r78, %r282, %r277;
	mul.wide.u32 	%rd47, %r78, 8;
	add.s64 	%rd48, %rd2, %rd47;
	ld.global.f64 	%fd169, [%rd48];
	neg.f64 	%fd170, %fd169;
	setp.lt.f64 	%p76, %fd169, 0d0000000000000000;
	selp.f64 	%fd171, %fd170, %fd169, %p76;
	setp.lt.f64 	%p77, %fd457, %fd171;
	selp.f64 	%fd172, %fd171, %fd457, %p77;
	add.s32 	%r79, %r78, 256;
	mul.wide.u32 	%rd49, %r79, 8;
	add.s64 	%rd50, %rd2, %rd49;
	ld.global.f64 	%fd173, [%rd50];
	neg.f64 	%fd174, %fd173;
	setp.lt.f64 	%p78, %fd173, 0d0000000000000000;
	selp.f64 	%fd175, %fd174, %fd173, %p78;
	setp.lt.f64 	%p79, %fd172, %fd175;
	selp.f64 	%fd176, %fd175, %fd172, %p79;
	add.s32 	%r80, %r78, 512;
	mul.wide.u32 	%rd51, %r80, 8;
	add.s64 	%rd52, %rd2, %rd51;
	ld.global.f64 	%fd177, [%rd52];
	neg.f64 	%fd178, %fd177;
	setp.lt.f64 	%p80, %fd177, 0d0000000000000000;
	selp.f64 	%fd179, %fd178, %fd177, %p80;
	setp.lt.f64 	%p81, %fd176, %fd179;
	selp.f64 	%fd180, %fd179, %fd176, %p81;
	add.s32 	%r81, %r78, 768;
	mul.wide.u32 	%rd53, %r81, 8;
	add.s64 	%rd54, %rd2, %rd53;
	ld.global.f64 	%fd181, [%rd54];
	neg.f64 	%fd182, %fd181;
	setp.lt.f64 	%p82, %fd181, 0d0000000000000000;
	selp.f64 	%fd183, %fd182, %fd181, %p82;
	setp.lt.f64 	%p83, %fd180, %fd183;
	selp.f64 	%fd184, %fd183, %fd180, %p83;
	add.s32 	%r82, %r78, 1024;
	mul.wide.u32 	%rd55, %r82, 8;
	add.s64 	%rd56, %rd2, %rd55;
	ld.global.f64 	%fd185, [%rd56];
	neg.f64 	%fd186, %fd185;
	setp.lt.f64 	%p84, %fd185, 0d0000000000000000;
	selp.f64 	%fd187, %fd186, %fd185, %p84;
	setp.lt.f64 	%p85, %fd184, %fd187;
	selp.f64 	%fd188, %fd187, %fd184, %p85;
	add.s32 	%r83, %r78, 1280;
	mul.wide.u32 	%rd57, %r83, 8;
	add.s64 	%rd58, %rd2, %rd57;
	ld.global.f64 	%fd189, [%rd58];
	neg.f64 	%fd190, %fd189;
	setp.lt.f64 	%p86, %fd189, 0d0000000000000000;
	selp.f64 	%fd191, %fd190, %fd189, %p86;
	setp.lt.f64 	%p87, %fd188, %fd191;
	selp.f64 	%fd192, %fd191, %fd188, %p87;
	add.s32 	%r84, %r78, 1536;
	mul.wide.u32 	%rd59, %r84, 8;
	add.s64 	%rd60, %rd2, %rd59;
	ld.global.f64 	%fd193, [%rd60];
	neg.f64 	%fd194, %fd193;
	setp.lt.f64 	%p88, %fd193, 0d0000000000000000;
	selp.f64 	%fd195, %fd194, %fd193, %p88;
	setp.lt.f64 	%p89, %fd192, %fd195;
	selp.f64 	%fd196, %fd195, %fd192, %p89;
	add.s32 	%r85, %r78, 1792;
	mul.wide.u32 	%rd61, %r85, 8;
	add.s64 	%rd62, %rd2, %rd61;
	ld.global.f64 	%fd197, [%rd62];
	neg.f64 	%fd198, %fd197;
	setp.lt.f64 	%p90, %fd197, 0d0000000000000000;
	selp.f64 	%fd199, %fd198, %fd197, %p90;
	setp.lt.f64 	%p91, %fd196, %fd199;
	selp.f64 	%fd457, %fd199, %fd196, %p91;
	add.s32 	%r282, %r282, 2048;
$L__BB15_40:
	setp.eq.s32 	%p92, %r39, 0;
	@%p92 bra 	$L__BB15_46;
	and.b32  	%r42, %r26, 3;
	setp.lt.u32 	%p93, %r39, 4;
	@%p93 bra 	$L__BB15_43;
	add.s32 	%r86, %r282, %r277;
	mul.wide.u32 	%rd63, %r86, 8;
	add.s64 	%rd64, %rd2, %rd63;
	ld.global.f64 	%fd201, [%rd64];
	neg.f64 	%fd202, %fd201;
	setp.lt.f64 	%p94, %fd201, 0d0000000000000000;
	selp.f64 	%fd203, %fd202, %fd201, %p94;
	setp.lt.f64 	%p95, %fd457, %fd203;
	selp.f64 	%fd204, %fd203, %fd457, %p95;
	add.s32 	%r87, %r86, 256;
	mul.wide.u32 	%rd65, %r87, 8;
	add.s64 	%rd66, %rd2, %rd65;
	ld.global.f64 	%fd205, [%rd66];
	neg.f64 	%fd206, %fd205;
	setp.lt.f64 	%p96, %fd205, 0d0000000000000000;
	selp.f64 	%fd207, %fd206, %fd205, %p96;
	setp.lt.f64 	%p97, %fd204, %fd207;
	selp.f64 	%fd208, %fd207, %fd204, %p97;
	add.s32 	%r88, %r86, 512;
	mul.wide.u32 	%rd67, %r88, 8;
	add.s64 	%rd68, %rd2, %rd67;
	ld.global.f64 	%fd209, [%rd68];
	neg.f64 	%fd210, %fd209;
	setp.lt.f64 	%p98, %fd209, 0d0000000000000000;
	selp.f64 	%fd211, %fd210, %fd209, %p98;
	setp.lt.f64 	%p99, %fd208, %fd211;
	selp.f64 	%fd212, %fd211, %fd208, %p99;
	add.s32 	%r89, %r86, 768;
	mul.wide.u32 	%rd69, %r89, 8;
	add.s64 	%rd70, %rd2, %rd69;
	ld.global.f64 	%fd213, [%rd70];
	neg.f64 	%fd214, %fd213;
	setp.lt.f64 	%p100, %fd213, 0d0000000000000000;
	selp.f64 	%fd215, %fd214, %fd213, %p100;
	setp.lt.f64 	%p101, %fd212, %fd215;
	selp.f64 	%fd457, %fd215, %fd212, %p101;
	add.s32 	%r282, %r282, 1024;
$L__BB15_43:
	setp.eq.s32 	%p102, %r42, 0;
	@%p102 bra 	$L__BB15_46;
	add.s32 	%r285, %r282, %r277;
	neg.s32 	%r284, %r42;
$L__BB15_45:
	.pragma "nounroll";
	mul.wide.u32 	%rd71, %r285, 8;
	add.s64 	%rd72, %rd2, %rd71;
	ld.global.f64 	%fd216, [%rd72];
	neg.f64 	%fd217, %fd216;
	setp.lt.f64 	%p103, %fd216, 0d0000000000000000;
	selp.f64 	%fd218, %fd217, %fd216, %p103;
	setp.lt.f64 	%p104, %fd457, %fd218;
	selp.f64 	%fd457, %fd218, %fd457, %p104;
	add.s32 	%r285, %r285, 256;
	add.s32 	%r284, %r284, 1;
	setp.ne.s32 	%p105, %r284, 0;
	@%p105 bra 	$L__BB15_45;
$L__BB15_46:
	// begin inline asm
	mov.u32 %r90, %laneid;
	// end inline asm
	mov.b64 	%rd73, %fd457;
	mov.b64 	{%r92, %r97}, %rd73;
	mov.b32 	%r98, 1;
	mov.b32 	%r139, 31;
	mov.b32 	%r140, -1;
	// begin inline asm
	shfl.sync.down.b32 %r91, %r92, %r98, %r139, %r140;
	// end inline asm
	// begin inline asm
	shfl.sync.down.b32 %r96, %r97, %r98, %r139, %r140;
	// end inline asm
	mov.b64 	%rd74, {%r91, %r96};
	mov.b64 	%fd219, %rd74;
	setp.gt.s32 	%p106, %r90, 30;
	setp.lt.f64 	%p107, %fd457, %fd219;
	selp.f64 	%fd220, %fd219, %fd457, %p107;
	selp.f64 	%fd221, %fd457, %fd220, %p106;
	mov.b64 	%rd75, %fd221;
	mov.b64 	{%r102, %r107}, %rd75;
	mov.b32 	%r108, 2;
	// begin inline asm
	shfl.sync.down.b32 %r101, %r102, %r108, %r139, %r140;
	// end inline asm
	// begin inline asm
	shfl.sync.down.b32 %r106, %r107, %r108, %r139, %r140;
	// end inline asm
	mov.b64 	%rd76, {%r101, %r106};
	mov.b64 	%fd222, %rd76;
	setp.gt.s32 	%p108, %r90, 29;
	setp.lt.f64 	%p109, %fd221, %fd222;
	selp.f64 	%fd223, %fd222, %fd221, %p109;
	selp.f64 	%fd224, %fd221, %fd223, %p108;
	mov.b64 	%rd77, %fd224;
	mov.b64 	{%r112, %r117}, %rd77;
	mov.b32 	%r118, 4;
	// begin inline asm
	shfl.sync.down.b32 %r111, %r112, %r118, %r139, %r140;
	// end inline asm
	// begin inline asm
	shfl.sync.down.b32 %r116, %r117, %r118, %r139, %r140;
	// end inline asm
	mov.b64 	%rd78, {%r111, %r116};
	mov.b64 	%fd225, %rd78;
	setp.gt.s32 	%p110, %r90, 27;
	setp.lt.f64 	%p111, %fd224, %fd225;
	selp.f64 	%fd226, %fd225, %fd224, %p111;
	selp.f64 	%fd227, %fd224, %fd226, %p110;
	mov.b64 	%rd79, %fd227;
	mov.b64 	{%r122, %r127}, %rd79;
	mov.b32 	%r128, 8;
	// begin inline asm
	shfl.sync.down.b32 %r121, %r122, %r128, %r139, %r140;
	// end inline asm
	// begin inline asm
	shfl.sync.down.b32 %r126, %r127, %r128, %r139, %r140;
	// end inline asm
	mov.b64 	%rd80, {%r121, %r126};
	mov.b64 	%fd228, %rd80;
	setp.gt.s32 	%p112, %r90, 23;
	setp.lt.f64 	%p113, %fd227, %fd228;
	selp.f64 	%fd229, %fd228, %fd227, %p113;
	selp.f64 	%fd230, %fd227, %fd229, %p112;
	mov.b64 	%rd81, %fd230;
	mov.b64 	{%r132, %r137}, %rd81;
	mov.b32 	%r138, 16;
	// begin inline asm
	shfl.sync.down.b32 %r131, %r132, %r138, %r139, %r140;
	// end inline asm
	// begin inline asm
	shfl.sync.down.b32 %r136, %r137, %r138, %r139, %r140;
	// end inline asm
	mov.b64 	%rd82, {%r131, %r136};
	mov.b64 	%fd231, %rd82;
	setp.gt.s32 	%p114, %r90, 15;
	setp.lt.f64 	%p115, %fd230, %fd231;
	selp.f64 	%fd38, %fd231, %fd230, %p115;
	selp.f64 	%fd458, %fd230, %fd38, %p114;
	setp.ne.s32 	%p116, %r90, 0;
	@%p116 bra 	$L__BB15_48;
	shr.u32 	%r141, %r21, 2;
	and.b32  	%r142, %r141, 248;
	mov.u32 	%r143, _ZZN3cub18CUB_300001_SM_10006detail6reduce28DeviceReduceSingleTileKernelINS2_10policy_hubIdj11max_functorIdEE10Policy1000EN6thrust24THRUST_300001_SM_1000_NS6detail15normal_iteratorINSA_10device_ptrIdEEEEPdjS6_dd11abs_functorIdEEEvT0_T1_T2_T3_T4_T6_E12temp_storage;
	add.s32 	%r144, %r143, %r142;
	st.shared.f64 	[%r144+8], %fd38;
$L__BB15_48:
	bar.sync 	0;
	setp.ne.s32 	%p117, %r21, 0;
	@%p117 bra 	$L__BB15_50;
	ld.shared.f64 	%fd232, [_ZZN3cub18CUB_300001_SM_10006detail6reduce28DeviceReduceSingleTileKernelINS2_10policy_hubIdj11max_functorIdEE10Policy1000EN6thrust24THRUST_300001_SM_1000_NS6detail15normal_iteratorINSA_10device_ptrIdEEEEPdjS6_dd11abs_functorIdEEEvT0_T1_T2_T3_T4_T6_E12temp_storage+16];
	setp.lt.f64 	%p118, %fd458, %fd232;
	selp.f64 	%fd233, %fd232, %fd458, %p118;
	ld.shared.f64 	%fd234, [_ZZN3cub18CUB_300001_SM_10006detail6reduce28DeviceReduceSingleTileKernelINS2_10policy_hubIdj11max_functorIdEE10Policy1000EN6thrust24THRUST_300001_SM_1000_NS6detail15normal_iteratorINSA_10device_ptrIdEEEEPdjS6_dd11abs_functorIdEEEvT0_T1_T2_T3_T4_T6_E12temp_storage+24];
	setp.lt.f64 	%p119, %fd233, %fd234;
	selp.f64 	%fd235, %fd234, %fd233, %p119;
	ld.shared.f64 	%fd236, [_ZZN3cub18CUB_300001_SM_10006detail6reduce28DeviceReduceSingleTileKernelINS2_10policy_hubIdj11max_functorIdEE10Policy1000EN6thrust24THRUST_300001_SM_1000_NS6detail15normal_iteratorINSA_10device_ptrIdEEEEPdjS6_dd11abs_functorIdEEEvT0_T1_T2_T3_T4_T6_E12temp_storage+32];
	setp.lt.f64 	%p120, %fd235, %fd236;
	selp.f64 	%fd237, %fd236, %fd235, %p120;
	ld.shared.f64 	%fd238, [_ZZN3cub18CUB_300001_SM_10006detail6reduce28DeviceReduceSingleTileKernelINS2_10policy_hubIdj11max_functorIdEE10Policy1000EN6thrust24THRUST_300001_SM_1000_NS6detail15normal_iteratorINSA_10device_ptrIdEEEEPdjS6_dd11abs_functorIdEEEvT0_T1_T2_T3_T4_T6_E12temp_storage+40];
	setp.lt.f64 	%p121, %fd237, %fd238;
	selp.f64 	%fd239, %fd238, %fd237, %p121;
	ld.shared.f64 	%fd240, [_ZZN3cub18CUB_300001_SM_10006detail6reduce28DeviceReduceSingleTileKernelINS2_10policy_hubIdj11max_functorIdEE10Policy1000EN6thrust24THRUST_300001_SM_1000_NS6detail15normal_iteratorINSA_10device_ptrIdEEEEPdjS6_dd11abs_functorIdEEEvT0_T1_T2_T3_T4_T6_E12temp_storage+48];
	setp.lt.f64 	%p122, %fd239, %fd240;
	selp.f64 	%fd241, %fd240, %fd239, %p122;
	ld.shared.f64 	%fd242, [_ZZN3cub18CUB_300001_SM_10006detail6reduce28DeviceReduceSingleTileKernelINS2_10policy_hubIdj11max_functorIdEE10Policy1000EN6thrust24THRUST_300001_SM_1000_NS6detail15normal_iteratorINSA_10device_ptrIdEEEEPdjS6_dd11abs_functorIdEEEvT0_T1_T2_T3_T4_T6_E12temp_storage+56];
	setp.lt.f64 	%p123, %fd241, %fd242;
	selp.f64 	%fd243, %fd242, %fd241, %p123;
	ld.shared.f64 	%fd244, [_ZZN3cub18CUB_300001_SM_10006detail6reduce28DeviceReduceSingleTileKernelINS2_10policy_hubIdj11max_functorIdEE10Policy1000EN6thrust24THRUST_300001_SM_1000_NS6detail15normal_iteratorINSA_10device_ptrIdEEEEPdjS6_dd11abs_functorIdEEEvT0_T1_T2_T3_T4_T6_E12temp_storage+64];
	setp.lt.f64 	%p124, %fd243, %fd244;
	selp.f64 	%fd458, %fd244, %fd243, %p124;
$L__BB15_50:
	mov.u32 	%r267, %tid.x;
	setp.ne.s32 	%p241, %r267, 0;
	@%p241 bra 	$L__BB15_52;
	setp.lt.f64 	%p242, %fd42, %fd458;
	selp.f64 	%fd436, %fd458, %fd42, %p242;
	st.global.f64 	[%rd1], %fd436;
$L__BB15_52:
	ret;

}
	// .globl	_ZN3cub18CUB_300001_SM_10006detail6reduce18DeviceReduceKernelINS2_10policy_hubIdj11max_functorIdEE10Policy1000EN6thrust24THRUST_300001_SM_1000_NS6detail15normal_iteratorINSA_10device_ptrIdEEEEjS6_d11abs_functorIdEEEvT0_PT3_T1_NS0_13GridEvenShareISL_EET2_T4_
.visible .entry _ZN3cub18CUB_300001_SM_10006detail6reduce18DeviceReduceKernelINS2_10policy_hubIdj11max_functorIdEE10Policy1000EN6thrust24THRUST_300001_SM_1000_NS6detail15normal_iteratorINSA_10device_ptrIdEEEEjS6_d11abs_functorIdEEEvT0_PT3_T1_NS0_13GridEvenShareISL_EET2_T4_(
	.param .align 8 .b8 _ZN3cub18CUB_300001_SM_10006detail6reduce18DeviceReduceKernelINS2_10policy_hubIdj11max_functorIdEE10Policy1000EN6thrust24THRUST_300001_SM_1000_NS6detail15normal_iteratorINSA_10device_ptrIdEEEEjS6_d11abs_functorIdEEEvT0_PT3_T1_NS0_13GridEvenShareISL_EET2_T4__param_0[8],
	.param .u64 .ptr .align 1 _ZN3cub18CUB_300001_SM_10006detail6reduce18DeviceReduceKernelINS2_10policy_hubIdj11max_functorIdEE10Policy1000EN6thrust24THRUST_300001_SM_1000_NS6detail15normal_iteratorINSA_10device_ptrIdEEEEjS6_d11abs_functorIdEEEvT0_PT3_T1_NS0_13GridEvenShareISL_EET2_T4__param_1,
	.param .u32 _ZN3cub18CUB_300001_SM_10006detail6reduce18DeviceReduceKernelINS2_10policy_hubIdj11max_functorIdEE10Policy1000EN6thrust24THRUST_300001_SM_1000_NS6detail15normal_iteratorINSA_10device_ptrIdEEEEjS6_d11abs_functorIdEEEvT0_PT3_T1_NS0_13GridEvenShareISL_EET2_T4__param_2,
	.param .align 4 .b8 _ZN3cub18CUB_300001_SM_10006detail6reduce18DeviceReduceKernelINS2_10policy_hubIdj11max_functorIdEE10Policy1000EN6thrust24THRUST_300001_SM_1000_NS6detail15normal_iteratorINSA_10device_ptrIdEEEEjS6_d11abs_functorIdEEEvT0_PT3_T1_NS0_13GridEvenShareISL_EET2_T4__param_3[40],
	.param .align 1 .b8 _ZN3cub18CUB_300001_SM_10006detail6reduce18DeviceReduceKernelINS2_10policy_hubIdj11max_functorIdEE10Policy1000EN6thrust24THRUST_300001_SM_1000_NS6detail15normal_iteratorINSA_10device_ptrIdEEEEjS6_d11abs_functorIdEEEvT0_PT3_T1_NS0_13GridEvenShareISL_EET2_T4__param_4[1],
	.param .align 1 .b8 _ZN3cub18CUB_300001_SM_10006detail6reduce18DeviceReduceKernelINS2_10policy_hubIdj11max_functorIdEE10Policy1000EN6thrust24THRUST_300001_SM_1000_NS6detail15normal_iteratorINSA_10device_ptrIdEEEEjS6_d11abs_functorIdEEEvT0_PT3_T1_NS0_13GridEvenShareISL_EET2_T4__param_5[1]
)
.maxntid 256
{
	.reg .pred 	%p<241>;
	.reg .b16 	%rs<4>;
	.reg .b32 	%r<368>;
	.reg .b64 	%rd<160>;
	.reg .b64 	%fd<455>;
	// demoted variable
	.shared .align 8 .b8 _ZZN3cub18CUB_300001_SM_10006detail6reduce18DeviceReduceKernelINS2_10policy_hubIdj11max_functorIdEE10Policy1000EN6thrust24THRUST_300001_SM_1000_NS6detail15normal_iteratorINSA_10device_ptrIdEEEEjS6_d11abs_functorIdEEEvT0_PT3_T1_NS0_13GridEvenShareISL_EET2_T4_E12temp_storage[80];
	ld.param.u32 	%r79, [_ZN3cub18CUB_300001_SM_10006detail6reduce18DeviceReduceKernelINS2_10policy_hubIdj11max_functorIdEE10Policy1000EN6thrust24THRUST_300001_SM_1000_NS6detail15normal_iteratorINSA_10device_ptrIdEEEEjS6_d11abs_functorIdEEEvT0_PT3_T1_NS0_13GridEvenShareISL_EET2_T4__param_3+24];
	ld.param.u32 	%r78, [_ZN3cub18CUB_300001_SM_10006detail6reduce18DeviceReduceKernelINS2_10policy_hubIdj11max_functorIdEE10Policy1000EN6thrust24THRUST_300001_SM_1000_NS6detail15normal_iteratorINSA_10device_ptrIdEEEEjS6_d11abs_functorIdEEEvT0_PT3_T1_NS0_13GridEvenShareISL_EET2_T4__param_3+20];
	ld.param.u64 	%rd3, [_ZN3cub18CUB_300001_SM_10006detail6reduce18DeviceReduceKernelINS2_10policy_hubIdj11max_functorIdEE10Policy1000EN6thrust24THRUST_300001_SM_1000_NS6detail15normal_iteratorINSA_10device_ptrIdEEEEjS6_d11abs_functorIdEEEvT0_PT3_T1_NS0_13GridEvenShareISL_EET2_T4__param_0];
	cvta.to.global.u64 	%rd1, %rd3;
	mov.u32 	%r3, %ctaid.x;
	shl.b32 	%r359, %r3, 11;
	sub.s32 	%r5, %r78, %r359;
	setp.gt.u32 	%p1, %r5, 2047;
	@%p1 bra 	$L__BB16_26;
	mov.u32 	%r6, %tid.x;
	setp.ge.u32 	%p124, %r6, %r5;
	mov.f64 	%fd443, 0d0000000000000000;
	mov.u32 	%r350, %r6;
	@%p124 bra 	$L__BB16_3;
	add.s32 	%r194, %r359, %r6;
	mul.wide.u32 	%rd76, %r194, 8;
	add.s64 	%rd77, %rd1, %rd76;
	ld.global.f64 	%fd244, [%rd77];
	neg.f64 	%fd245, %fd244;
	setp.lt.f64 	%p125, %fd244, 0d0000000000000000;
	selp.f64 	%fd443, %fd245, %fd244, %p125;
	add.s32 	%r350, %r6, 256;
$L__BB16_3:
	setp.ge.u32 	%p126, %r350, %r5;
	@%p126 bra 	$L__BB16_17;
	not.b32 	%r195, %r350;
	add.s32 	%r196, %r78, %r195;
	sub.s32 	%r197, %r196, %r359;
	shr.u32 	%r198, %r197, 8;
	add.s32 	%r9, %r198, 1;
	and.b32  	%r10, %r9, 15;
	setp.lt.u32 	%p127, %r197, 3840;
	@%p127 bra 	$L__BB16_8;
	or.b32  	%r349, %r350, 2048;
	add.s32 	%r348, %r350, %r359;
	and.b32  	%r199, %r9, 33554416;
	neg.s32 	%r347, %r199;
$L__BB16_6:
	.pragma "nounroll";
	mul.wide.u32 	%rd78, %r348, 8;
	add.s64 	%rd79, %rd1, %rd78;
	ld.global.f64 	%fd247, [%rd79];
	neg.f64 	%fd248, %fd247;
	setp.lt.f64 	%p128, %fd247, 0d0000000000000000;
	selp.f64 	%fd249, %fd248, %fd247, %p128;
	setp.lt.f64 	%p129, %fd443, %fd249;
	selp.f64 	%fd250, %fd249, %fd443, %p129;
	add.s32 	%r200, %r348, 256;
	mul.wide.u32 	%rd80, %r200, 8;
	add.s64 	%rd81, %rd1, %rd80;
	ld.global.f64 	%fd251, [%rd81];
	neg.f64 	%fd252, %fd251;
	setp.lt.f64 	%p130, %fd251, 0d0000000000000000;
	selp.f64 	%fd253, %fd252, %fd251, %p130;
	setp.lt.f64 	%p131, %fd250, %fd253;
	selp.f64 	%fd254, %fd253, %fd250, %p131;
	add.s32 	%r201, %r348, 512;
	mul.wide.u32 	%rd82, %r201, 8;
	add.s64 	%rd83, %rd1, %rd82;
	ld.global.f64 	%fd255, [%rd83];
	neg.f64 	%fd256, %fd255;
	setp.lt.f64 	%p132, %fd255, 0d0000000000000000;
	selp.f64 	%fd257, %fd256, %fd255, %p132;
	setp.lt.f64 	%p133, %fd254, %fd257;
	selp.f64 	%fd258, %fd257, %fd254, %p133;
	add.s32 	%r202, %r348, 768;
	mul.wide.u32 	%rd84, %r202, 8;
	add.s64 	%rd85, %rd1, %rd84;
	ld.global.f64 	%fd259, [%rd85];
	neg.f64 	%fd260, %fd259;
	setp.lt.f64 	%p134, %fd259, 0d0000000000000000;
	selp.f64 	%fd261, %fd260, %fd259, %p134;
	setp.lt.f64 	%p135, %fd258, %fd261;
	selp.f64 	%fd262, %fd261, %fd258, %p135;
	add.s32 	%r203, %r348, 1024;
	mul.wide.u32 	%rd86, %r203, 8;
	add.s64 	%rd87, %rd1, %rd86;
	ld.global.f64 	%fd263, [%rd87];
	neg.f64 	%fd264, %fd263;
	setp.lt.f64 	%p136, %fd263, 0d0000000000000000;
	selp.f64 	%fd265, %fd264, %fd263, %p136;
	setp.lt.f64 	%p137, %fd262, %fd265;
	selp.f64 	%fd266, %fd265, %fd262, %p137;
	add.s32 	%r204, %r348, 1280;
	mul.wide.u32 	%rd88, %r204, 8;
	add.s64 	%rd89, %rd1, %rd88;
	ld.global.f64 	%fd267, [%rd89];
	neg.f64 	%fd268, %fd267;
	setp.lt.f64 	%p138, %fd267, 0d0000000000000000;
	selp.f64 	%fd269, %fd268, %fd267, %p138;
	setp.lt.f64 	%p139, %fd266, %fd269;
	selp.f64 	%fd270, %fd269, %fd266, %p139;
	add.s32 	%r205, %r348, 1536;
	mul.wide.u32 	%rd90, %r205, 8;
	add.s64 	%rd91, %rd1, %rd90;
	ld.global.f64 	%fd271, [%rd91];
	neg.f64 	%fd272, %fd271;
	setp.lt.f64 	%p140, %fd271, 0d0000000000000000;
	selp.f64 	%fd273, %fd272, %fd271, %p140;
	setp.lt.f64 	%p141, %fd270, %fd273;
	selp.f64 	%fd274, %fd273, %fd270, %p141;
	add.s32 	%r206, %r348, 1792;
	mul.wide.u32 	%rd92, %r206, 8;
	add.s64 	%rd93, %rd1, %rd92;
	ld.global.f64 	%fd275, [%rd93];
	neg.f64 	%fd276, %fd275;
	setp.lt.f64 	%p142, %fd275, 0d0000000000000000;
	selp.f64 	%fd277, %fd276, %fd275, %p142;
	setp.lt.f64 	%p143, %fd274, %fd277;
	selp.f64 	%fd278, %fd277, %fd274, %p143;
	add.s32 	%r207, %r348, 2048;
	mul.wide.u32 	%rd94, %r207, 8;
	add.s64 	%rd95, %rd1, %rd94;
	ld.global.f64 	%fd279, [%rd95];
	neg.f64 	%fd280, %fd279;
	setp.lt.f64 	%p144, %fd279, 0d0000000000000000;
	selp.f64 	%fd281, %fd280, %fd279, %p144;
	setp.lt.f64 	%p145, %fd278, %fd281;
	selp.f64 	%fd282, %fd281, %fd278, %p145;
	add.s32 	%r208, %r348, 2304;
	mul.wide.u32 	%rd96, %r208, 8;
	add.s64 	%rd97, %rd1, %rd96;
	ld.global.f64 	%fd283, [%rd97];
	neg.f64 	%fd284, %fd283;
	setp.lt.f64 	%p146, %fd283, 0d0000000000000000;
	selp.f64 	%fd285, %fd284, %fd283, %p146;
	setp.lt.f64 	%p147, %fd282, %fd285;
	selp.f64 	%fd286, %fd285, %fd282, %p147;
	add.s32 	%r209, %r348, 2560;
	mul.wide.u32 	%rd98, %r209, 8;
	add.s64 	%rd99, %rd1, %rd98;
	ld.global.f64 	%fd287, [%rd99];
	neg.f64 	%fd288, %fd287;
	setp.lt.f64 	%p148, %fd287, 0d0000000000000000;
	selp.f64 	%fd289, %fd288, %fd287, %p148;
	setp.lt.f64 	%p149, %fd286, %fd289;
	selp.f64 	%fd290, %fd289, %fd286, %p149;
	add.s32 	%r210, %r348, 2816;
	mul.wide.u32 	%rd100, %r210, 8;
	add.s64 	%rd101, %rd1, %rd100;
	ld.global.f64 	%fd291, [%rd101];
	neg.f64 	%fd292, %fd291;
	setp.lt.f64 	%p150, %fd291, 0d0000000000000000;
	selp.f64 	%fd293, %fd292, %fd291, %p150;
	setp.lt.f64 	%p151, %fd290, %fd293;
	selp.f64 	%fd294, %fd293, %fd290, %p151;
	add.s32 	%r211, %r348, 3072;
	mul.wide.u32 	%rd102, %r211, 8;
	add.s64 	%rd103, %rd1, %rd102;
	ld.global.f64 	%fd295, [%rd103];
	neg.f64 	%fd296, %fd295;
	setp.lt.f64 	%p152, %fd295, 0d0000000000000000;
	selp.f64 	%fd297, %fd296, %fd295, %p152;
	setp.lt.f64 	%p153, %fd294, %fd297;
	selp.f64 	%fd298, %fd297, %fd294, %p153;
	add.s32 	%r212, %r348, 3328;
	mul.wide.u32 	%rd104, %r212, 8;
	add.s64 	%rd105, %rd1, %rd104;
	ld.global.f64 	%fd299, [%rd105];
	neg.f64 	%fd300, %fd299;
	setp.lt.f64 	%p154, %fd299, 0d0000000000000000;
	selp.f64 	%fd301, %fd300, %fd299, %p154;
	setp.lt.f64 	%p155, %fd298, %fd301;
	selp.f64 	%fd302, %fd301, %fd298, %p155;
	add.s32 	%r213, %r348, 3584;
	mul.wide.u32 	%rd106, %r213, 8;
	add.s64 	%rd107, %rd1, %rd106;
	ld.global.f64 	%fd303, [%rd107];
	neg.f64 	%fd304, %fd303;
	setp.lt.f64 	%p156, %fd303, 0d0000000000000000;
	selp.f64 	%fd305, %fd304, %fd303, %p156;
	setp.lt.f64 	%p157, %fd302, %fd305;
	selp.f64 	%fd306, %fd305, %fd302, %p157;
	add.s32 	%r214, %r348, 3840;
	mul.wide.u32 	%rd108, %r214, 8;
	add.s64 	%rd109, %rd1, %rd108;
	ld.global.f64 	%fd307, [%rd109];
	neg.f64 	%fd308, %fd307;
	setp.lt.f64 	%p158, %fd307, 0d0000000000000000;
	selp.f64 	%fd309, %fd308, %fd307, %p158;
	setp.lt.f64 	%p159, %fd306, %fd309;
	selp.f64 	%fd443, %fd309, %fd306, %p159;
	add.s32 	%r349, %r349, 4096;
	add.s32 	%r348, %r348, 4096;
	add.s32 	%r347, %r347, 16;
	setp.ne.s32 	%p160, %r347, 0;
	@%p160 bra 	$L__BB16_6;
	add.s32 	%r350, %r349, -2048;
$L__BB16_8:
	setp.eq.s32 	%p161, %r10, 0;
	@%p161 bra 	$L__BB16_17;
	and.b32  	%r22, %r9, 7;
	setp.lt.u32 	%p162, %r10, 8;
	@%p162 bra 	$L__BB16_11;
	add.s32 	%r215, %r359, %r350;
	mul.wide.u32 	%rd110, %r215, 8;
	add.s64 	%rd111, %rd1, %rd110;
	ld.global.f64 	%fd311, [%rd111];
	neg.f64 	%fd312, %fd311;
	setp.lt.f64 	%p163, %fd311, 0d0000000000000000;
	selp.f64 	%fd313, %fd312, %fd311, %p163;
	setp.lt.f64 	%p164, %fd443, %fd313;
	selp.f64 	%fd314, %fd313, %fd443, %p164;
	add.s32 	%r216, %r215, 256;
	mul.wide.u32 	%rd112, %r216, 8;
	add.s64 	%rd113, %rd1, %rd112;
	ld.global.f64 	%fd315, [%rd113];
	neg.f64 	%fd316, %fd315;
	setp.lt.f64 	%p165, %fd315, 0d0000000000000000;
	selp.f64 	%fd317, %fd316, %fd315, %p165;
	setp.lt.f64 	%p166, %fd314, %fd317;
	selp.f64 	%fd318, %fd317, %fd314, %p166;
	add.s32 	%r217, %r215, 512;
	mul.wide.u32 	%rd114, %r217, 8;
	add.s64 	%rd115, %rd1, %rd114;
	ld.global.f64 	%fd319, [%rd115];
	neg.f64 	%fd320, %fd319;
	setp.lt.f64 	%p167, %fd319, 0d0000000000000000;
	selp.f64 	%fd321, %fd320, %fd319, %p167;
	setp.lt.f64 	%p168, %fd318, %fd321;
	selp.f64 	%fd322, %fd321, %fd318, %p168;
	add.s32 	%r218, %r215, 768;
	mul.wide.u32 	%rd116, %r218, 8;
	add.s64 	%rd117, %rd1, %rd116;
	ld.global.f64 	%fd323, [%rd117];
	neg.f64 	%fd324, %fd323;
	setp.lt.f64 	%p169, %fd323, 0d0000000000000000;
	selp.f64 	%fd325, %fd324, %fd323, %p169;
	setp.lt.f64 	%p170, %fd322, %fd325;
	selp.f64 	%fd326, %fd325, %fd322, %p170;
	add.s32 	%r219, %r215, 1024;
	mul.wide.u32 	%rd118, %r219, 8;
	add.s64 	%rd119, %rd1, %rd118;
	ld.global.f64 	%fd327, [%rd119];
	neg.f64 	%fd328, %fd327;
	setp.lt.f64 	%p171, %fd327, 0d0000000000000000;
	selp.f64 	%fd329, %fd328, %fd327, %p171;
	setp.lt.f64 	%p172, %fd326, %fd329;
	selp.f64 	%fd330, %fd329, %fd326, %p172;
	add.s32 	%r220, %r215, 1280;
	mul.wide.u32 	%rd120, %r220, 8;
	add.s64 	%rd121, %rd1, %rd120;
	ld.global.f64 	%fd331, [%rd121];
	neg.f64 	%fd332, %fd331;
	setp.lt.f64 	%p173, %fd331, 0d0000000000000000;
	selp.f64 	%fd333, %fd332, %fd331, %p173;
	setp.lt.f64 	%p174, %fd330, %fd333;
	selp.f64 	%fd334, %fd333, %fd330, %p174;
	add.s32 	%r221, %r215, 1536;
	mul.wide.u32 	%rd122, %r221, 8;
	add.s64 	%rd123, %rd1, %rd122;
	ld.global.f64 	%fd335, [%rd123];
	neg.f64 	%fd336, %fd335;
	setp.lt.f64 	%p175, %fd335, 0d0000000000000000;
	selp.f64 	%fd337, %fd336, %fd335, %p175;
	setp.lt.f64 	%p176, %fd334, %fd337;
	selp.f64 	%fd338, %fd337, %fd334, %p176;
	add.s32 	%r222, %r215, 1792;
	mul.wide.u32 	%rd124, %r222, 8;
	add.s64 	%rd125, %rd1, %rd124;
	ld.global.f64 	%fd339, [%rd125];
	neg.f64 	%fd340, %fd339;
	setp.lt.f64 	%p177, %fd339, 0d0000000000000000;
	selp.f64 	%fd341, %fd340, %fd339, %p177;
	setp.lt.f64 	%p178, %fd338, %fd341;
	selp.f64 	%fd443, %fd341, %fd338, %p178;
	add.s32 	%r350, %r350, 2048;
$L__BB16_11:
	setp.eq.s32 	%p179, %r22, 0;
	@%p179 bra 	$L__BB16_17;
	and.b32  	%r25, %r9, 3;
	setp.lt.u32 	%p180, %r22, 4;
	@%p180 bra 	$L__BB16_14;
	add.s32 	%r223, %r359, %r350;
	mul.wide.u32 	%rd126, %r223, 8;
	add.s64 	%rd127, %rd1, %rd126;
	ld.global.f64 	%fd343, [%rd127];
	neg.f64 	%fd344, %fd343;
	setp.lt.f64 	%p181, %fd343, 0d0000000000000000;
	selp.f64 	%fd345, %fd344, %fd343, %p181;
	setp.lt.f64 	%p182, %fd443, %fd345;
	selp.f64 	%fd346, %fd345, %fd443, %p182;
	add.s32 	%r224, %r223, 256;
	mul.wide.u32 	%rd128, %r224, 8;
	add.s64 	%rd129, %rd1, %rd128;
	ld.global.f64 	%fd347, [%rd129];
	neg.f64 	%fd348, %fd347;
	setp.lt.f64 	%p183, %fd347, 0d0000000000000000;
	selp.f64 	%fd349, %fd348, %fd347, %p183;
	setp.lt.f64 	%p184, %fd346, %fd349;
	selp.f64 	%fd350, %fd349, %fd346, %p184;
	add.s32 	%r225, %r223, 512;
	mul.wide.u32 	%rd130, %r225, 8;
	add.s64 	%rd131, %rd1, %rd130;
	ld.global.f64 	%fd351, [%rd131];
	neg.f64 	%fd352, %fd351;
	setp.lt.f64 	%p185, %fd351, 0d0000000000000000;
	selp.f64 	%fd353, %fd352, %fd351, %p185;
	setp.lt.f64 	%p186, %fd350, %fd353;
	selp.f64 	%fd354, %fd353, %fd350, %p186;
	add.s32 	%r226, %r223, 768;
	mul.wide.u32 	%rd132, %r226, 8;
	add.s64 	%rd133, %rd1, %rd132;
	ld.global.f64 	%fd355, [%rd133];
	neg.f64 	%fd356, %fd355;
	setp.lt.f64 	%p187, %fd355, 0d0000000000000000;
	selp.f64 	%fd357, %fd356, %fd355, %p187;
	setp.lt.f64 	%p188, %fd354, %fd357;
	selp.f64 	%fd443, %fd357, %fd354, %p188;
	add.s32 	%r350, %r350, 1024;
$L__BB16_14:
	setp.eq.s32 	%p189, %r25, 0;
	@%p189 bra 	$L__BB16_17;
	add.s32 	%r354, %r350, %r359;
	neg.s32 	%r353, %r25;
$L__BB16_16:
	.pragma "nounroll";
	mul.wide.u32 	%rd134, %r354, 8;
	add.s64 	%rd135, %rd1, %rd134;
	ld.global.f64 	%fd358, [%rd135];
	neg.f64 	%fd359, %fd358;
	setp.lt.f64 	%p190, %fd358, 0d0000000000000000;
	selp.f64 	%fd360, %fd359, %fd358, %p190;
	setp.lt.f64 	%p191, %fd443, %fd360;
	selp.f64 	%fd443, %fd360, %fd443, %p191;
	add.s32 	%r354, %r354, 256;
	add.s32 	%r353, %r353, 1;
	setp.ne.s32 	%p192, %r353, 0;
	@%p192 bra 	$L__BB16_16;
$L__BB16_17:
	setp.lt.u32 	%p193, %r5, 256;
	@%p193 bra 	$L__BB16_22;
	// begin inline asm
	mov.u32 %r290, %laneid;
	// end inline asm
	mov.b64 	%rd146, %fd443;
	mov.b64 	{%r292, %r297}, %rd146;
	mov.b32 	%r298, 1;
	mov.b32 	%r339, 31;
	mov.b32 	%r340, -1;
	// begin inline asm
	shfl.sync.down.b32 %r291, %r292, %r298, %r339, %r340;
	// end inline asm
	// begin inline asm
	shfl.sync.down.b32 %r296, %r297, %r298, %r339, %r340;
	// end inline asm
	mov.b64 	%rd147, {%r291, %r296};
	mov.b64 	%fd408, %rd147;
	setp.gt.s32 	%p221, %r290, 30;
	setp.lt.f64 	%p222, %fd443, %fd408;
	selp.f64 	%fd409, %fd408, %fd443, %p222;
	selp.f64 	%fd410, %fd443, %fd409, %p221;
	mov.b64 	%rd148, %fd410;
	mov.b64 	{%r302, %r307}, %rd148;
	mov.b32 	%r308, 2;
	// begin inline asm
	shfl.sync.down.b32 %r301, %r302, %r308, %r339, %r340;
	// end inline asm
	// begin inline asm
	shfl.sync.down.b32 %r306, %r307, %r308, %r339, %r340;
	// end inline asm
	mov.b64 	%rd149, {%r301, %r306};
	mov.b64 	%fd411, %rd149;
	setp.gt.s32 	%p223, %r290, 29;
	setp.lt.f64 	%p224, %fd410, %fd411;
	selp.f64 	%fd412, %fd411, %fd410, %p224;
	selp.f64 	%fd413, %fd410, %fd412, %p223;
	mov.b64 	%rd150, %fd413;
	mov.b64 	{%r312, %r317}, %rd150;
	mov.b32 	%r318, 4;
	// begin inline asm
	shfl.sync.down.b32 %r311, %r312, %r318, %r339, %r340;
	// end inline asm
	// begin inline asm
	shfl.sync.down.b32 %r316, %r317, %r318, %r339, %r340;
	// end inline asm
	mov.b64 	%rd151, {%r311, %r316};
	mov.b64 	%fd414, %rd151;
	setp.gt.s32 	%p225, %r290, 27;
	setp.lt.f64 	%p226, %fd413, %fd414;
	selp.f64 	%fd415, %fd414, %fd413, %p226;
	selp.f64 	%fd416, %fd413, %fd415, %p225;
	mov.b64 	%rd152, %fd416;
	mov.b64 	{%r322, %r327}, %rd152;
	mov.b32 	%r328, 8;
	// begin inline asm
	shfl.sync.down.b32 %r321, %r322, %r328, %r339, %r340;
	// end inline asm
	// begin inline asm
	shfl.sync.down.b32 %r326, %r327, %r328, %r339, %r340;
	// end inline asm
	mov.b64 	%rd153, {%r321, %r326};
	mov.b64 	%fd417, %rd153;
	setp.gt.s32 	%p227, %r290, 23;
	setp.lt.f64 	%p228, %fd416, %fd417;
	selp.f64 	%fd418, %fd417, %fd416, %p228;
	selp.f64 	%fd419, %fd416, %fd418, %p227;
	mov.b64 	%rd154, %fd419;
	mov.b64 	{%r332, %r337}, %rd154;
	mov.b32 	%r338, 16;
	// begin inline asm
	shfl.sync.down.b32 %r331, %r332, %r338, %r339, %r340;
	// end inline asm
	// begin inline asm
	shfl.sync.down.b32 %r336, %r337, %r338, %r339, %r340;
	// end inline asm
	mov.b64 	%rd155, {%r331, %r336};
	mov.b64 	%fd420, %rd155;
	setp.gt.s32 	%p229, %r290, 15;
	setp.lt.f64 	%p230, %fd419, %fd420;
	selp.f64 	%fd16, %fd420, %fd419, %p230;
	selp.f64 	%fd454, %fd419, %fd16, %p229;
	setp.ne.s32 	%p231, %r290, 0;
	@%p231 bra 	$L__BB16_20;
	shr.u32 	%r341, %r6, 2;
	and.b32  	%r342, %r341, 248;
	mov.u32 	%r343, _ZZN3cub18CUB_300001_SM_10006detail6reduce18DeviceReduceKernelINS2_10policy_hubIdj11max_functorIdEE10Policy1000EN6thrust24THRUST_300001_SM_1000_NS6detail15normal_iteratorINSA_10device_ptrIdEEEEjS6_d11abs_functorIdEEEvT0_PT3_T1_NS0_13GridEvenShareISL_EET2_T4_E12temp_storage;
	add.s32 	%r344, %r343, %r342;
	st.shared.f64 	[%r344+8], %fd16;
$L__BB16_20:
	bar.sync 	0;
	setp.ne.s32 	%p232, %r6, 0;
	@%p232 bra 	$L__BB16_48;
	ld.shared.f64 	%fd421, [_ZZN3cub18CUB_300001_SM_10006detail6reduce18DeviceReduceKernelINS2_10policy_hubIdj11max_functorIdEE10Policy1000EN6thrust24THRUST_300001_SM_1000_NS6detail15normal_iteratorINSA_10device_ptrIdEEEEjS6_d11abs_functorIdEEEvT0_PT3_T1_NS0_13GridEvenShareISL_EET2_T4_E12temp_storage+16];
	setp.lt.f64 	%p233, %fd454, %fd421;
	selp.f64 	%fd422, %fd421, %fd454, %p233;
	ld.shared.f64 	%fd423, [_ZZN3cub18CUB_300001_SM_10006detail6reduce18DeviceReduceKernelINS2_10policy_hubIdj11max_functorIdEE10Policy1000EN6thrust24THRUST_300001_SM_1000_NS6detail15normal_iteratorINSA_10device_ptrIdEEEEjS6_d11abs_functorIdEEEvT0_PT3_T1_NS0_13GridEvenShareISL_EET2_T4_E12temp_storage+24];
	setp.lt.f64 	%p234, %fd422, %fd423;
	selp.f64 	%fd424, %fd423, %fd422, %p234;
	ld.shared.f64 	%fd425, [_ZZN3cub18CUB_300001_SM_10006detail6reduce18DeviceReduceKernelINS2_10policy_hubIdj11max_functorIdEE10Policy1000EN6thrust24THRUST_300001_SM_1000_NS6detail15normal_iteratorINSA_10device_ptrIdEEEEjS6_d11abs_functorIdEEEvT0_PT3_T1_NS0_13GridEvenShareISL_EET2_T4_E12temp_storage+32];
	setp.lt.f64 	%p235, %fd424, %fd425;
	selp.f64 	%fd426, %fd425, %fd424, %p235;
	ld.shared.f64 	%fd427, [_ZZN3cub18CUB_300001_SM_10006detail6reduce18DeviceReduceKernelINS2_10policy_hubIdj11max_functorIdEE10Policy1000EN6thrust24THRUST_300001_SM_1000_NS6detail15normal_iteratorINSA_10device_ptrIdEEEEjS6_d11abs_functorIdEEEvT0_PT3_T1_NS0_13GridEvenShareISL_EET2_T4_E12temp_storage+40];
	setp.lt.f64 	%p236, %fd426, %fd427;
	selp.f64 	%fd428, %fd427, %fd426, %p236;
	ld.shared.f64 	%fd429, [_ZZN3cub18CUB_300001_SM_10006detail6reduce18DeviceReduceKernelINS2_10policy_hubIdj11max_functorIdEE10Policy1000EN6thrust24THRUST_300001_SM_1000_NS6detail15normal_iteratorINSA_10device_ptrIdEEEEjS6_d11abs_functorIdEEEvT0_PT3_T1_NS0_13GridEvenShareISL_EET2_T4_E12temp_storage+48];
	setp.lt.f64 	%p237, %fd428, %fd429;
	selp.f64 	%fd430, %fd429, %fd428, %p237;
	ld.shared.f64 	%fd431, [_ZZN3cub18CUB_300001_SM_10006detail6reduce18DeviceReduceKernelINS2_10policy_hubIdj11max_functorIdEE10Policy1000EN6thrust24THRUST_300001_SM_1000_NS6detail15normal_iteratorINSA_10device_ptrIdEEEEjS6_d11abs_functorIdEEEvT0_PT3_T1_NS0_13GridEvenShareISL_EET2_T4_E12temp_storage+56];
	setp.lt.f64 	%p238, %fd430, %fd431;
	selp.f64 	%fd432, %fd431, %fd430, %p238;
	ld.shared.f64 	%fd433, [_ZZN3cub18CUB_300001_SM_10006detail6reduce18DeviceReduceKernelINS2_10policy_hubIdj11max_functorIdEE10Policy1000EN6thrust24THRUST_300001_SM_1000_NS6detail15normal_iteratorINSA_10device_ptrIdEEEEjS6_d11abs_functorIdEEEvT0_PT3_T1_NS0_13GridEvenShareISL_EET2_T4_E12temp_storage+64];
	setp.lt.f64 	%p239, %fd432, %fd433;
	selp.f64 	%fd454, %fd433, %fd432, %p239;
	bra.uni 	$L__BB16_48;
$L__BB16_22:
	// begin inline asm
	mov.u32 %r227, %laneid;
	// end inline asm
	and.b32  	%r278, %r6, 992;
	add.s32 	%r279, %r278, 32;
	setp.gt.u32 	%p194, %r279, %r5;
	not.b32 	%r280, %r278;
	add.s32 	%r281, %r5, %r280;
	selp.b32 	%r276, %r281, 31, %p194;
	mov.b64 	%rd136, %fd443;
	mov.b64 	{%r229, %r234}, %rd136;
	mov.b32 	%r235, 1;
	mov.b32 	%r277, -1;
	// begin inline asm
	shfl.sync.down.b32 %r228, %r229, %r235, %r276, %r277;
	// end inline asm
	// begin inline asm
	shfl.sync.down.b32 %r233, %r234, %r235, %r276, %r277;
	// end inline asm
	mov.b64 	%rd137, {%r228, %r233};
	mov.b64 	%fd361, %rd137;
	setp.lt.s32 	%p195, %r227, %r276;
	setp.lt.f64 	%p196, %fd443, %fd361;
	selp.f64 	%fd362, %fd361, %fd443, %p196;
	selp.f64 	%fd363, %fd362, %fd443, %p195;
	mov.b64 	%rd138, %fd363;
	mov.b64 	{%r239, %r244}, %rd138;
	mov.b32 	%r245, 2;
	// begin inline asm
	shfl.sync.down.b32 %r238, %r239, %r245, %r276, %r277;
	// end inline asm
	// begin inline asm
	shfl.sync.down.b32 %r243, %r244, %r245, %r276, %r277;
	// end inline asm
	mov.b64 	%rd139, {%r238, %r243};
	mov.b64 	%fd364, %rd139;
	add.s32 	%r282, %r227, 2;
	setp.gt.s32 	%p197, %r282, %r276;
	setp.lt.f64 	%p198, %fd363, %fd364;
	selp.f64 	%fd365, %fd364, %fd363, %p198;
	selp.f64 	%fd366, %fd363, %fd365, %p197;
	mov.b64 	%rd140, %fd366;
	mov.b64 	{%r249, %r254}, %rd140;
	mov.b32 	%r255, 4;
	// begin inline asm
	shfl.sync.down.b32 %r248, %r249, %r255, %r276, %r277;
	// end inline asm
	// begin inline asm
	shfl.sync.down.b32 %r253, %r254, %r255, %r276, %r277;
	// end inline asm
	mov.b64 	%rd141, {%r248, %r253};
	mov.b64 	%fd367, %rd141;
	add.s32 	%r283, %r227, 4;
	setp.gt.s32 	%p199, %r283, %r276;
	setp.lt.f64 	%p200, %fd366, %fd367;
	selp.f64 	%fd368, %fd367, %fd366, %p200;
	selp.f64 	%fd369, %fd366, %fd368, %p199;
	mov.b64 	%rd142, %fd369;
	mov.b64 	{%r259, %r264}, %rd142;
	mov.b32 	%r265, 8;
	// begin inline asm
	shfl.sync.down.b32 %r258, %r259, %r265, %r276, %r277;
	// end inline asm
	// begin inline asm
	shfl.sync.down.b32 %r263, %r264, %r265, %r276, %r277;
	// end inline asm
	mov.b64 	%rd143, {%r258, %r263};
	mov.b64 	%fd370, %rd143;
	add.s32 	%r284, %r227, 8;
	setp.gt.s32 	%p201, %r284, %r276;
	setp.lt.f64 	%p202, %fd369, %fd370;
	selp.f64 	%fd371, %fd370, %fd369, %p202;
	selp.f64 	%fd372, %fd369, %fd371, %p201;
	mov.b64 	%rd144, %fd372;
	mov.b64 	{%r269, %r274}, %rd144;
	mov.b32 	%r275, 16;
	// begin inline asm
	shfl.sync.down.b32 %r268, %r269, %r275, %r276, %r277;
	// end inline asm
	// begin inline asm
	shfl.sync.down.b32 %r273, %r274, %r275, %r276, %r277;
	// end inline asm
	mov.b64 	%rd145, {%r268, %r273};
	mov.b64 	%fd373, %rd145;
	add.s32 	%r285, %r227, 16;
	setp.gt.s32 	%p203, %r285, %r276;
	setp.lt.f64 	%p204, %fd372, %fd373;
	selp.f64 	%fd374, %fd373, %fd372, %p204;
	selp.f64 	%fd454, %fd372, %fd374, %p203;
	setp.ne.s32 	%p205, %r227, 0;
	@%p205 bra 	$L__BB16_24;
	shr.u32 	%r286, %r6, 2;
	and.b32  	%r287, %r286, 248;
	mov.u32 	%r288, _ZZN3cub18CUB_300001_SM_10006detail6reduce18DeviceReduceKernelINS2_10policy_hubIdj11max_functorIdEE10Policy1000EN6thrust24THRUST_300001_SM_1000_NS6detail15normal_iteratorINSA_10device_ptrIdEEEEjS6_d11abs_functorIdEEEvT0_PT3_T1_NS0_13GridEvenShareISL_EET2_T4_E12temp_storage;
	add.s32 	%r289, %r288, %r287;
	st.shared.f64 	[%r289+8], %fd454;
$L__BB16_24:
	bar.sync 	0;
	setp.ne.s32 	%p206, %r6, 0;
	@%p206 bra 	$L__BB16_48;
	setp.gt.u32 	%p207, %r5, 32;
	ld.shared.f64 	%fd375, [_ZZN3cub18CUB_300001_SM_10006detail6reduce18DeviceReduceKernelINS2_10policy_hubIdj11max_functorIdEE10Policy1000EN6thrust24THRUST_300001_SM_1000_NS6detail15normal_iteratorINSA_10device_ptrIdEEEEjS6_d11abs_functorIdEEEvT0_PT3_T1_NS0_13GridEvenShareISL_EET2_T4_E12temp_storage+16];
	setp.lt.f64 	%p208, %fd454, %fd375;
	selp.f64 	%fd377, %fd375, %fd454, %p208;
	selp.f64 	%fd378, %fd377, %fd454, %p207;
	setp.gt.u32 	%p209, %r5, 64;
	ld.shared.f64 	%fd380, [_ZZN3cub18CUB_300001_SM_10006detail6reduce18DeviceReduceKernelINS2_10policy_hubIdj11max_functorIdEE10Policy1000EN6thrust24THRUST_300001_SM_1000_NS6detail15normal_iteratorINSA_10device_ptrIdEEEEjS6_d11abs_functorIdEEEvT0_PT3_T1_NS0_13GridEvenShareISL_EET2_T4_E12temp_storage+24];
	setp.lt.f64 	%p210, %fd378, %fd380;
	selp.f64 	%fd382, %fd380, %fd378, %p210;
	selp.f64 	%fd383, %fd382, %fd378, %p209;
	setp.gt.u32 	%p211, %r5, 96;
	ld.shared.f64 	%fd385, [_ZZN3cub18CUB_300001_SM_10006detail6reduce18DeviceReduceKernelINS2_10policy_hubIdj11max_functorIdEE10Policy1000EN6thrust24THRUST_300001_SM_1000_NS6detail15normal_iteratorINSA_10device_ptrIdEEEEjS6_d11abs_functorIdEEEvT0_PT3_T1_NS0_13GridEvenShareISL_EET2_T4_E12temp_storage+32];
	setp.lt.f64 	%p212, %fd383, %fd385;
	selp.f64 	%fd387, %fd385, %fd383, %p212;
	selp.f64 	%fd388, %fd387, %fd383, %p211;
	setp.gt.u32 	%p213, %r5, 128;
	ld.shared.f64 	%fd390, [_ZZN3cub18CUB_300001_SM_10006detail6reduce18DeviceReduceKernelINS2_10policy_hubIdj11max_functorIdEE10Policy1000EN6thrust24THRUST_300001_SM_1000_NS6detail15normal_iteratorINSA_10device_ptrIdEEEEjS6_d11abs_functorIdEEEvT0_PT3_T1_NS0_13GridEvenShareISL_EET2_T4_E12temp_storage+40];
	setp.lt.f64 	%p214, %fd388, %fd390;
	selp.f64 	%fd392, %fd390, %fd388, %p214;
	selp.f64 	%fd393, %fd392, %fd388, %p213;
	setp.gt.u32 	%p215, %r5, 160;
	ld.shared.f64 	%fd395, [_ZZN3cub18CUB_300001_SM_10006detail6reduce18DeviceReduceKernelINS2_10policy_hubIdj11max_functorIdEE10Policy1000EN6thrust24THRUST_300001_SM_1000_NS6detail15normal_iteratorINSA_10device_ptrIdEEEEjS6_d11abs_functorIdEEEvT0_PT3_T1_NS0_13GridEvenShareISL_EET2_T4_E12temp_storage+48];
	setp.lt.f64 	%p216, %fd393, %fd395;
	selp.f64 	%fd397, %fd395, %fd393, %p216;
	selp.f64 	%fd398, %fd397, %fd393, %p215;
	setp.gt.u32 	%p217, %r5, 192;
	ld.shared.f64 	%fd400, [_ZZN3cub18CUB_300001_SM_10006detail6reduce18DeviceReduceKernelINS2_10policy_hubIdj11max_functorIdEE10Policy1000EN6thrust24THRUST_300001_SM_1000_NS6detail15normal_iteratorINSA_10device_ptrIdEEEEjS6_d11abs_functorIdEEEvT0_PT3_T1_NS0_13GridEvenShareISL_EET2_T4_E12temp_storage+56];
	setp.lt.f64 	%p218, %fd398, %fd400;
	selp.f64 	%fd402, %fd400, %fd398, %p218;
	selp.f64 	%fd403, %fd402, %fd398, %p217;
	setp.gt.u32 	%p219, %r5, 224;
	ld.shared.f64 	%fd405, [_ZZN3cub18CUB_300001_SM_10006detail6reduce18DeviceReduceKernelINS2_10policy_hubIdj11max_functorIdEE10Policy1000EN6thrust24THRUST_300001_SM_1000_NS6detail15normal_iteratorINSA_10device_ptrIdEEEEjS6_d11abs_functorIdEEEvT0_PT3_T1_NS0_13GridEvenShareISL_EET2_T4_E12temp_storage+64];
	setp.lt.f64 	%p220, %fd403, %fd405;
	selp.f64 	%fd407, %fd405, %fd403, %p220;
	selp.f64 	%fd454, %fd407, %fd403, %p219;
	bra.uni 	$L__BB16_48;
$L__BB16_26:
	mov.u32 	%r34, %tid.x;
	add.s32 	%r83, %r34, %r359;
	mul.wide.u32 	%rd4, %r83, 8;
	add.s64 	%rd5, %rd1, %rd4;
	ld.global.f64 	%fd41, [%rd5];
	neg.f64 	%fd42, %fd41;
	setp.lt.f64 	%p2, %fd41, 0d0000000000000000;
	selp.f64 	%fd43, %fd42, %fd41, %p2;
	ld.global.f64 	%fd44, [%rd5+2048];
	neg.f64 	%fd45, %fd44;
	setp.lt.f64 	%p3, %fd44, 0d0000000000000000;
	selp.f64 	%fd46, %fd45, %fd44, %p3;
	ld.global.f64 	%fd47, [%rd5+4096];
	neg.f64 	%fd48, %fd47;
	setp.lt.f64 	%p4, %fd47, 0d0000000000000000;
	selp.f64 	%fd49, %fd48, %fd47, %p4;
	ld.global.f64 	%fd50, [%rd5+6144];
	neg.f64 	%fd51, %fd50;
	setp.lt.f64 	%p5, %fd50, 0d0000000000000000;
	selp.f64 	%fd52, %fd51, %fd50, %p5;
	ld.global.f64 	%fd53, [%rd5+8192];
	neg.f64 	%fd54, %fd53;
	setp.lt.f64 	%p6, %fd53, 0d0000000000000000;
	selp.f64 	%fd55, %fd54, %fd53, %p6;
	ld.global.f64 	%fd56, [%rd5+10240];
	neg.f64 	%fd57, %fd56;
	setp.lt.f64 	%p7, %fd56, 0d0000000000000000;
	selp.f64 	%fd58, %fd57, %fd56, %p7;
	ld.global.f64 	%fd59, [%rd5+12288];
	neg.f64 	%fd60, %fd59;
	setp.lt.f64 	%p8, %fd59, 0d0000000000000000;
	selp.f64 	%fd61, %fd60, %fd59, %p8;
	ld.global.f64 	%fd62, [%rd5+14336];
	neg.f64 	%fd63, %fd62;
	setp.lt.f64 	%p9, %fd62, 0d0000000000000000;
	selp.f64 	%fd64, %fd63, %fd62, %p9;
	setp.lt.f64 	%p10, %fd43, %fd46;
	selp.f64 	%fd65, %fd46, %fd43, %p10;
	setp.lt.f64 	%p11, %fd65, %fd49;
	selp.f64 	%fd66, %fd49, %fd65, %p11;
	setp.lt.f64 	%p12, %fd66, %fd52;
	selp.f64 	%fd67, %fd52, %fd66, %p12;
	setp.lt.f64 	%p13, %fd67, %fd55;
	selp.f64 	%fd68, %fd55, %fd67, %p13;
	setp.lt.f64 	%p14, %fd68, %fd58;
	selp.f64 	%fd69, %fd58, %fd68, %p14;
	setp.lt.f64 	%p15, %fd69, %fd61;
	selp.f64 	%fd70, %fd61, %fd69, %p15;
	setp.lt.f64 	%p16, %fd70, %fd64;
	selp.f64 	%fd453, %fd64, %fd70, %p16;
	shl.b32 	%r35, %r79, 11;
	setp.lt.u32 	%p17, %r5, %r35;
	@%p17 bra 	$L__BB16_44;
	add.s32 	%r357, %r35, %r359;
	not.b32 	%r85, %r34;
	add.s32 	%r86, %r85, %r78;
	sub.s32 	%r87, %r86, %r35;
	sub.s32 	%r356, %r87, %r359;
	add.s32 	%r88, %r357, %r34;
	add.s32 	%r355, %r88, 2048;
	mov.b32 	%r358, 0;
$L__BB16_28:
	shl.b32 	%r89, %r79, 11;
	add.s32 	%r359, %r359, %r89;
	add.s32 	%r90, %r78, -2048;
	setp.gt.u32 	%p18, %r359, %r90;
	@%p18 bra 	$L__BB16_30;
	add.s32 	%r91, %r34, %r359;
	mul.wide.u32 	%rd6, %r91, 8;
	add.s64 	%rd7, %rd1, %rd6;
	ld.global.f64 	%fd71, [%rd7];
	neg.f64 	%fd72, %fd71;
	setp.lt.f64 	%p19, %fd71, 0d0000000000000000;
	selp.f64 	%fd73, %fd72, %fd71, %p19;
	ld.global.f64 	%fd74, [%rd7+2048];
	neg.f64 	%fd75, %fd74;
	setp.lt.f64 	%p20, %fd74, 0d0000000000000000;
	selp.f64 	%fd76, %fd75, %fd74, %p20;
	ld.global.f64 	%fd77, [%rd7+4096];
	neg.f64 	%fd78, %fd77;
	setp.lt.f64 	%p21, %fd77, 0d0000000000000000;
	selp.f64 	%fd79, %fd78, %fd77, %p21;
	ld.global.f64 	%fd80, [%rd7+6144];
	neg.f64 	%fd81, %fd80;
	setp.lt.f64 	%p22, %fd80, 0d0000000000000000;
	selp.f64 	%fd82, %fd81, %fd80, %p22;
	ld.global.f64 	%fd83, [%rd7+8192];
	neg.f64 	%fd84, %fd83;
	setp.lt.f64 	%p23, %fd83, 0d0000000000000000;
	selp.f64 	%fd85, %fd84, %fd83, %p23;
	ld.global.f64 	%fd86, [%rd7+10240];
	neg.f64 	%fd87, %fd86;
	setp.lt.f64 	%p24, %fd86, 0d0000000000000000;
	selp.f64 	%fd88, %fd87, %fd86, %p24;
	ld.global.f64 	%fd89, [%rd7+12288];
	neg.f64 	%fd90, %fd89;
	setp.lt.f64 	%p25, %fd89, 0d0000000000000000;
	selp.f64 	%fd91, %fd90, %fd89, %p25;
	ld.global.f64 	%fd92, [%rd7+14336];
	neg.f64 	%fd93, %fd92;
	setp.lt.f64 	%p26, %fd92, 0d0000000000000000;
	selp.f64 	%fd94, %fd93, %fd92, %p26;
	setp.lt.f64 	%p27, %fd453, %fd73;
	selp.f64 	%fd95, %fd73, %fd453, %p27;
	setp.lt.f64 	%p28, %fd95, %fd76;
	selp.f64 	%fd96, %fd76, %fd95, %p28;
	setp.lt.f64 	%p29, %fd96, %fd79;
	selp.f64 	%fd97, %fd79, %fd96, %p29;
	setp.lt.f64 	%p30, %fd97, %fd82;
	selp.f64 	%fd98, %fd82, %fd97, %p30;
	setp.lt.f64 	%p31, %fd98, %fd85;
	selp.f64 	%fd99, %fd85, %fd98, %p31;
	setp.lt.f64 	%p32, %fd99, %fd88;
	selp.f64 	%fd100, %fd88, %fd99, %p32;
	setp.lt.f64 	%p33, %fd100, %fd91;
	selp.f64 	%fd101, %fd91, %fd100, %p33;
	setp.lt.f64 	%p34, %fd101, %fd94;
	selp.f64 	%fd453, %fd94, %fd101, %p34;
	sub.s32 	%r92, %r78, %r359;
	shl.b32 	%r93, %r79, 11;
	setp.lt.u32 	%p35, %r92, %r93;
	add.s32 	%r358, %r358, 1;
	add.s32 	%r357, %r357, %r93;
	sub.s32 	%r356, %r356, %r93;
	add.s32 	%r355, %r355, %r93;
	@%p35 bra 	$L__BB16_44;
	bra.uni 	$L__BB16_28;
$L__BB16_30:
	setp.le.u32 	%p36, %r78, %r359;
	sub.s32 	%r94, %r78, %r359;
	setp.ge.s32 	%p37, %r34, %r94;
	or.pred  	%p38, %p36, %p37;
	@%p38 bra 	$L__BB16_44;
	not.b32 	%r96, %r34;
	add.s32 	%r97, %r78, %r96;
	shl.b32 	%r99, %r3, 11;
	add.s32 	%r100, %r89, %r99;
	sub.s32 	%r101, %r97, %r100;
	mul.lo.s32 	%r102, %r79, %r358;
	shl.b32 	%r103, %r102, 11;
	sub.s32 	%r104, %r101, %r103;
	shr.u32 	%r105, %r104, 8;
	add.s32 	%r50, %r105, 1;
	and.b32  	%r51, %r50, 15;
	setp.lt.u32 	%p39, %r104, 3840;
	mov.u32 	%r364, %r34;
	@%p39 bra 	$L__BB16_35;
	or.b32  	%r362, %r34, 2048;
	shr.u32 	%r106, %r356, 8;
	add.s32 	%r107, %r106, 1;
	and.b32  	%r108, %r107, 33554416;
	neg.s32 	%r360, %r108;
$L__BB16_33:
	.pragma "nounroll";
	add.s32 	%r109, %r355, -2048;
	mul.wide.u32 	%rd8, %r109, 8;
	add.s64 	%rd9, %rd1, %rd8;
	ld.global.f64 	%fd103, [%rd9];
	neg.f64 	%fd104, %fd103;
	setp.lt.f64 	%p40, %fd103, 0d0000000000000000;
	selp.f64 	%fd105, %fd104, %fd103, %p40;
	setp.lt.f64 	%p41, %fd453, %fd105;
	selp.f64 	%fd106, %fd105, %fd453, %p41;
	add.s32 	%r110, %r355, -1792;
	mul.wide.u32 	%rd10, %r110, 8;
	add.s64 	%rd11, %rd1, %rd10;
	ld.global.f64 	%fd107, [%rd11];
	neg.f64 	%fd108, %fd107;
	setp.lt.f64 	%p42, %fd107, 0d0000000000000000;
	selp.f64 	%fd109, %fd108, %fd107, %p42;
	setp.lt.f64 	%p43, %fd106, %fd109;
	selp.f64 	%fd110, %fd109, %fd106, %p43;
	add.s32 	%r111, %r355, -1536;
	mul.wide.u32 	%rd12, %r111, 8;
	add.s64 	%rd13, %rd1, %rd12;
	ld.global.f64 	%fd111, [%rd13];
	neg.f64 	%fd112, %fd111;
	setp.lt.f64 	%p44, %fd111, 0d0000000000000000;
	selp.f64 	%fd113, %fd112, %fd111, %p44;
	setp.lt.f64 	%p45, %fd110, %fd113;
	selp.f64 	%fd114, %fd113, %fd110, %p45;
	add.s32 	%r112, %r355, -1280;
	mul.wide.u32 	%rd14, %r112, 8;
	add.s64 	%rd15, %rd1, %rd14;
	ld.global.f64 	%fd115, [%rd15];
	neg.f64 	%fd116, %fd115;
	setp.lt.f64 	%p46, %fd115, 0d0000000000000000;
	selp.f64 	%fd117, %fd116, %fd115, %p46;
	setp.lt.f64 	%p47, %fd114, %fd117;
	selp.f64 	%fd118, %fd117, %fd114, %p47;
	add.s32 	%r113, %r355, -1024;
	mul.wide.u32 	%rd16, %r113, 8;
	add.s64 	%rd17, %rd1, %rd16;
	ld.global.f64 	%fd119, [%rd17];
	neg.f64 	%fd120, %fd119;
	setp.lt.f64 	%p48, %fd119, 0d0000000000000000;
	selp.f64 	%fd121, %fd120, %fd119, %p48;
	setp.lt.f64 	%p49, %fd118, %fd121;
	selp.f64 	%fd122, %fd121, %fd118, %p49;
	add.s32 	%r114, %r355, -768;
	mul.wide.u32 	%rd18, %r114, 8;
	add.s64 	%rd19, %rd1, %rd18;
	ld.global.f64 	%fd123, [%rd19];
	neg.f64 	%fd124, %fd123;
	setp.lt.f64 	%p50, %fd123, 0d0000000000000000;
	selp.f64 	%fd125, %fd124, %fd123, %p50;
	setp.lt.f64 	%p51, %fd122, %fd125;
	selp.f64 	%fd126, %fd125, %fd122, %p51;
	add.s32 	%r115, %r355, -512;
	mul.wide.u32 	%rd20, %r115, 8;
	add.s64 	%rd21, %rd1, %rd20;
	ld.global.f64 	%fd127, [%rd21];
	neg.f64 	%fd128, %fd127;
	setp.lt.f64 	%p52, %fd127, 0d0000000000000000;
	selp.f64 	%fd129, %fd128, %fd127, %p52;
	setp.lt.f64 	%p53, %fd126, %fd129;
	selp.f64 	%fd130, %fd129, %fd126, %p53;
	add.s32 	%r116, %r355, 1792;
	add.s32 	%r117, %r355, -256;
	mul.wide.u32 	%rd22, %r117, 8;
	add.s64 	%rd23, %rd1, %rd22;
	ld.global.f64 	%fd131, [%rd23];
	neg.f64 	%fd132, %fd131;
	setp.lt.f64 	%p54, %fd131, 0d0000000000000000;
	selp.f64 	%fd133, %fd132, %fd131, %p54;
	setp.lt.f64 	%p55, %fd130, %fd133;
	selp.f64 	%fd134, %fd133, %fd130, %p55;
	mul.wide.u32 	%rd24, %r355, 8;
	add.s64 	%rd25, %rd1, %rd24;
	ld.global.f64 	%fd135, [%rd25];
	neg.f64 	%fd136, %fd135;
	setp.lt.f64 	%p56, %fd135, 0d0000000000000000;
	selp.f64 	%fd137, %fd136, %fd135, %p56;
	setp.lt.f64 	%p57, %fd134, %fd137;
	selp.f64 	%fd138, %fd137, %fd134, %p57;
	add.s32 	%r118, %r355, 256;
	mul.wide.u32 	%rd26, %r118, 8;
	add.s64 	%rd27, %rd1, %rd26;
	ld.global.f64 	%fd139, [%rd27];
	neg.f64 	%fd140, %fd139;
	setp.lt.f64 	%p58, %fd139, 0d0000000000000000;
	selp.f64 	%fd141, %fd140, %fd139, %p58;
	setp.lt.f64 	%p59, %fd138, %fd141;
	selp.f64 	%fd142, %fd141, %fd138, %p59;
	add.s32 	%r119, %r355, 512;
	mul.wide.u32 	%rd28, %r119, 8;
	add.s64 	%rd29, %rd1, %rd28;
	ld.global.f64 	%fd143, [%rd29];
	neg.f64 	%fd144, %fd143;
	setp.lt.f64 	%p60, %fd143, 0d0000000000000000;
	selp.f64 	%fd145, %fd144, %fd143, %p60;
	setp.lt.f64 	%p61, %fd142, %fd145;
	selp.f64 	%fd146, %fd145, %fd142, %p61;
	add.s32 	%r120, %r355, 768;
	mul.wide.u32 	%rd30, %r120, 8;
	add.s64 	%rd31, %rd1, %rd30;
	ld.global.f64 	%fd147, [%rd31];
	neg.f64 	%fd148, %fd147;
	setp.lt.f64 	%p62, %fd147, 0d0000000000000000;
	selp.f64 	%fd149, %fd148, %fd147, %p62;
	setp.lt.f64 	%p63, %fd146, %fd149;
	selp.f64 	%fd150, %fd149, %fd146, %p63;
	add.s32 	%r121, %r355, 1024;
	mul.wide.u32 	%rd32, %r121, 8;
	add.s64 	%rd33, %rd1, %rd32;
	ld.global.f64 	%fd151, [%rd33];
	neg.f64 	%fd152, %fd151;
	setp.lt.f64 	%p64, %fd151, 0d0000000000000000;
	selp.f64 	%fd153, %fd152, %fd151, %p64;
	setp.lt.f64 	%p65, %fd150, %fd153;
	selp.f64 	%fd154, %fd153, %fd150, %p65;
	add.s32 	%r122, %r355, 1280;
	mul.wide.u32 	%rd34, %r122, 8;
	add.s64 	%rd35, %rd1, %rd34;
	ld.global.f64 	%fd155, [%rd35];
	neg.f64 	%fd156, %fd155;
	setp.lt.f64 	%p66, %fd155, 0d0000000000000000;
	selp.f64 	%fd157, %fd156, %fd155, %p66;
	setp.lt.f64 	%p67, %fd154, %fd157;
	selp.f64 	%fd158, %fd157, %fd154, %p67;
	add.s32 	%r123, %r355, 1536;
	mul.wide.u32 	%rd36, %r123, 8;
	add.s64 	%rd37, %rd1, %rd36;
	ld.global.f64 	%fd159, [%rd37];
	neg.f64 	%fd160, %fd159;
	setp.lt.f64 	%p68, %fd159, 0d0000000000000000;
	selp.f64 	%fd161, %fd160, %fd159, %p68;
	setp.lt.f64 	%p69, %fd158, %fd161;
	selp.f64 	%fd162, %fd161, %fd158, %p69;
	mul.wide.u32 	%rd38, %r116, 8;
	add.s64 	%rd39, %rd1, %rd38;
	ld.global.f64 	%fd163, [%rd39];
	neg.f64 	%fd164, %fd163;
	setp.lt.f64 	%p70, %fd163, 0d0000000000000000;
	selp.f64 	%fd165, %fd164, %fd163, %p70;
	setp.lt.f64 	%p71, %fd162, %fd165;
	selp.f64 	%fd453, %fd165, %fd162, %p71;
	add.s32 	%r362, %r362, 4096;
	add.s32 	%r355, %r355, 4096;
	add.s32 	%r360, %r360, 16;
	setp.ne.s32 	%p72, %r360, 0;
	@%p72 bra 	$L__BB16_33;
	add.s32 	%r364, %r362, -2048;
$L__BB16_35:
	setp.eq.s32 	%p73, %r51, 0;
	@%p73 bra 	$L__BB16_44;
	and.b32  	%r62, %r50, 7;
	setp.lt.u32 	%p74, %r51, 8;
	@%p74 bra 	$L__BB16_38;
	add.s32 	%r124, %r364, %r359;
	mul.wide.u32 	%rd40, %r124, 8;
	add.s64 	%rd41, %rd1, %rd40;
	ld.global.f64 	%fd167, [%rd41];
	neg.f64 	%fd168, %fd167;
	setp.lt.f64 	%p75, %fd167, 0d0000000000000000;
	selp.f64 	%fd169, %fd168, %fd167, %p75;
	setp.lt.f64 	%p76, %fd453, %fd169;
	selp.f64 	%fd170, %fd169, %fd453, %p76;
	add.s32 	%r125, %r124, 256;
	mul.wide.u32 	%rd42, %r125, 8;
	add.s64 	%rd43, %rd1, %rd42;
	ld.global.f64 	%fd171, [%rd43];
	neg.f64 	%fd172, %fd171;
	setp.lt.f64 	%p77, %fd171, 0d0000000000000000;
	selp.f64 	%fd173, %fd172, %fd171, %p77;
	setp.lt.f64 	%p78, %fd170, %fd173;
	selp.f64 	%fd174, %fd173, %fd170, %p78;
	add.s32 	%r126, %r124, 512;
	mul.wide.u32 	%rd44, %r126, 8;
	add.s64 	%rd45, %rd1, %rd44;
	ld.global.f64 	%fd175, [%rd45];
	neg.f64 	%fd176, %fd175;
	setp.lt.f64 	%p79, %fd175, 0d0000000000000000;
	selp.f64 	%fd177, %fd176, %fd175, %p79;
	setp.lt.f64 	%p80, %fd174, %fd177;
	selp.f64 	%fd178, %fd177, %fd174, %p80;
	add.s32 	%r127, %r124, 768;
	mul.wide.u32 	%rd46, %r127, 8;
	add.s64 	%rd47, %rd1, %rd46;
	ld.global.f64 	%fd179, [%rd47];
	neg.f64 	%fd180, %fd179;
	setp.lt.f64 	%p81, %fd179, 0d0000000000000000;
	selp.f64 	%fd181, %fd180, %fd179, %p81;
	setp.lt.f64 	%p82, %fd178, %fd181;
	selp.f64 	%fd182, %fd181, %fd178, %p82;
	add.s32 	%r128, %r124, 1024;
	mul.wide.u32 	%rd48, %r128, 8;
	add.s64 	%rd49, %rd1, %rd48;
	ld.global.f64 	%fd183, [%rd49];
	neg.f64 	%fd184, %fd183;
	setp.lt.f64 	%p83, %fd183, 0d0000000000000000;
	selp.f64 	%fd185, %fd184, %fd183, %p83;
	setp.lt.f64 	%p84, %fd182, %fd185;
	selp.f64 	%fd186, %fd185, %fd182, %p84;
	add.s32 	%r129, %r124, 1280;
	mul.wide.u32 	%rd50, %r129, 8;
	add.s64 	%rd51, %rd1, %rd50;
	ld.global.f64 	%fd187, [%rd51];
	neg.f64 	%fd188, %fd187;
	setp.lt.f64 	%p85, %fd187, 0d0000000000000000;
	selp.f64 	%fd189, %fd188, %fd187, %p85;
	setp.lt.f64 	%p86, %fd186, %fd189;
	selp.f64 	%fd190, %fd189, %fd186, %p86;
	add.s32 	%r130, %r124, 1536;
	mul.wide.u32 	%rd52, %r130, 8;
	add.s64 	%rd53, %rd1, %rd52;
	ld.global.f64 	%fd191, [%rd53];
	neg.f64 	%fd192, %fd191;
	setp.lt.f64 	%p87, %fd191, 0d0000000000000000;
	selp.f64 	%fd193, %fd192, %fd191, %p87;
	setp.lt.f64 	%p88, %fd190, %fd193;
	selp.f64 	%fd194, %fd193, %fd190, %p88;
	add.s32 	%r131, %r124, 1792;
	mul.wide.u32 	%rd54, %r131, 8;
	add.s64 	%rd55, %rd1, %rd54;
	ld.global.f64 	%fd195, [%rd55];
	neg.f64 	%fd196, %fd195;
	setp.lt.f64 	%p89, %fd195, 0d0000000000000000;
	selp.f64 	%fd197, %fd196, %fd195, %p89;
	setp.lt.f64 	%p90, %fd194, %fd197;
	selp.f64 	%fd453, %fd197, %fd194, %p90;
	add.s32 	%r364, %r364, 2048;
$L__BB16_38:
	setp.eq.s32 	%p91, %r62, 0;
	@%p91 bra 	$L__BB16_44;
	setp.lt.u32 	%p92, %r62, 4;
	@%p92 bra 	$L__BB16_41;
	add.s32 	%r132, %r364, %r359;
	mul.wide.u32 	%rd56, %r132, 8;
	add.s64 	%rd57, %rd1, %rd56;
	ld.global.f64 	%fd199, [%rd57];
	neg.f64 	%fd200, %fd199;
	setp.lt.f64 	%p93, %fd199, 0d0000000000000000;
	selp.f64 	%fd201, %fd200, %fd199, %p93;
	setp.lt.f64 	%p94, %fd453, %fd201;
	selp.f64 	%fd202, %fd201, %fd453, %p94;
	add.s32 	%r133, %r132, 256;
	mul.wide.u32 	%rd58, %r133, 8;
	add.s64 	%rd59, %rd1, %rd58;
	ld.global.f64 	%fd203, [%rd59];
	neg.f64 	%fd204, %fd203;
	setp.lt.f64 	%p95, %fd203, 0d0000000000000000;
	selp.f64 	%fd205, %fd204, %fd203, %p95;
	setp.lt.f64 	%p96, %fd202, %fd205;
	selp.f64 	%fd206, %fd205, %fd202, %p96;
	add.s32 	%r134, %r132, 512;
	mul.wide.u32 	%rd60, %r134, 8;
	add.s64 	%rd61, %rd1, %rd60;
	ld.global.f64 	%fd207, [%rd61];
	neg.f64 	%fd208, %fd207;
	setp.lt.f64 	%p97, %fd207, 0d0000000000000000;
	selp.f64 	%fd209, %fd208, %fd207, %p97;
	setp.lt.f64 	%p98, %fd206, %fd209;
	selp.f64 	%fd210, %fd209, %fd206, %p98;
	add.s32 	%r135, %r132, 768;
	mul.wide.u32 	%rd62, %r135, 8;
	add.s64 	%rd63, %rd1, %rd62;
	ld.global.f64 	%fd211, [%rd63];
	neg.f64 	%fd212, %fd211;
	setp.lt.f64 	%p99, %fd211, 0d0000000000000000;
	selp.f64 	%fd213, %fd212, %fd211, %p99;
	setp.lt.f64 	%p100, %fd210, %fd213;
	selp.f64 	%fd453, %fd213, %fd210, %p100;
	add.s32 	%r364, %r364, 1024;
$L__BB16_41:
	and.b32  	%r136, %r50, 3;
	setp.eq.s32 	%p101, %r136, 0;
	@%p101 bra 	$L__BB16_44;
	add.s32 	%r367, %r364, %r357;
	cvt.u16.u32 	%rs1, %r356;
	shr.u16 	%rs2, %rs1, 8;
	add.s16 	%rs3, %rs2, 1;
	cvt.u32.u16 	%r137, %rs3;
	and.b32  	%r138, %r137, 3;
	neg.s32 	%r366, %r138;
$L__BB16_43:
	.pragma "nounroll";
	mul.wide.u32 	%rd64, %r367, 8;
	add.s64 	%rd65, %rd1, %rd64;
	ld.global.f64 	%fd214, [%rd65];
	neg.f64 	%fd215, %fd214;
	setp.lt.f64 	%p102, %fd214, 0d0000000000000000;
	selp.f64 	%fd216, %fd215, %fd214, %p102;
	setp.lt.f64 	%p103, %fd453, %fd216;
	selp.f64 	%fd453, %fd216, %fd453, %p103;
	add.s32 	%r367, %r367, 256;
	add.s32 	%r366, %r366, 1;
	setp.ne.s32 	%p104, %r366, 0;
	@%p104 bra 	$L__BB16_43;
$L__BB16_44:
	// begin inline asm
	mov.u32 %r139, %laneid;
	// end inline asm
	mov.b64 	%rd66, %fd453;
	mov.b64 	{%r141, %r146}, %rd66;
	mov.b32 	%r147, 1;
	mov.b32 	%r188, 31;
	mov.b32 	%r189, -1;
	// begin inline asm
	shfl.sync.down.b32 %r140, %r141, %r147, %r188, %r189;
	// end inline asm
	// begin inline asm
	shfl.sync.down.b32 %r145, %r146, %r147, %r188, %r189;
	// end inline asm
	mov.b64 	%rd67, {%r140, %r145};
	mov.b64 	%fd217, %rd67;
	setp.gt.s32 	%p105, %r139, 30;
	setp.lt.f64 	%p106, %fd453, %fd217;
	selp.f64 	%fd218, %fd217, %fd453, %p106;
	selp.f64 	%fd219, %fd453, %fd218, %p105;
	mov.b64 	%rd68, %fd219;
	mov.b64 	{%r151, %r156}, %rd68;
	mov.b32 	%r157, 2;
	// begin inline asm
	shfl.sync.down.b32 %r150, %r151, %r157, %r188, %r189;
	// end inline asm
	// begin inline asm
	shfl.sync.down.b32 %r155, %r156, %r157, %r188, %r189;
	// end inline asm
	mov.b64 	%rd69, {%r150, %r155};
	mov.b64 	%fd220, %rd69;
	setp.gt.s32 	%p107, %r139, 29;
	setp.lt.f64 	%p108, %fd219, %fd220;
	selp.f64 	%fd221, %fd220, %fd219, %p108;
	selp.f64 	%fd222, %fd219, %fd221, %p107;
	mov.b64 	%rd70, %fd222;
	mov.b64 	{%r161, %r166}, %rd70;
	mov.b32 	%r167, 4;
	// begin inline asm
	shfl.sync.down.b32 %r160, %r161, %r167, %r188, %r189;
	// end inline asm
	// begin inline asm
	shfl.sync.down.b32 %r165, %r166, %r167, %r188, %r189;
	// end inline asm
	mov.b64 	%rd71, {%r160, %r165};
	mov.b64 	%fd223, %rd71;
	setp.gt.s32 	%p109, %r139, 27;
	setp.lt.f64 	%p110, %fd222, %fd223;
	selp.f64 	%fd224, %fd223, %fd222, %p110;
	selp.f64 	%fd225, %fd222, %fd224, %p109;
	mov.b64 	%rd72, %fd225;
	mov.b64 	{%r171, %r176}, %rd72;
	mov.b32 	%r177, 8;
	// begin inline asm
	shfl.sync.down.b32 %r170, %r171, %r177, %r188, %r189;
	// end inline asm
	// begin inline asm
	shfl.sync.down.b32 %r175, %r176, %r177, %r188, %r189;
	// end inline asm
	mov.b64 	%rd73, {%r170, %r175};
	mov.b64 	%fd226, %rd73;
	setp.gt.s32 	%p111, %r139, 23;
	setp.lt.f64 	%p112, %fd225, %fd226;
	selp.f64 	%fd227, %fd226, %fd225, %p112;
	selp.f64 	%fd228, %fd225, %fd227, %p111;
	mov.b64 	%rd74, %fd228;
	mov.b64 	{%r181, %r186}, %rd74;
	mov.b32 	%r187, 16;
	// begin inline asm
	shfl.sync.down.b32 %r180, %r181, %r187, %r188, %r189;
	// end inline asm
	// begin inline asm
	shfl.sync.down.b32 %r185, %r186, %r187, %r188, %r189;
	// end inline asm
	mov.b64 	%rd75, {%r180, %r185};
	mov.b64 	%fd229, %rd75;
	setp.gt.s32 	%p113, %r139, 15;
	setp.lt.f64 	%p114, %fd228, %fd229;
	selp.f64 	%fd37, %fd229, %fd228, %p114;
	selp.f64 	%fd454, %fd228, %fd37, %p113;
	setp.ne.s32 	%p115, %r139, 0;
	@%p115 bra 	$L__BB16_46;
	shr.u32 	%r190, %r34, 2;
	and.b32  	%r191, %r190, 248;
	mov.u32 	%r192, _ZZN3cub18CUB_300001_SM_10006detail6reduce18DeviceReduceKernelINS2_10policy_hubIdj11max_functorIdEE10Policy1000EN6thrust24THRUST_300001_SM_1000_NS6detail15normal_iteratorINSA_10device_ptrIdEEEEjS6_d11abs_functorIdEEEvT0_PT3_T1_NS0_13GridEvenShareISL_EET2_T4_E12temp_storage;
	add.s32 	%r193, %r192, %r191;
	st.shared.f64 	[%r193+8], %fd37;
$L__BB16_46:
	bar.sync 	0;
	setp.ne.s32 	%p116, %r34, 0;
	@%p116 bra 	$L__BB16_48;
	ld.shared.f64 	%fd230, [_ZZN3cub18CUB_300001_SM_10006detail6reduce18DeviceReduceKernelINS2_10policy_hubIdj11max_functorIdEE10Policy1000EN6thrust24THRUST_300001_SM_1000_NS6detail15normal_iteratorINSA_10device_ptrIdEEEEjS6_d11abs_functorIdEEEvT0_PT3_T1_NS0_13GridEvenShareISL_EET2_T4_E12temp_storage+16];
	setp.lt.f64 	%p117, %fd454, %fd230;
	selp.f64 	%fd231, %fd230, %fd454, %p117;
	ld.shared.f64 	%fd232, [_ZZN3cub18CUB_300001_SM_10006detail6reduce18DeviceReduceKernelINS2_10policy_hubIdj11max_functorIdEE10Policy1000EN6thrust24THRUST_300001_SM_1000_NS6detail15normal_iteratorINSA_10device_ptrIdEEEEjS6_d11abs_functorIdEEEvT0_PT3_T1_NS0_13GridEvenShareISL_EET2_T4_E12temp_storage+24];
	setp.lt.f64 	%p118, %fd231, %fd232;
	selp.f64 	%fd233, %fd232, %fd231, %p118;
	ld.shared.f64 	%fd234, [_ZZN3cub18CUB_300001_SM_10006detail6reduce18DeviceReduceKernelINS2_10policy_hubIdj11max_functorIdEE10Policy1000EN6thrust24THRUST_300001_SM_1000_NS6detail15normal_iteratorINSA_10device_ptrIdEEEEjS6_d11abs_functorIdEEEvT0_PT3_T1_NS0_13GridEvenShareISL_EET2_T4_E12temp_storage+32];
	setp.lt.f64 	%p119, %fd233, %fd234;
	selp.f64 	%fd235, %fd234, %fd233, %p119;
	ld.shared.f64 	%fd236, [_ZZN3cub18CUB_300001_SM_10006detail6reduce18DeviceReduceKernelINS2_10policy_hubIdj11max_functorIdEE10Policy1000EN6thrust24THRUST_300001_SM_1000_NS6detail15normal_iteratorINSA_10device_ptrIdEEEEjS6_d11abs_functorIdEEEvT0_PT3_T1_NS0_13GridEvenShareISL_EET2_T4_E12temp_storage+40];
	setp.lt.f64 	%p120, %fd235, %fd236;
	selp.f64 	%fd237, %fd236, %fd235, %p120;
	ld.shared.f64 	%fd238, [_ZZN3cub18CUB_300001_SM_10006detail6reduce18DeviceReduceKernelINS2_10policy_hubIdj11max_functorIdEE10Policy1000EN6thrust24THRUST_300001_SM_1000_NS6detail15normal_iteratorINSA_10device_ptrIdEEEEjS6_d11abs_functorIdEEEvT0_PT3_T1_NS0_13GridEvenShareISL_EET2_T4_E12temp_storage+48];
	setp.lt.f64 	%p121, %fd237, %fd238;
	selp.f64 	%fd239, %fd238, %fd237, %p121;
	ld.shared.f64 	%fd240, [_ZZN3cub18CUB_300001_SM_10006detail6reduce18DeviceReduceKernelINS2_10policy_hubIdj11max_functorIdEE10Policy1000EN6thrust24THRUST_300001_SM_1000_NS6detail15normal_iteratorINSA_10device_ptrIdEEEEjS6_d11abs_functorIdEEEvT0_PT3_T1_NS0_13GridEvenShareISL_EET2_T4_E12temp_storage+56];
	setp.lt.f64 	%p122, %fd239, %fd240;
	selp.f64 	%fd241, %fd240, %fd239, %p122;
	ld.shared.f64 	%fd242, [_ZZN3cub18CUB_300001_SM_10006detail6reduce18DeviceReduceKernelINS2_10policy_hubIdj11max_functorIdEE10Policy1000EN6thrust24THRUST_300001_SM_1000_NS6detail15normal_iteratorINSA_10device_ptrIdEEEEjS6_d11abs_functorIdEEEvT0_PT3_T1_NS0_13GridEvenShareISL_EET2_T4_E12temp_storage+64];
	setp.lt.f64 	%p123, %fd241, %fd242;
	selp.f64 	%fd454, %fd242, %fd241, %p123;
$L__BB16_48:
	mov.u32 	%r345, %tid.x;
	setp.ne.s32 	%p240, %r345, 0;
	@%p240 bra 	$L__BB16_50;
	ld.param.u64 	%rd159, [_ZN3cub18CUB_300001_SM_10006detail6reduce18DeviceReduceKernelINS2_10policy_hubIdj11max_functorIdEE10Policy1000EN6thrust24THRUST_300001_SM_1000_NS6detail15normal_iteratorINSA_10device_ptrIdEEEEjS6_d11abs_functorIdEEEvT0_PT3_T1_NS0_13GridEvenShareISL_EET2_T4__param_1];
	cvta.to.global.u64 	%rd156, %rd159;
	mul.wide.u32 	%rd157, %r3, 8;
	add.s64 	%rd158, %rd156, %rd157;
	st.global.f64 	[%rd158], %fd454;
$L__BB16_50:
	ret;

}
	// .globl	_ZN3cub18CUB_300001_SM_10006detail6reduce28DeviceReduceSingleTileKernelINS2_10policy_hubIdj11max_functorIdEE10Policy1000EPdS9_iS6_ddN4cuda3std3__410__identityEEEvT0_T1_T2_T3_T4_T6_
.visible .entry _ZN3cub18CUB_300001_SM_10006detail6reduce28DeviceReduceSingleTileKernelINS2_10policy_hubIdj11max_functorIdEE10Policy1000EPdS9_iS6_ddN4cuda3std3__410__identityEEEvT0_T1_T2_T3_T4_T6_(
	.param .u64 .ptr .align 1 _ZN3cub18CUB_300001_SM_10006detail6reduce28DeviceReduceSingleTileKernelINS2_10policy_hubIdj11max_functorIdEE10Policy1000EPdS9_iS6_ddN4cuda3std3__410__identityEEEvT0_T1_T2_T3_T4_T6__param_0,
	.param .u64 .ptr .align 1 _ZN3cub18CUB_300001_SM_10006detail6reduce28DeviceReduceSingleTileKernelINS2_10policy_hubIdj11max_functorIdEE10Policy1000EPdS9_iS6_ddN4cuda3std3__410__identityEEEvT0_T1_T2_T3_T4_T6__param_1,
	.param .u32 _ZN3cub18CUB_300001_SM_10006detail6reduce28DeviceReduceSingleTileKernelINS2_10policy_hubIdj11max_functorIdEE10Policy1000EPdS9_iS6_ddN4cuda3std3__410__identityEEEvT0_T1_T2_T3_T4_T6__param_2,
	.param .align 1 .b8 _ZN3cub18CUB_300001_SM_10006detail6reduce28DeviceReduceSingleTileKernelINS2_10policy_hubIdj11max_functorIdEE10Policy1000EPdS9_iS6_ddN4cuda3std3__410__identityEEEvT0_T1_T2_T3_T4_T6__param_3[1],
	.param .f64 _ZN3cub18CUB_300001_SM_10006detail6reduce28DeviceReduceSingleTileKernelINS2_10policy_hubIdj11max_functorIdEE10Policy1000EPdS9_iS6_ddN4cuda3std3__410__identityEEEvT0_T1_T2_T3_T4_T6__param_4,
	.param .align 1 .b8 _ZN3cub18CUB_300001_SM_10006detail6reduce28DeviceReduceSingleTileKernelINS2_10policy_hubIdj11max_functorIdEE10Policy1000EPdS9_iS6_ddN4cuda3std3__410__identityEEEvT0_T1_T2_T3_T4_T6__param_5[1]
)
.maxntid 256
.minnctapersm 1
{
	.reg .pred 	%p<220>;
	.reg .b32 	%r<472>;
	.reg .b64 	%rd<206>;
	.reg .b64 	%fd<381>;
	// demoted variable
	.shared .align 8 .b8 _ZZN3cub18CUB_300001_SM_10006detail6reduce28DeviceReduceSingleTileKernelINS2_10policy_hubIdj11max_functorIdEE10Policy1000EPdS9_iS6_ddN4cuda3std3__410__identityEEEvT0_T1_T2_T3_T4_T6_E12temp_storage[80];
	ld.param.u64 	%rd15, [_ZN3cub18CUB_300001_SM_10006detail6reduce28DeviceReduceSingleTileKernelINS2_10policy_hubIdj11max_functorIdEE10Policy1000EPdS9_iS6_ddN4cuda3std3__410__identityEEEvT0_T1_T2_T3_T4_T6__param_0];
	ld.param.u64 	%rd16, [_ZN3cub18CUB_300001_SM_10006detail6reduce28DeviceReduceSingleTileKernelINS2_10policy_hubIdj11max_functorIdEE10Policy1000EPdS9_iS6_ddN4cuda3std3__410__identityEEEvT0_T1_T2_T3_T4_T6__param_1];
	ld.param.u32 	%r68, [_ZN3cub18CUB_300001_SM_10006detail6reduce28DeviceReduceSingleTileKernelINS2_10policy_hubIdj11max_functorIdEE10Policy1000EPdS9_iS6_ddN4cuda3std3__410__identityEEEvT0_T1_T2_T3_T4_T6__param_2];
	ld.param.f64 	%fd58, [_ZN3cub18CUB_300001_SM_10006detail6reduce28DeviceReduceSingleTileKernelINS2_10policy_hubIdj11max_functorIdEE10Policy1000EPdS9_iS6_ddN4cuda3std3__410__identityEEEvT0_T1_T2_T3_T4_T6__param_4];
	cvta.to.global.u64 	%rd1, %rd16;
	setp.ne.s32 	%p1, %r68, 0;
	@%p1 bra 	$L__BB17_3;
	mov.u32 	%r445, %tid.x;
	setp.ne.s32 	%p219, %r445, 0;
	@%p219 bra 	$L__BB17_74;
	st.global.f64 	[%rd1], %fd58;
	bra.uni 	$L__BB17_74;
$L__BB17_3:
	and.b64  	%rd17, %rd15, 31;
	setp.ne.s64 	%p2, %rd17, 0;
	@%p2 bra 	$L__BB17_38;
	setp.gt.s32 	%p110, %r68, 2047;
	@%p110 bra 	$L__BB17_22;
	mov.u32 	%r1, %tid.x;
	setp.ge.s32 	%p159, %r1, %r68;
	mov.f64 	%fd359, 0d0000000000000000;
	mov.u32 	%r449, %r1;
	@%p159 bra 	$L__BB17_7;
	mul.wide.u32 	%rd169, %r1, 8;
	add.s64 	%rd168, %rd15, %rd169;
	// begin inline asm
	ld.global.nc.u64 %rd167, [%rd168];
	// end inline asm
	mov.b64 	%fd359, %rd167;
	add.s32 	%r449, %r1, 256;
$L__BB17_7:
	setp.ge.s32 	%p160, %r449, %r68;
	@%p160 bra 	$L__BB17_13;
	not.b32 	%r321, %r449;
	add.s32 	%r4, %r68, %r321;
	and.b32  	%r322, %r4, 768;
	setp.eq.s32 	%p161, %r322, 768;
	@%p161 bra 	$L__BB17_11;
	mul.wide.u32 	%rd170, %r449, 8;
	add.s64 	%rd202, %rd15, %rd170;
	shr.u32 	%r323, %r4, 8;
	add.s32 	%r324, %r323, 1;
	and.b32  	%r325, %r324, 3;
	neg.s32 	%r447, %r325;
$L__BB17_10:
	.pragma "nounroll";
	// begin inline asm
	ld.global.nc.u64 %rd171, [%rd202];
	// end inline asm
	mov.b64 	%fd272, %rd171;
	setp.lt.f64 	%p162, %fd359, %fd272;
	selp.f64 	%fd359, %fd272, %fd359, %p162;
	add.s32 	%r449, %r449, 256;
	add.s64 	%rd202, %rd202, 2048;
	add.s32 	%r447, %r447, 1;
	setp.ne.s32 	%p163, %r447, 0;
	@%p163 bra 	$L__BB17_10;
$L__BB17_11:
	setp.lt.u32 	%p164, %r4, 768;
	@%p164 bra 	$L__BB17_13;
$L__BB17_12:
	mul.wide.s32 	%rd181, %r449, 8;
	add.s64 	%rd174, %rd15, %rd181;
	// begin inline asm
	ld.global.nc.u64 %rd173, [%rd174];
	// end inline asm
	mov.b64 	%fd273, %rd173;
	setp.lt.f64 	%p165, %fd359, %fd273;
	selp.f64 	%fd274, %fd273, %fd359, %p165;
	add.s64 	%rd176, %rd174, 2048;
	// begin inline asm
	ld.global.nc.u64 %rd175, [%rd176];
	// end inline asm
	mov.b64 	%fd275, %rd175;
	setp.lt.f64 	%p166, %fd274, %fd275;
	selp.f64 	%fd276, %fd275, %fd274, %p166;
	add.s64 	%rd178, %rd174, 4096;
	// begin inline asm
	ld.global.nc.u64 %rd177, [%rd178];
	// end inline asm
	mov.b64 	%fd277, %rd177;
	setp.lt.f64 	%p167, %fd276, %fd277;
	selp.f64 	%fd278, %fd277, %fd276, %p167;
	add.s64 	%rd180, %rd174, 6144;
	// begin inline asm
	ld.global.nc.u64 %rd179, [%rd180];
	// end inline asm
	mov.b64 	%fd279, %rd179;
	setp.lt.f64 	%p168, %fd278, %fd279;
	selp.f64 	%fd359, %fd279, %fd278, %p168;
	add.s32 	%r449, %r449, 1024;
	setp.lt.s32 	%p169, %r449, %r68;
	@%p169 bra 	$L__BB17_12;
$L__BB17_13:
	setp.lt.s32 	%p170, %r68, 256;
	@%p170 bra 	$L__BB17_18;
	// begin inline asm
	mov.u32 %r389, %laneid;
	// end inline asm
	mov.b64 	%rd192, %fd359;
	mov.b64 	{%r391, %r396}, %rd192;
	mov.b32 	%r397, 1;
	mov.b32 	%r438, 31;
	mov.b32 	%r439, -1;
	// begin inline asm
	shfl.sync.down.b32 %r390, %r391, %r397, %r438, %r439;
	// end inline asm
	// begin inline asm
	shfl.sync.down.b32 %r395, %r396, %r397, %r438, %r439;
	// end inline asm
	mov.b64 	%rd193, {%r390, %r395};
	mov.b64 	%fd327, %rd193;
	setp.gt.s32 	%p198, %r389, 30;
	setp.lt.f64 	%p199, %fd359, %fd327;
	selp.f64 	%fd328, %fd327, %fd359, %p199;
	selp.f64 	%fd329, %fd359, %fd328, %p198;
	mov.b64 	%rd194, %fd329;
	mov.b64 	{%r401, %r406}, %rd194;
	mov.b32 	%r407, 2;
	// begin inline asm
	shfl.sync.down.b32 %r400, %r401, %r407, %r438, %r439;
	// end inline asm
	// begin inline asm
	shfl.sync.down.b32 %r405, %r406, %r407, %r438, %r439;
	// end inline asm
	mov.b64 	%rd195, {%r400, %r405};
	mov.b64 	%fd330, %rd195;
	setp.gt.s32 	%p200, %r389, 29;
	setp.lt.f64 	%p201, %fd329, %fd330;
	selp.f64 	%fd331, %fd330, %fd329, %p201;
	selp.f64 	%fd332, %fd329, %fd331, %p200;
	mov.b64 	%rd196, %fd332;
	mov.b64 	{%r411, %r416}, %rd196;
	mov.b32 	%r417, 4;
	// begin inline asm
	shfl.sync.down.b32 %r410, %r411, %r417, %r438, %r439;
	// end inline asm
	// begin inline asm
	shfl.sync.down.b32 %r415, %r416, %r417, %r438, %r439;
	// end inline asm
	mov.b64 	%rd197, {%r410, %r415};
	mov.b64 	%fd333, %rd197;
	setp.gt.s32 	%p202, %r389, 27;
	setp.lt.f64 	%p203, %fd332, %fd333;
	selp.f64 	%fd334, %fd333, %fd332, %p203;
	selp.f64 	%fd335, %fd332, %fd334, %p202;
	mov.b64 	%rd198, %fd335;
	mov.b64 	{%r421, %r426}, %rd198;
	mov.b32 	%r427, 8;
	// begin inline asm
	shfl.sync.down.b32 %r420, %r421, %r427, %r438, %r439;
	// end inline asm
	// begin inline asm
	shfl.sync.down.b32 %r425, %r426, %r427, %r438, %r439;
	// end inline asm
	mov.b64 	%rd199, {%r420, %r425};
	mov.b64 	%fd336, %rd199;
	setp.gt.s32 	%p204, %r389, 23;
	setp.lt.f64 	%p205, %fd335, %fd336;
	selp.f64 	%fd337, %fd336, %fd335, %p205;
	selp.f64 	%fd338, %fd335, %fd337, %p204;
	mov.b64 	%rd200, %fd338;
	mov.b64 	{%r431, %r436}, %rd200;
	mov.b32 	%r437, 16;
	// begin inline asm
	shfl.sync.down.b32 %r430, %r431, %r437, %r438, %r439;
	// end inline asm
	// begin inline asm
	shfl.sync.down.b32 %r435, %r436, %r437, %r438, %r439;
	// end inline asm
	mov.b64 	%rd201, {%r430, %r435};
	mov.b64 	%fd339, %rd201;
	setp.gt.s32 	%p206, %r389, 15;
	setp.lt.f64 	%p207, %fd338, %fd339;
	selp.f64 	%fd10, %fd339, %fd338, %p207;
	selp.f64 	%fd380, %fd338, %fd10, %p206;
	setp.ne.s32 	%p208, %r389, 0;
	@%p208 bra 	$L__BB17_16;
	shr.u32 	%r440, %r1, 2;
	and.b32  	%r441, %r440, 248;
	mov.u32 	%r442, _ZZN3cub18CUB_300001_SM_10006detail6reduce28DeviceReduceSingleTileKernelINS2_10policy_hubIdj11max_functorIdEE10Policy1000EPdS9_iS6_ddN4cuda3std3__410__identityEEEvT0_T1_T2_T3_T4_T6_E12temp_storage;
	add.s32 	%r443, %r442, %r441;
	st.shared.f64 	[%r443+8], %fd10;
$L__BB17_16:
	bar.sync 	0;
	setp.ne.s32 	%p209, %r1, 0;
	@%p209 bra 	$L__BB17_72;
	ld.shared.f64 	%fd340, [_ZZN3cub18CUB_300001_SM_10006detail6reduce28DeviceReduceSingleTileKernelINS2_10policy_hubIdj11max_functorIdEE10Policy1000EPdS9_iS6_ddN4cuda3std3__410__identityEEEvT0_T1_T2_T3_T4_T6_E12temp_storage+16];
	setp.lt.f64 	%p210, %fd380, %fd340;
	selp.f64 	%fd341, %fd340, %fd380, %p210;
	ld.shared.f64 	%fd342, [_ZZN3cub18CUB_300001_SM_10006detail6reduce28DeviceReduceSingleTileKernelINS2_10policy_hubIdj11max_functorIdEE10Policy1000EPdS9_iS6_ddN4cuda3std3__410__identityEEEvT0_T1_T2_T3_T4_T6_E12temp_storage+24];
	setp.lt.f64 	%p211, %fd341, %fd342;
	selp.f64 	%fd343, %fd342, %fd341, %p211;
	ld.shared.f64 	%fd344, [_ZZN3cub18CUB_300001_SM_10006detail6reduce28DeviceReduceSingleTileKernelINS2_10policy_hubIdj11max_functorIdEE10Policy1000EPdS9_iS6_ddN4cuda3std3__410__identityEEEvT0_T1_T2_T3_T4_T6_E12temp_storage+32];
	setp.lt.f64 	%p212, %fd343, %fd344;
	selp.f64 	%fd345, %fd344, %fd343, %p212;
	ld.shared.f64 	%fd346, [_ZZN3cub18CUB_300001_SM_10006detail6reduce28DeviceReduceSingleTileKernelINS2_10policy_hubIdj11max_functorIdEE10Policy1000EPdS9_iS6_ddN4cuda3std3__410__identityEEEvT0_T1_T2_T3_T4_T6_E12temp_storage+40];
	setp.lt.f64 	%p213, %fd345, %fd346;
	selp.f64 	%fd347, %fd346, %fd345, %p213;
	ld.shared.f64 	%fd348, [_ZZN3cub18CUB_300001_SM_10006detail6reduce28DeviceReduceSingleTileKernelINS2_10policy_hubIdj11max_functorIdEE10Policy1000EPdS9_iS6_ddN4cuda3std3__410__identityEEEvT0_T1_T2_T3_T4_T6_E12temp_storage+48];
	setp.lt.f64 	%p214, %fd347, %fd348;
	selp.f64 	%fd349, %fd348, %fd347, %p214;
	ld.shared.f64 	%fd350, [_ZZN3cub18CUB_300001_SM_10006detail6reduce28DeviceReduceSingleTileKernelINS2_10policy_hubIdj11max_functorIdEE10Policy1000EPdS9_iS6_ddN4cuda3std3__410__identityEEEvT0_T1_T2_T3_T4_T6_E12temp_storage+56];
	setp.lt.f64 	%p215, %fd349, %fd350;
	selp.f64 	%fd351, %fd350, %fd349, %p215;
	ld.shared.f64 	%fd352, [_ZZN3cub18CUB_300001_SM_10006detail6reduce28DeviceReduceSingleTileKernelINS2_10policy_hubIdj11max_functorIdEE10Policy1000EPdS9_iS6_ddN4cuda3std3__410__identityEEEvT0_T1_T2_T3_T4_T6_E12temp_storage+64];
	setp.lt.f64 	%p216, %fd351, %fd352;
	selp.f64 	%fd380, %fd352, %fd351, %p216;
	bra.uni 	$L__BB17_72;
$L__BB17_18:
	// begin inline asm
	mov.u32 %r326, %laneid;
	// end inline asm
	and.b32  	%r377, %r1, 992;
	add.s32 	%r378, %r377, 32;
	setp.gt.s32 	%p171, %r378, %r68;
	not.b32 	%r379, %r377;
	add.s32 	%r380, %r68, %r379;
	selp.b32 	%r375, %r380, 31, %p171;
	mov.b64 	%rd182, %fd359;
	mov.b64 	{%r328, %r333}, %rd182;
	mov.b32 	%r334, 1;
	mov.b32 	%r376, -1;
	// begin inline asm
	shfl.sync.down.b32 %r327, %r328, %r334, %r375, %r376;
	// end inline asm
	// begin inline asm
	shfl.sync.down.b32 %r332, %r333, %r334, %r375, %r376;
	// end inline asm
	mov.b64 	%rd183, {%r327, %r332};
	mov.b64 	%fd280, %rd183;
	setp.lt.s32 	%p172, %r326, %r375;
	setp.lt.f64 	%p173, %fd359, %fd280;
	selp.f64 	%fd281, %fd280, %fd359, %p173;
	selp.f64 	%fd282, %fd281, %fd359, %p172;
	mov.b64 	%rd184, %fd282;
	mov.b64 	{%r338, %r343}, %rd184;
	mov.b32 	%r344, 2;
	// begin inline asm
	shfl.sync.down.b32 %r337, %r338, %r344, %r375, %r376;
	// end inline asm
	// begin inline asm
	shfl.sync.down.b32 %r342, %r343, %r344, %r375, %r376;
	// end inline asm
	mov.b64 	%rd185, {%r337, %r342};
	mov.b64 	%fd283, %rd185;
	add.s32 	%r381, %r326, 2;
	setp.gt.s32 	%p174, %r381, %r375;
	setp.lt.f64 	%p175, %fd282, %fd283;
	selp.f64 	%fd284, %fd283, %fd282, %p175;
	selp.f64 	%fd285, %fd282, %fd284, %p174;
	mov.b64 	%rd186, %fd285;
	mov.b64 	{%r348, %r353}, %rd186;
	mov.b32 	%r354, 4;
	// begin inline asm
	shfl.sync.down.b32 %r347, %r348, %r354, %r375, %r376;
	// end inline asm
	// begin inline asm
	shfl.sync.down.b32 %r352, %r353, %r354, %r375, %r376;
	// end inline asm
	mov.b64 	%rd187, {%r347, %r352};
	mov.b64 	%fd286, %rd187;
	add.s32 	%r382, %r326, 4;
	setp.gt.s32 	%p176, %r382, %r375;
	setp.lt.f64 	%p177, %fd285, %fd286;
	selp.f64 	%fd287, %fd286, %fd285, %p177;
	selp.f64 	%fd288, %fd285, %fd287, %p176;
	mov.b64 	%rd188, %fd288;
	mov.b64 	{%r358, %r363}, %rd188;
	mov.b32 	%r364, 8;
	// begin inline asm
	shfl.sync.down.b32 %r357, %r358, %r364, %r375, %r376;
	// end inline asm
	// begin inline asm
	shfl.sync.down.b32 %r362, %r363, %r364, %r375, %r376;
	// end inline asm
	mov.b64 	%rd189, {%r357, %r362};
	mov.b64 	%fd289, %rd189;
	add.s32 	%r383, %r326, 8;
	setp.gt.s32 	%p178, %r383, %r375;
	setp.lt.f64 	%p179, %fd288, %fd289;
	selp.f64 	%fd290, %fd289, %fd288, %p179;
	selp.f64 	%fd291, %fd288, %fd290, %p178;
	mov.b64 	%rd190, %fd291;
	mov.b64 	{%r368, %r373}, %rd190;
	mov.b32 	%r374, 16;
	// begin inline asm
	shfl.sync.down.b32 %r367, %r368, %r374, %r375, %r376;
	// end inline asm
	// begin inline asm
	shfl.sync.down.b32 %r372, %r373, %r374, %r375, %r376;
	// end inline asm
	mov.b64 	%rd191, {%r367, %r372};
	mov.b64 	%fd292, %rd191;
	add.s32 	%r384, %r326, 16;
	setp.gt.s32 	%p180, %r384, %r375;
	setp.lt.f64 	%p181, %fd291, %fd292;
	selp.f64 	%fd293, %fd292, %fd291, %p181;
	selp.f64 	%fd380, %fd291, %fd293, %p180;
	setp.ne.s32 	%p182, %r326, 0;
	@%p182 bra 	$L__BB17_20;
	shr.u32 	%r385, %r1, 2;
	and.b32  	%r386, %r385, 248;
	mov.u32 	%r387, _ZZN3cub18CUB_300001_SM_10006detail6reduce28DeviceReduceSingleTileKernelINS2_10policy_hubIdj11max_functorIdEE10Policy1000EPdS9_iS6_ddN4cuda3std3__410__identityEEEvT0_T1_T2_T3_T4_T6_E12temp_storage;
	add.s32 	%r388, %r387, %r386;
	st.shared.f64 	[%r388+8], %fd380;
$L__BB17_20:
	bar.sync 	0;
	setp.ne.s32 	%p183, %r1, 0;
	@%p183 bra 	$L__BB17_72;
	setp.gt.s32 	%p184, %r68, 32;
	ld.shared.f64 	%fd294, [_ZZN3cub18CUB_300001_SM_10006detail6reduce28DeviceReduceSingleTileKernelINS2_10policy_hubIdj11max_functorIdEE10Policy1000EPdS9_iS6_ddN4cuda3std3__410__identityEEEvT0_T1_T2_T3_T4_T6_E12temp_storage+16];
	setp.lt.f64 	%p185, %fd380, %fd294;
	selp.f64 	%fd296, %fd294, %fd380, %p185;
	selp.f64 	%fd297, %fd296, %fd380, %p184;
	setp.gt.s32 	%p186, %r68, 64;
	ld.shared.f64 	%fd299, [_ZZN3cub18CUB_300001_SM_10006detail6reduce28DeviceReduceSingleTileKernelINS2_10policy_hubIdj11max_functorIdEE10Policy1000EPdS9_iS6_ddN4cuda3std3__410__identityEEEvT0_T1_T2_T3_T4_T6_E12temp_storage+24];
	setp.lt.f64 	%p187, %fd297, %fd299;
	selp.f64 	%fd301, %fd299, %fd297, %p187;
	selp.f64 	%fd302, %fd301, %fd297, %p186;
	setp.gt.s32 	%p188, %r68, 96;
	ld.shared.f64 	%fd304, [_ZZN3cub18CUB_300001_SM_10006detail6reduce28DeviceReduceSingleTileKernelINS2_10policy_hubIdj11max_functorIdEE10Policy1000EPdS9_iS6_ddN4cuda3std3__410__identityEEEvT0_T1_T2_T3_T4_T6_E12temp_storage+32];
	setp.lt.f64 	%p189, %fd302, %fd304;
	selp.f64 	%fd306, %fd304, %fd302, %p189;
	selp.f64 	%fd307, %fd306, %fd302, %p188;
	setp.gt.s32 	%p190, %r68, 128;
	ld.shared.f64 	%fd309, [_ZZN3cub18CUB_300001_SM_10006detail6reduce28DeviceReduceSingleTileKernelINS2_10policy_hubIdj11max_functorIdEE10Policy1000EPdS9_iS6_ddN4cuda3std3__410__identityEEEvT0_T1_T2_T3_T4_T6_E12temp_storage+40];
	setp.lt.f64 	%p191, %fd307, %fd309;
	selp.f64 	%fd311, %fd309, %fd307, %p191;
	selp.f64 	%fd312, %fd311, %fd307, %p190;
	setp.gt.s32 	%p192, %r68, 160;
	ld.shared.f64 	%fd314, [_ZZN3cub18CUB_300001_SM_10006detail6reduce28DeviceReduceSingleTileKernelINS2_10policy_hubIdj11max_functorIdEE10Policy1000EPdS9_iS6_ddN4cuda3std3__410__identityEEEvT0_T1_T2_T3_T4_T6_E12temp_storage+48];
	setp.lt.f64 	%p193, %fd312, %fd314;
	selp.f64 	%fd316, %fd314, %fd312, %p193;
	selp.f64 	%fd317, %fd316, %fd312, %p192;
	setp.gt.s32 	%p194, %r68, 192;
	ld.shared.f64 	%fd319, [_ZZN3cub18CUB_300001_SM_10006detail6reduce28DeviceReduceSingleTileKernelINS2_10policy_hubIdj11max_functorIdEE10Policy1000EPdS9_iS6_ddN4cuda3std3__410__identityEEEvT0_T1_T2_T3_T4_T6_E12temp_storage+56];
	setp.lt.f64 	%p195, %fd317, %fd319;
	selp.f64 	%fd321, %fd319, %fd317, %p195;
	selp.f64 	%fd322, %fd321, %fd317, %p194;
	setp.gt.s32 	%p196, %r68, 224;
	ld.shared.f64 	%fd324, [_ZZN3cub18CUB_300001_SM_10006detail6reduce28DeviceReduceSingleTileKernelINS2_10policy_hubIdj11max_functorIdEE10Policy1000EPdS9_iS6_ddN4cuda3std3__410__identityEEEvT0_T1_T2_T3_T4_T6_E12temp_storage+64];
	setp.lt.f64 	%p197, %fd322, %fd324;
	selp.f64 	%fd326, %fd324, %fd322, %p197;
	selp.f64 	%fd380, %fd326, %fd322, %p196;
	bra.uni 	$L__BB17_72;
$L__BB17_22:
	mov.u32 	%r13, %tid.x;
	shl.b32 	%r14, %r13, 2;
	mul.wide.u32 	%rd126, %r14, 8;
	add.s64 	%rd116, %rd15, %rd126;
	// begin inline asm
	ld.global.nc.v2.u64 {%rd114, %rd115}, [%rd116];
	// end inline asm
	add.s64 	%rd119, %rd116, 16;
	// begin inline asm
	ld.global.nc.v2.u64 {%rd117, %rd118}, [%rd119];
	// end inline asm
	mov.b64 	%fd206, %rd114;
	mov.b64 	%fd207, %rd115;
	mov.b64 	%fd208, %rd117;
	mov.b64 	%fd209, %rd118;
	add.s64 	%rd122, %rd116, 8192;
	// begin inline asm
	ld.global.nc.v2.u64 {%rd120, %rd121}, [%rd122];
	// end inline asm
	add.s64 	%rd125, %rd116, 8208;
	// begin inline asm
	ld.global.nc.v2.u64 {%rd123, %rd124}, [%rd125];
	// end inline asm
	mov.b64 	%fd210, %rd120;
	mov.b64 	%fd211, %rd121;
	mov.b64 	%fd212, %rd123;
	mov.b64 	%fd213, %rd124;
	setp.lt.f64 	%p111, %fd206, %fd207;
	selp.f64 	%fd214, %fd207, %fd206, %p111;
	setp.lt.f64 	%p112, %fd214, %fd208;
	selp.f64 	%fd215, %fd208, %fd214, %p112;
	setp.lt.f64 	%p113, %fd215, %fd209;
	selp.f64 	%fd216, %fd209, %fd215, %p113;
	setp.lt.f64 	%p114, %fd216, %fd210;
	selp.f64 	%fd217, %fd210, %fd216, %p114;
	setp.lt.f64 	%p115, %fd217, %fd211;
	selp.f64 	%fd218, %fd211, %fd217, %p115;
	setp.lt.f64 	%p116, %fd218, %fd212;
	selp.f64 	%fd219, %fd212, %fd218, %p116;
	setp.lt.f64 	%p117, %fd219, %fd213;
	selp.f64 	%fd366, %fd213, %fd219, %p117;
	setp.lt.u32 	%p118, %r68, 4096;
	mov.b32 	%r452, 2048;
	@%p118 bra 	$L__BB17_26;
	add.s32 	%r15, %r68, -2048;
	mov.b32 	%r452, 2048;
$L__BB17_24:
	add.s32 	%r258, %r452, %r14;
	mul.wide.u32 	%rd139, %r258, 8;
	add.s64 	%rd129, %rd15, %rd139;
	// begin inline asm
	ld.global.nc.v2.u64 {%rd127, %rd128}, [%rd129];
	// end inline asm
	add.s64 	%rd132, %rd129, 16;
	// begin inline asm
	ld.global.nc.v2.u64 {%rd130, %rd131}, [%rd132];
	// end inline asm
	mov.b64 	%fd220, %rd127;
	mov.b64 	%fd221, %rd128;
	mov.b64 	%fd222, %rd130;
	mov.b64 	%fd223, %rd131;
	add.s64 	%rd135, %rd129, 8192;
	// begin inline asm
	ld.global.nc.v2.u64 {%rd133, %rd134}, [%rd135];
	// end inline asm
	add.s64 	%rd138, %rd129, 8208;
	// begin inline asm
	ld.global.nc.v2.u64 {%rd136, %rd137}, [%rd138];
	// end inline asm
	mov.b64 	%fd224, %rd133;
	mov.b64 	%fd225, %rd134;
	mov.b64 	%fd226, %rd136;
	mov.b64 	%fd227, %rd137;
	setp.lt.f64 	%p119, %fd366, %fd220;
	selp.f64 	%fd228, %fd220, %fd366, %p119;
	setp.lt.f64 	%p120, %fd228, %fd221;
	selp.f64 	%fd229, %fd221, %fd228, %p120;
	setp.lt.f64 	%p121, %fd229, %fd222;
	selp.f64 	%fd230, %fd222, %fd229, %p121;
	setp.lt.f64 	%p122, %fd230, %fd223;
	selp.f64 	%fd231, %fd223, %fd230, %p122;
	setp.lt.f64 	%p123, %fd231, %fd224;
	selp.f64 	%fd232, %fd224, %fd231, %p123;
	setp.lt.f64 	%p124, %fd232, %fd225;
	selp.f64 	%fd233, %fd225, %fd232, %p124;
	setp.lt.f64 	%p125, %fd233, %fd226;
	selp.f64 	%fd234, %fd226, %fd233, %p125;
	setp.lt.f64 	%p126, %fd234, %fd227;
	selp.f64 	%fd366, %fd227, %fd234, %p126;
	sub.s32 	%r259, %r68, %r452;
	setp.lt.s32 	%p127, %r259, 2048;
	@%p127 bra 	$L__BB17_34;
	add.s32 	%r452, %r452, 2048;
	setp.le.s32 	%p128, %r452, %r15;
	@%p128 bra 	$L__BB17_24;
$L__BB17_26:
	setp.le.s32 	%p129, %r68, %r452;
	@%p129 bra 	$L__BB17_34;
	sub.s32 	%r19, %r68, %r452;
	setp.ge.s32 	%p130, %r13, %r19;
	@%p130 bra 	$L__BB17_34;
	not.b32 	%r260, %r13;
	add.s32 	%r261, %r68, %r260;
	sub.s32 	%r20, %r261, %r452;
	and.b32  	%r262, %r20, 768;
	setp.eq.s32 	%p131, %r262, 768;
	mov.u32 	%r456, %r13;
	@%p131 bra 	$L__BB17_31;
	add.s32 	%r454, %r13, %r452;
	shr.u32 	%r263, %r20, 8;
	add.s32 	%r264, %r263, 1;
	and.b32  	%r265, %r264, 3;
	neg.s32 	%r453, %r265;
	mov.u32 	%r456, %r13;
$L__BB17_30:
	.pragma "nounroll";
	mul.wide.u32 	%rd142, %r454, 8;
	add.s64 	%rd141, %rd15, %rd142;
	// begin inline asm
	ld.global.nc.u64 %rd140, [%rd141];
	// end inline asm
	mov.b64 	%fd236, %rd140;
	setp.lt.f64 	%p132, %fd366, %fd236;
	selp.f64 	%fd366, %fd236, %fd366, %p132;
	add.s32 	%r456, %r456, 256;
	add.s32 	%r454, %r454, 256;
	add.s32 	%r453, %r453, 1;
	setp.ne.s32 	%p133, %r453, 0;
	@%p133 bra 	$L__BB17_30;
$L__BB17_31:
	setp.lt.u32 	%p134, %r20, 768;
	@%p134 bra 	$L__BB17_34;
	cvt.u64.u32 	%rd143, %r456;
	cvt.u64.u32 	%rd144, %r452;
	add.s64 	%rd145, %rd143, %rd144;
	shl.b64 	%rd146, %rd145, 3;
	add.s64 	%rd147, %rd146, %rd15;
	add.s64 	%rd203, %rd147, 4096;
	add.s32 	%r457, %r456, %r452;
$L__BB17_33:
	mul.wide.u32 	%rd156, %r457, 8;
	add.s64 	%rd149, %rd15, %rd156;
	// begin inline asm
	ld.global.nc.u64 %rd148, [%rd149];
	// end inline asm
	mov.b64 	%fd237, %rd148;
	setp.lt.f64 	%p135, %fd366, %fd237;
	selp.f64 	%fd238, %fd237, %fd366, %p135;
	add.s64 	%rd151, %rd203, -2048;
	// begin inline asm
	ld.global.nc.u64 %rd150, [%rd151];
	// end inline asm
	mov.b64 	%fd239, %rd150;
	setp.lt.f64 	%p136, %fd238, %fd239;
	selp.f64 	%fd240, %fd239, %fd238, %p136;
	// begin inline asm
	ld.global.nc.u64 %rd152, [%rd203];
	// end inline asm
	mov.b64 	%fd241, %rd152;
	setp.lt.f64 	%p137, %fd240, %fd241;
	selp.f64 	%fd242, %fd241, %fd240, %p137;
	add.s64 	%rd155, %rd203, 2048;
	// begin inline asm
	ld.global.nc.u64 %rd154, [%rd155];
	// end inline asm
	mov.b64 	%fd243, %rd154;
	setp.lt.f64 	%p138, %fd242, %fd243;
	selp.f64 	%fd366, %fd243, %fd242, %p138;
	add.s32 	%r456, %r456, 1024;
	add.s64 	%rd203, %rd203, 8192;
	add.s32 	%r457, %r457, 1024;
	setp.lt.s32 	%p139, %r456, %r19;
	@%p139 bra 	$L__BB17_33;
$L__BB17_34:
	// begin inline asm
	mov.u32 %r266, %laneid;
	// end inline asm
	mov.b64 	%rd157, %fd366;
	mov.b64 	{%r268, %r273}, %rd157;
	mov.b32 	%r274, 1;
	mov.b32 	%r315, 31;
	mov.b32 	%r316, -1;
	// begin inline asm
	shfl.sync.down.b32 %r267, %r268, %r274, %r315, %r316;
	// end inline asm
	// begin inline asm
	shfl.sync.down.b32 %r272, %r273, %r274, %r315, %r316;
	// end inline asm
	mov.b64 	%rd158, {%r267, %r272};
	mov.b64 	%fd244, %rd158;
	setp.gt.s32 	%p140, %r266, 30;
	setp.lt.f64 	%p141, %fd366, %fd244;
	selp.f64 	%fd245, %fd244, %fd366, %p141;
	selp.f64 	%fd246, %fd366, %fd245, %p140;
	mov.b64 	%rd159, %fd246;
	mov.b64 	{%r278, %r283}, %rd159;
	mov.b32 	%r284, 2;
	// begin inline asm
	shfl.sync.down.b32 %r277, %r278, %r284, %r315, %r316;
	// end inline asm
	// begin inline asm
	shfl.sync.down.b32 %r282, %r283, %r284, %r315, %r316;
	// end inline asm
	mov.b64 	%rd160, {%r277, %r282};
	mov.b64 	%fd247, %rd160;
	setp.gt.s32 	%p142, %r266, 29;
	setp.lt.f64 	%p143, %fd246, %fd247;
	selp.f64 	%fd248, %fd247, %fd246, %p143;
	selp.f64 	%fd249, %fd246, %fd248, %p142;
	mov.b64 	%rd161, %fd249;
	mov.b64 	{%r288, %r293}, %rd161;
	mov.b32 	%r294, 4;
	// begin inline asm
	shfl.sync.down.b32 %r287, %r288, %r294, %r315, %r316;
	// end inline asm
	// begin inline asm
	shfl.sync.down.b32 %r292, %r293, %r294, %r315, %r316;
	// end inline asm
	mov.b64 	%rd162, {%r287, %r292};
	mov.b64 	%fd250, %rd162;
	setp.gt.s32 	%p144, %r266, 27;
	setp.lt.f64 	%p145, %fd249, %fd250;
	selp.f64 	%fd251, %fd250, %fd249, %p145;
	selp.f64 	%fd252, %fd249, %fd251, %p144;
	mov.b64 	%rd163, %fd252;
	mov.b64 	{%r298, %r303}, %rd163;
	mov.b32 	%r304, 8;
	// begin inline asm
	shfl.sync.down.b32 %r297, %r298, %r304, %r315, %r316;
	// end inline asm
	// begin inline asm
	shfl.sync.down.b32 %r302, %r303, %r304, %r315, %r316;
	// end inline asm
	mov.b64 	%rd164, {%r297, %r302};
	mov.b64 	%fd253, %rd164;
	setp.gt.s32 	%p146, %r266, 23;
	setp.lt.f64 	%p147, %fd252, %fd253;
	selp.f64 	%fd254, %fd253, %fd252, %p147;
	selp.f64 	%fd255, %fd252, %fd254, %p146;
	mov.b64 	%rd165, %fd255;
	mov.b64 	{%r308, %r313}, %rd165;
	mov.b32 	%r314, 16;
	// begin inline asm
	shfl.sync.down.b32 %r307, %r308, %r314, %r315, %r316;
	// end inline asm
	// begin inline asm
	shfl.sync.down.b32 %r312, %r313, %r314, %r315, %r316;
	// end inline asm
	mov.b64 	%rd166, {%r307, %r312};
	mov.b64 	%fd256, %rd166;
	setp.gt.s32 	%p148, %r266, 15;
	setp.lt.f64 	%p149, %fd255, %fd256;
	selp.f64 	%fd26, %fd256, %fd255, %p149;
	selp.f64 	%fd380, %fd255, %fd26, %p148;
	setp.ne.s32 	%p150, %r266, 0;
	@%p150 bra 	$L__BB17_36;
	shr.u32 	%r317, %r13, 2;
	and.b32  	%r318, %r317, 248;
	mov.u32 	%r319, _ZZN3cub18CUB_300001_SM_10006detail6reduce28DeviceReduceSingleTileKernelINS2_10policy_hubIdj11max_functorIdEE10Policy1000EPdS9_iS6_ddN4cuda3std3__410__identityEEEvT0_T1_T2_T3_T4_T6_E12temp_storage;
	add.s32 	%r320, %r319, %r318;
	st.shared.f64 	[%r320+8], %fd26;
$L__BB17_36:
	bar.sync 	0;
	setp.ne.s32 	%p151, %r13, 0;
	@%p151 bra 	$L__BB17_72;
	ld.shared.f64 	%fd257, [_ZZN3cub18CUB_300001_SM_10006detail6reduce28DeviceReduceSingleTileKernelINS2_10policy_hubIdj11max_functorIdEE10Policy1000EPdS9_iS6_ddN4cuda3std3__410__identityEEEvT0_T1_T2_T3_T4_T6_E12temp_storage+16];
	setp.lt.f64 	%p152, %fd380, %fd257;
	selp.f64 	%fd258, %fd257, %fd380, %p152;
	ld.shared.f64 	%fd259, [_ZZN3cub18CUB_300001_SM_10006detail6reduce28DeviceReduceSingleTileKernelINS2_10policy_hubIdj11max_functorIdEE10Policy1000EPdS9_iS6_ddN4cuda3std3__410__identityEEEvT0_T1_T2_T3_T4_T6_E12temp_storage+24];
	setp.lt.f64 	%p153, %fd258, %fd259;
	selp.f64 	%fd260, %fd259, %fd258, %p153;
	ld.shared.f64 	%fd261, [_ZZN3cub18CUB_300001_SM_10006detail6reduce28DeviceReduceSingleTileKernelINS2_10policy_hubIdj11max_functorIdEE10Policy1000EPdS9_iS6_ddN4cuda3std3__410__identityEEEvT0_T1_T2_T3_T4_T6_E12temp_storage+32];
	setp.lt.f64 	%p154, %fd260, %fd261;
	selp.f64 	%fd262, %fd261, %fd260, %p154;
	ld.shared.f64 	%fd263, [_ZZN3cub18CUB_300001_SM_10006detail6reduce28DeviceReduceSingleTileKernelINS2_10policy_hubIdj11max_functorIdEE10Policy1000EPdS9_iS6_ddN4cuda3std3__410__identityEEEvT0_T1_T2_T3_T4_T6_E12temp_storage+40];
	setp.lt.f64 	%p155, %fd262, %fd263;
	selp.f64 	%fd264, %fd263, %fd262, %p155;
	ld.shared.f64 	%fd265, [_ZZN3cub18CUB_300001_SM_10006detail6reduce28DeviceReduceSingleTileKernelINS2_10policy_hubIdj11max_functorIdEE10Policy1000EPdS9_iS6_ddN4cuda3std3__410__identityEEEvT0_T1_T2_T3_T4_T6_E12temp_storage+48];
	setp.lt.f64 	%p156, %fd264, %fd265;
	selp.f64 	%fd266, %fd265, %fd264, %p156;
	ld.shared.f64 	%fd267, [_ZZN3cub18CUB_300001_SM_10006detail6reduce28DeviceReduceSingleTileKernelINS2_10policy_hubIdj11max_functorIdEE10Policy1000EPdS9_iS6_ddN4cuda3std3__410__identityEEEvT0_T1_T2_T3_T4_T6_E12temp_storage+56];
	setp.lt.f64 	%p157, %fd266, %fd267;
	selp.f64 	%fd268, %fd267, %fd266, %p157;
	ld.shared.f64 	%fd269, [_ZZN3cub18CUB_300001_SM_10006detail6reduce28DeviceReduceSingleTileKernelINS2_10policy_hubIdj11max_functorIdEE10Policy1000EPdS9_iS6_ddN4cuda3std3__410__identityEEEvT0_T1_T2_T3_T4_T6_E12temp_storage+64];
	setp.lt.f64 	%p158, %fd268, %fd269;
	selp.f64 	%fd380, %fd269, %fd268, %p158;
	bra.uni 	$L__BB17_72;
$L__BB17_38:
	setp.gt.s32 	%p3, %r68, 2047;
	@%p3 bra 	$L__BB17_56;
	mov.u32 	%r35, %tid.x;
	setp.ge.s32 	%p52, %r35, %r68;
	mov.f64 	%fd372, 0d0000000000000000;
	mov.u32 	%r462, %r35;
	@%p52 bra 	$L__BB17_41;
	mul.wide.u32 	%rd81, %r35, 8;
	add.s64 	%rd80, %rd15, %rd81;
	// begin inline asm
	ld.global.nc.u64 %rd79, [%rd80];
	// end inline asm
	mov.b64 	%fd372, %rd79;
	add.s32 	%r462, %r35, 256;
$L__BB17_41:
	setp.ge.s32 	%p53, %r462, %r68;
	@%p53 bra 	$L__BB17_47;
	not.b32 	%r133, %r462;
	add.s32 	%r38, %r68, %r133;
	and.b32  	%r134, %r38, 768;
	setp.eq.s32 	%p54, %r134, 768;
	@%p54 bra 	$L__BB17_45;
	mul.wide.u32 	%rd82, %r462, 8;
	add.s64 	%rd204, %rd15, %rd82;
	shr.u32 	%r135, %r38, 8;
	add.s32 	%r136, %r135, 1;
	and.b32  	%r137, %r136, 3;
	neg.s32 	%r460, %r137;
$L__BB17_44:
	.pragma "nounroll";
	// begin inline asm
	ld.global.nc.u64 %rd83, [%rd204];
	// end inline asm
	mov.b64 	%fd125, %rd83;
	setp.lt.f64 	%p55, %fd372, %fd125;
	selp.f64 	%fd372, %fd125, %fd372, %p55;
	add.s32 	%r462, %r462, 256;
	add.s64 	%rd204, %rd204, 2048;
	add.s32 	%r460, %r460, 1;
	setp.ne.s32 	%p56, %r460, 0;
	@%p56 bra 	$L__BB17_44;
$L__BB17_45:
	setp.lt.u32 	%p57, %r38, 768;
	@%p57 bra 	$L__BB17_47;
$L__BB17_46:
	mul.wide.s32 	%rd93, %r462, 8;
	add.s64 	%rd86, %rd15, %rd93;
	// begin inline asm
	ld.global.nc.u64 %rd85, [%rd86];
	// end inline asm
	mov.b64 	%fd126, %rd85;
	setp.lt.f64 	%p58, %fd372, %fd126;
	selp.f64 	%fd127, %fd126, %fd372, %p58;
	add.s64 	%rd88, %rd86, 2048;
	// begin inline asm
	ld.global.nc.u64 %rd87, [%rd88];
	// end inline asm
	mov.b64 	%fd128, %rd87;
	setp.lt.f64 	%p59, %fd127, %fd128;
	selp.f64 	%fd129, %fd128, %fd127, %p59;
	add.s64 	%rd90, %rd86, 4096;
	// begin inline asm
	ld.global.nc.u64 %rd89, [%rd90];
	// end inline asm
	mov.b64 	%fd130, %rd89;
	setp.lt.f64 	%p60, %fd129, %fd130;
	selp.f64 	%fd131, %fd130, %fd129, %p60;
	add.s64 	%rd92, %rd86, 6144;
	// begin inline asm
	ld.global.nc.u64 %rd91, [%rd92];
	// end inline asm
	mov.b64 	%fd132, %rd91;
	setp.lt.f64 	%p61, %fd131, %fd132;
	selp.f64 	%fd372, %fd132, %fd131, %p61;
	add.s32 	%r462, %r462, 1024;
	setp.lt.s32 	%p62, %r462, %r68;
	@%p62 bra 	$L__BB17_46;
$L__BB17_47:
	setp.lt.s32 	%p63, %r68, 256;
	@%p63 bra 	$L__BB17_52;
	// begin inline asm
	mov.u32 %r201, %laneid;
	// end inline asm
	mov.b64 	%rd104, %fd372;
	mov.b64 	{%r203, %r208}, %rd104;
	mov.b32 	%r209, 1;
	mov.b32 	%r250, 31;
	mov.b32 	%r251, -1;
	// begin inline asm
	shfl.sync.down.b32 %r202, %r203, %r209, %r250, %r251;
	// end inline asm
	// begin inline asm
	shfl.sync.down.b32 %r207, %r208, %r209, %r250, %r251;
	// end inline asm
	mov.b64 	%rd105, {%r202, %r207};
	mov.b64 	%fd180, %rd105;
	setp.gt.s32 	%p91, %r201, 30;
	setp.lt.f64 	%p92, %fd372, %fd180;
	selp.f64 	%fd181, %fd180, %fd372, %p92;
	selp.f64 	%fd182, %fd372, %fd181, %p91;
	mov.b64 	%rd106, %fd182;
	mov.b64 	{%r213, %r218}, %rd106;
	mov.b32 	%r219, 2;
	// begin inline asm
	shfl.sync.down.b32 %r212, %r213, %r219, %r250, %r251;
	// end inline asm
	// begin inline asm
	shfl.sync.down.b32 %r217, %r218, %r219, %r250, %r251;
	// end inline asm
	mov.b64 	%rd107, {%r212, %r217};
	mov.b64 	%fd183, %rd107;
	setp.gt.s32 	%p93, %r201, 29;
	setp.lt.f64 	%p94, %fd182, %fd183;
	selp.f64 	%fd184, %fd183, %fd182, %p94;
	selp.f64 	%fd185, %fd182, %fd184, %p93;
	mov.b64 	%rd108, %fd185;
	mov.b64 	{%r223, %r228}, %rd108;
	mov.b32 	%r229, 4;
	// begin inline asm
	shfl.sync.down.b32 %r222, %r223, %r229, %r250, %r251;
	// end inline asm
	// begin inline asm
	shfl.sync.down.b32 %r227, %r228, %r229, %r250, %r251;
	// end inline asm
	mov.b64 	%rd109, {%r222, %r227};
	mov.b64 	%fd186, %rd109;
	setp.gt.s32 	%p95, %r201, 27;
	setp.lt.f64 	%p96, %fd185, %fd186;
	selp.f64 	%fd187, %fd186, %fd185, %p96;
	selp.f64 	%fd188, %fd185, %fd187, %p95;
	mov.b64 	%rd110, %fd188;
	mov.b64 	{%r233, %r238}, %rd110;
	mov.b32 	%r239, 8;
	// begin inline asm
	shfl.sync.down.b32 %r232, %r233, %r239, %r250, %r251;
	// end inline asm
	// begin inline asm
	shfl.sync.down.b32 %r237, %r238, %r239, %r250, %r251;
	// end inline asm
	mov.b64 	%rd111, {%r232, %r237};
	mov.b64 	%fd189, %rd111;
	setp.gt.s32 	%p97, %r201, 23;
	setp.lt.f64 	%p98, %fd188, %fd189;
	selp.f64 	%fd190, %fd189, %fd188, %p98;
	selp.f64 	%fd191, %fd188, %fd190, %p97;
	mov.b64 	%rd112, %fd191;
	mov.b64 	{%r243, %r248}, %rd112;
	mov.b32 	%r249, 16;
	// begin inline asm
	shfl.sync.down.b32 %r242, %r243, %r249, %r250, %r251;
	// end inline asm
	// begin inline asm
	shfl.sync.down.b32 %r247, %r248, %r249, %r250, %r251;
	// end inline asm
	mov.b64 	%rd113, {%r242, %r247};
	mov.b64 	%fd192, %rd113;
	setp.gt.s32 	%p99, %r201, 15;
	setp.lt.f64 	%p100, %fd191, %fd192;
	selp.f64 	%fd38, %fd192, %fd191, %p100;
	selp.f64 	%fd380, %fd191, %fd38, %p99;
	setp.ne.s32 	%p101, %r201, 0;
	@%p101 bra 	$L__BB17_50;
	shr.u32 	%r252, %r35, 2;
	and.b32  	%r253, %r252, 248;
	mov.u32 	%r254, _ZZN3cub18CUB_300001_SM_10006detail6reduce28DeviceReduceSingleTileKernelINS2_10policy_hubIdj11max_functorIdEE10Policy1000EPdS9_iS6_ddN4cuda3std3__410__identityEEEvT0_T1_T2_T3_T4_T6_E12temp_storage;
	add.s32 	%r255, %r254, %r253;
	st.shared.f64 	[%r255+8], %fd38;
$L__BB17_50:
	bar.sync 	0;
	setp.ne.s32 	%p102, %r35, 0;
	@%p102 bra 	$L__BB17_72;
	ld.shared.f64 	%fd193, [_ZZN3cub18CUB_300001_SM_10006detail6reduce28DeviceReduceSingleTileKernelINS2_10policy_hubIdj11max_functorIdEE10Policy1000EPdS9_iS6_ddN4cuda3std3__410__identityEEEvT0_T1_T2_T3_T4_T6_E12temp_storage+16];
	setp.lt.f64 	%p103, %fd380, %fd193;
	selp.f64 	%fd194, %fd193, %fd380, %p103;
	ld.shared.f64 	%fd195, [_ZZN3cub18CUB_300001_SM_10006detail6reduce28DeviceReduceSingleTileKernelINS2_10policy_hubIdj11max_functorIdEE10Policy1000EPdS9_iS6_ddN4cuda3std3__410__identityEEEvT0_T1_T2_T3_T4_T6_E12temp_storage+24];
	setp.lt.f64 	%p104, %fd194, %fd195;
	selp.f64 	%fd196, %fd195, %fd194, %p104;
	ld.shared.f64 	%fd197, [_ZZN3cub18CUB_300001_SM_10006detail6reduce28DeviceReduceSingleTileKernelINS2_10policy_hubIdj11max_functorIdEE10Policy1000EPdS9_iS6_ddN4cuda3std3__410__identityEEEvT0_T1_T2_T3_T4_T6_E12temp_storage+32];
	setp.lt.f64 	%p105, %fd196, %fd197;
	selp.f64 	%fd198, %fd197, %fd196, %p105;
	ld.shared.f64 	%fd199, [_ZZN3cub18CUB_300001_SM_10006detail6reduce28DeviceReduceSingleTileKernelINS2_10policy_hubIdj11max_functorIdEE10Policy1000EPdS9_iS6_ddN4cuda3std3__410__identityEEEvT0_T1_T2_T3_T4_T6_E12temp_storage+40];
	setp.lt.f64 	%p106, %fd198, %fd199;
	selp.f64 	%fd200, %fd199, %fd198, %p106;
	ld.shared.f64 	%fd201, [_ZZN3cub18CUB_300001_SM_10006detail6reduce28DeviceReduceSingleTileKernelINS2_10policy_hubIdj11max_functorIdEE10Policy1000EPdS9_iS6_ddN4cuda3std3__410__identityEEEvT0_T1_T2_T3_T4_T6_E12temp_storage+48];
	setp.lt.f64 	%p107, %fd200, %fd201;
	selp.f64 	%fd202, %fd201, %fd200, %p107;
	ld.shared.f64 	%fd203, [_ZZN3cub18CUB_300001_SM_10006detail6reduce28DeviceReduceSingleTileKernelINS2_10policy_hubIdj11max_functorIdEE10Policy1000EPdS9_iS6_ddN4cuda3std3__410__identityEEEvT0_T1_T2_T3_T4_T6_E12temp_storage+56];
	setp.lt.f64 	%p108, %fd202, %fd203;
	selp.f64 	%fd204, %fd203, %fd202, %p108;
	ld.shared.f64 	%fd205, [_ZZN3cub18CUB_300001_SM_10006detail6reduce28DeviceReduceSingleTileKernelINS2_10policy_hubIdj11max_functorIdEE10Policy1000EPdS9_iS6_ddN4cuda3std3__410__identityEEEvT0_T1_T2_T3_T4_T6_E12temp_storage+64];
	setp.lt.f64 	%p109, %fd204, %fd205;
	selp.f64 	%fd380, %fd205, %fd204, %p109;
	bra.uni 	$L__BB17_72;
$L__BB17_52:
	// begin inline asm
	mov.u32 %r138, %laneid;
	// end inline asm
	and.b32  	%r189, %r35, 992;
	add.s32 	%r190, %r189, 32;
	setp.gt.s32 	%p64, %r190, %r68;
	not.b32 	%r191, %r189;
	add.s32 	%r192, %r68, %r191;
	selp.b32 	%r187, %r192, 31, %p64;
	mov.b64 	%rd94, %fd372;
	mov.b64 	{%r140, %r145}, %rd94;
	mov.b32 	%r146, 1;
	mov.b32 	%r188, -1;
	// begin inline asm
	shfl.sync.down.b32 %r139, %r140, %r146, %r187, %r188;
	// end inline asm
	// begin inline asm
	shfl.sync.down.b32 %r144, %r145, %r146, %r187, %r188;
	// end inline asm
	mov.b64 	%rd95, {%r139, %r144};
	mov.b64 	%fd133, %rd95;
	setp.lt.s32 	%p65, %r138, %r187;
	setp.lt.f64 	%p66, %fd372, %fd133;
	selp.f64 	%fd134, %fd133, %fd372, %p66;
	selp.f64 	%fd135, %fd134, %fd372, %p65;
	mov.b64 	%rd96, %fd135;
	mov.b64 	{%r150, %r155}, %rd96;
	mov.b32 	%r156, 2;
	// begin inline asm
	shfl.sync.down.b32 %r149, %r150, %r156, %r187, %r188;
	// end inline asm
	// begin inline asm
	shfl.sync.down.b32 %r154, %r155, %r156, %r187, %r188;
	// end inline asm
	mov.b64 	%rd97, {%r149, %r154};
	mov.b64 	%fd136, %rd97;
	add.s32 	%r193, %r138, 2;
	setp.gt.s32 	%p67, %r193, %r187;
	setp.lt.f64 	%p68, %fd135, %fd136;
	selp.f64 	%fd137, %fd136, %fd135, %p68;
	selp.f64 	%fd138, %fd135, %fd137, %p67;
	mov.b64 	%rd98, %fd138;
	mov.b64 	{%r160, %r165}, %rd98;
	mov.b32 	%r166, 4;
	// begin inline asm
	shfl.sync.down.b32 %r159, %r160, %r166, %r187, %r188;
	// end inline asm
	// begin inline asm
	shfl.sync.down.b32 %r164, %r165, %r166, %r187, %r188;
	// end inline asm
	mov.b64 	%rd99, {%r159, %r164};
	mov.b64 	%fd139, %rd99;
	add.s32 	%r194, %r138, 4;
	setp.gt.s32 	%p69, %r194, %r187;
	setp.lt.f64 	%p70, %fd138, %fd139;
	selp.f64 	%fd140, %fd139, %fd138, %p70;
	selp.f64 	%fd141, %fd138, %fd140, %p69;
	mov.b64 	%rd100, %fd141;
	mov.b64 	{%r170, %r175}, %rd100;
	mov.b32 	%r176, 8;
	// begin inline asm
	shfl.sync.down.b32 %r169, %r170, %r176, %r187, %r188;
	// end inline asm
	// begin inline asm
	shfl.sync.down.b32 %r174, %r175, %r176, %r187, %r188;
	// end inline asm
	mov.b64 	%rd101, {%r169, %r174};
	mov.b64 	%fd142, %rd101;
	add.s32 	%r195, %r138, 8;
	setp.gt.s32 	%p71, %r195, %r187;
	setp.lt.f64 	%p72, %fd141, %fd142;
	selp.f64 	%fd143, %fd142, %fd141, %p72;
	selp.f64 	%fd144, %fd141, %fd143, %p71;
	mov.b64 	%rd102, %fd144;
	mov.b64 	{%r180, %r185}, %rd102;
	mov.b32 	%r186, 16;
	// begin inline asm
	shfl.sync.down.b32 %r179, %r180, %r186, %r187, %r188;
	// end inline asm
	// begin inline asm
	shfl.sync.down.b32 %r184, %r185, %r186, %r187, %r188;
	// end inline asm
	mov.b64 	%rd103, {%r179, %r184};
	mov.b64 	%fd145, %rd103;
	add.s32 	%r196, %r138, 16;
	setp.gt.s32 	%p73, %r196, %r187;
	setp.lt.f64 	%p74, %fd144, %fd145;
	selp.f64 	%fd146, %fd145, %fd144, %p74;
	selp.f64 	%fd380, %fd144, %fd146, %p73;
	setp.ne.s32 	%p75, %r138, 0;
	@%p75 bra 	$L__BB17_54;
	shr.u32 	%r197, %r35, 2;
	and.b32  	%r198, %r197, 248;
	mov.u32 	%r199, _ZZN3cub18CUB_300001_SM_10006detail6reduce28DeviceReduceSingleTileKernelINS2_10policy_hubIdj11max_functorIdEE10Policy1000EPdS9_iS6_ddN4cuda3std3__410__identityEEEvT0_T1_T2_T3_T4_T6_E12temp_storage;
	add.s32 	%r200, %r199, %r198;
	st.shared.f64 	[%r200+8], %fd380;
$L__BB17_54:
	bar.sync 	0;
	setp.ne.s32 	%p76, %r35, 0;
	@%p76 bra 	$L__BB17_72;
	setp.gt.s32 	%p77, %r68, 32;
	ld.shared.f64 	%fd147, [_ZZN3cub18CUB_300001_SM_10006detail6reduce28DeviceReduceSingleTileKernelINS2_10policy_hubIdj11max_functorIdEE10Policy1000EPdS9_iS6_ddN4cuda3std3__410__identityEEEvT0_T1_T2_T3_T4_T6_E12temp_storage+16];
	setp.lt.f64 	%p78, %fd380, %fd147;
	selp.f64 	%fd149, %fd147, %fd380, %p78;
	selp.f64 	%fd150, %fd149, %fd380, %p77;
	setp.gt.s32 	%p79, %r68, 64;
	ld.shared.f64 	%fd152, [_ZZN3cub18CUB_300001_SM_10006detail6reduce28DeviceReduceSingleTileKernelINS2_10policy_hubIdj11max_functorIdEE10Policy1000EPdS9_iS6_ddN4cuda3std3__410__identityEEEvT0_T1_T2_T3_T4_T6_E12temp_storage+24];
	setp.lt.f64 	%p80, %fd150, %fd152;
	selp.f64 	%fd154, %fd152, %fd150, %p80;
	selp.f64 	%fd155, %fd154, %fd150, %p79;
	setp.gt.s32 	%p81, %r68, 96;
	ld.shared.f64 	%fd157, [_ZZN3cub18CUB_300001_SM_10006detail6reduce28DeviceReduceSingleTileKernelINS2_10policy_hubIdj11max_functorIdEE10Policy1000EPdS9_iS6_ddN4cuda3std3__410__identityEEEvT0_T1_T2_T3_T4_T6_E12temp_storage+32];
	setp.lt.f64 	%p82, %fd155, %fd157;
	selp.f64 	%fd159, %fd157, %fd155, %p82;
	selp.f64 	%fd160, %fd159, %fd155, %p81;
	setp.gt.s32 	%p83, %r68, 128;
	ld.shared.f64 	%fd162, [_ZZN3cub18CUB_300001_SM_10006detail6reduce28DeviceReduceSingleTileKernelINS2_10policy_hubIdj11max_functorIdEE10Policy1000EPdS9_iS6_ddN4cuda3std3__410__identityEEEvT0_T1_T2_T3_T4_T6_E12temp_storage+40];
	setp.lt.f64 	%p84, %fd160, %fd162;
	selp.f64 	%fd164, %fd162, %fd160, %p84;
	selp.f64 	%fd165, %fd164, %fd160, %p83;
	setp.gt.s32 	%p85, %r68, 160;
	ld.shared.f64 	%fd167, [_ZZN3cub18CUB_300001_SM_10006detail6reduce28DeviceReduceSingleTileKernelINS2_10policy_hubIdj11max_functorIdEE10Policy1000EPdS9_iS6_ddN4cuda3std3__410__identityEEEvT0_T1_T2_T3_T4_T6_E12temp_storage+48];
	setp.lt.f64 	%p86, %fd165, %fd167;
	selp.f64 	%fd169, %fd167, %fd165, %p86;
	selp.f64 	%fd170, %fd169, %fd165, %p85;
	setp.gt.s32 	%p87, %r68, 192;
	ld.shared.f64 	%fd172, [_ZZN3cub18CUB_300001_SM_10006detail6reduce28DeviceReduceSingleTileKernelINS2_10policy_hubIdj11max_functorIdEE10Policy1000EPdS9_iS6_ddN4cuda3std3__410__identityEEEvT0_T1_T2_T3_T4_T6_E12temp_storage+56];
	setp.lt.f64 	%p88, %fd170, %fd172;
	selp.f64 	%fd174, %fd172, %fd170, %p88;
	selp.f64 	%fd175, %fd174, %fd170, %p87;
	setp.gt.s32 	%p89, %r68, 224;
	ld.shared.f64 	%fd177, [_ZZN3cub18CUB_300001_SM_10006detail6reduce28DeviceReduceSingleTileKernelINS2_10policy_hubIdj11max_functorIdEE10Policy1000EPdS9_iS6_ddN4cuda3std3__410__identityEEEvT0_T1_T2_T3_T4_T6_E12temp_storage+64];
	setp.lt.f64 	%p90, %fd175, %fd177;
	selp.f64 	%fd179, %fd177, %fd175, %p90;
	selp.f64 	%fd380, %fd179, %fd175, %p89;
	bra.uni 	$L__BB17_72;
$L__BB17_56:
	mov.u32 	%r47, %tid.x;
	mul.wide.u32 	%rd34, %r47, 8;
	add.s64 	%rd19, %rd15, %rd34;
	// begin inline asm
	ld.global.nc.u64 %rd18, [%rd19];
	// end inline asm
	mov.b64 	%fd59, %rd18;
	add.s64 	%rd21, %rd19, 2048;
	// begin inline asm
	ld.global.nc.u64 %rd20, [%rd21];
	// end inline asm
	mov.b64 	%fd60, %rd20;
	add.s64 	%rd23, %rd19, 4096;
	// begin inline asm
	ld.global.nc.u64 %rd22, [%rd23];
	// end inline asm
	mov.b64 	%fd61, %rd22;
	add.s64 	%rd25, %rd19, 6144;
	// begin inline asm
	ld.global.nc.u64 %rd24, [%rd25];
	// end inline asm
	mov.b64 	%fd62, %rd24;
	add.s64 	%rd27, %rd19, 8192;
	// begin inline asm
	ld.global.nc.u64 %rd26, [%rd27];
	// end inline asm
	mov.b64 	%fd63, %rd26;
	add.s64 	%rd29, %rd19, 10240;
	// begin inline asm
	ld.global.nc.u64 %rd28, [%rd29];
	// end inline asm
	mov.b64 	%fd64, %rd28;
	add.s64 	%rd31, %rd19, 12288;
	// begin inline asm
	ld.global.nc.u64 %rd30, [%rd31];
	// end inline asm
	mov.b64 	%fd65, %rd30;
	add.s64 	%rd33, %rd19, 14336;
	// begin inline asm
	ld.global.nc.u64 %rd32, [%rd33];
	// end inline asm
	mov.b64 	%fd66, %rd32;
	setp.lt.f64 	%p4, %fd59, %fd60;
	selp.f64 	%fd67, %fd60, %fd59, %p4;
	setp.lt.f64 	%p5, %fd67, %fd61;
	selp.f64 	%fd68, %fd61, %fd67, %p5;
	setp.lt.f64 	%p6, %fd68, %fd62;
	selp.f64 	%fd69, %fd62, %fd68, %p6;
	setp.lt.f64 	%p7, %fd69, %fd63;
	selp.f64 	%fd70, %fd63, %fd69, %p7;
	setp.lt.f64 	%p8, %fd70, %fd64;
	selp.f64 	%fd71, %fd64, %fd70, %p8;
	setp.lt.f64 	%p9, %fd71, %fd65;
	selp.f64 	%fd72, %fd65, %fd71, %p9;
	setp.lt.f64 	%p10, %fd72, %fd66;
	selp.f64 	%fd379, %fd66, %fd72, %p10;
	setp.lt.u32 	%p11, %r68, 4096;
	mov.b32 	%r465, 2048;
	@%p11 bra 	$L__BB17_60;
	add.s32 	%r48, %r68, -2048;
	mov.b32 	%r465, 2048;
$L__BB17_58:
	mul.wide.s32 	%rd51, %r465, 8;
	add.s64 	%rd36, %rd19, %rd51;
	// begin inline asm
	ld.global.nc.u64 %rd35, [%rd36];
	// end inline asm
	mov.b64 	%fd73, %rd35;
	add.s64 	%rd38, %rd36, 2048;
	// begin inline asm
	ld.global.nc.u64 %rd37, [%rd38];
	// end inline asm
	mov.b64 	%fd74, %rd37;
	add.s64 	%rd40, %rd36, 4096;
	// begin inline asm
	ld.global.nc.u64 %rd39, [%rd40];
	// end inline asm
	mov.b64 	%fd75, %rd39;
	add.s64 	%rd42, %rd36, 6144;
	// begin inline asm
	ld.global.nc.u64 %rd41, [%rd42];
	// end inline asm
	mov.b64 	%fd76, %rd41;
	add.s64 	%rd44, %rd36, 8192;
	// begin inline asm
	ld.global.nc.u64 %rd43, [%rd44];
	// end inline asm
	mov.b64 	%fd77, %rd43;
	add.s64 	%rd46, %rd36, 10240;
	// begin inline asm
	ld.global.nc.u64 %rd45, [%rd46];
	// end inline asm
	mov.b64 	%fd78, %rd45;
	add.s64 	%rd48, %rd36, 12288;
	// begin inline asm
	ld.global.nc.u64 %rd47, [%rd48];
	// end inline asm
	mov.b64 	%fd79, %rd47;
	add.s64 	%rd50, %rd36, 14336;
	// begin inline asm
	ld.global.nc.u64 %rd49, [%rd50];
	// end inline asm
	mov.b64 	%fd80, %rd49;
	setp.lt.f64 	%p12, %fd379, %fd73;
	selp.f64 	%fd81, %fd73, %fd379, %p12;
	setp.lt.f64 	%p13, %fd81, %fd74;
	selp.f64 	%fd82, %fd74, %fd81, %p13;
	setp.lt.f64 	%p14, %fd82, %fd75;
	selp.f64 	%fd83, %fd75, %fd82, %p14;
	setp.lt.f64 	%p15, %fd83, %fd76;
	selp.f64 	%fd84, %fd76, %fd83, %p15;
	setp.lt.f64 	%p16, %fd84, %fd77;
	selp.f64 	%fd85, %fd77, %fd84, %p16;
	setp.lt.f64 	%p17, %fd85, %fd78;
	selp.f64 	%fd86, %fd78, %fd85, %p17;
	setp.lt.f64 	%p18, %fd86, %fd79;
	selp.f64 	%fd87, %fd79, %fd86, %p18;
	setp.lt.f64 	%p19, %fd87, %fd80;
	selp.f64 	%fd379, %fd80, %fd87, %p19;
	sub.s32 	%r71, %r68, %r465;
	setp.lt.s32 	%p20, %r71, 2048;
	@%p20 bra 	$L__BB17_68;
	add.s32 	%r465, %r465, 2048;
	setp.le.s32 	%p21, %r465, %r48;
	@%p21 bra 	$L__BB17_58;
$L__BB17_60:
	setp.le.s32 	%p22, %r68, %r465;
	@%p22 bra 	$L__BB17_68;
	sub.s32 	%r52, %r68, %r465;
	setp.ge.s32 	%p23, %r47, %r52;
	@%p23 bra 	$L__BB17_68;
	not.b32 	%r72, %r47;
	add.s32 	%r73, %r68, %r72;
	sub.s32 	%r53, %r73, %r465;
	and.b32  	%r74, %r53, 768;
	setp.eq.s32 	%p24, %r74, 768;
	mov.u32 	%r469, %r47;
	@%p24 bra 	$L__BB17_65;
	add.s32 	%r467, %r47, %r465;
	shr.u32 	%r75, %r53, 8;
	add.s32 	%r76, %r75, 1;
	and.b32  	%r77, %r76, 3;
	neg.s32 	%r466, %r77;
	mov.u32 	%r469, %r47;
$L__BB17_64:
	.pragma "nounroll";
	mul.wide.u32 	%rd54, %r467, 8;
	add.s64 	%rd53, %rd15, %rd54;
	// begin inline asm
	ld.global.nc.u64 %rd52, [%rd53];
	// end inline asm
	mov.b64 	%fd89, %rd52;
	setp.lt.f64 	%p25, %fd379, %fd89;
	selp.f64 	%fd379, %fd89, %fd379, %p25;
	add.s32 	%r469, %r469, 256;
	add.s32 	%r467, %r467, 256;
	add.s32 	%r466, %r466, 1;
	setp.ne.s32 	%p26, %r466, 0;
	@%p26 bra 	$L__BB17_64;
$L__BB17_65:
	setp.lt.u32 	%p27, %r53, 768;
	@%p27 bra 	$L__BB17_68;
	cvt.u64.u32 	%rd55, %r469;
	cvt.u64.u32 	%rd56, %r465;
	add.s64 	%rd57, %rd55, %rd56;
	shl.b64 	%rd58, %rd57, 3;
	add.s64 	%rd59, %rd58, %rd15;
	add.s64 	%rd205, %rd59, 4096;
	add.s32 	%r470, %r469, %r465;
$L__BB17_67:
	mul.wide.u32 	%rd68, %r470, 8;
	add.s64 	%rd61, %rd15, %rd68;
	// begin inline asm
	ld.global.nc.u64 %rd60, [%rd61];
	// end inline asm
	mov.b64 	%fd90, %rd60;
	setp.lt.f64 	%p28, %fd379, %fd90;
	selp.f64 	%fd91, %fd90, %fd379, %p28;
	add.s64 	%rd63, %rd205, -2048;
	// begin inline asm
	ld.global.nc.u64 %rd62, [%rd63];
	// end inline asm
	mov.b64 	%fd92, %rd62;
	setp.lt.f64 	%p29, %fd91, %fd92;
	selp.f64 	%fd93, %fd92, %fd91, %p29;
	// begin inline asm
	ld.global.nc.u64 %rd64, [%rd205];
	// end inline asm
	mov.b64 	%fd94, %rd64;
	setp.lt.f64 	%p30, %fd93, %fd94;
	selp.f64 	%fd95, %fd94, %fd93, %p30;
	add.s64 	%rd67, %rd205, 2048;
	// begin inline asm
	ld.global.nc.u64 %rd66, [%rd67];
	// end inline asm
	mov.b64 	%fd96, %rd66;
	setp.lt.f64 	%p31, %fd95, %fd96;
	selp.f64 	%fd379, %fd96, %fd95, %p31;
	add.s32 	%r469, %r469, 1024;
	add.s64 	%rd205, %rd205, 8192;
	add.s32 	%r470, %r470, 1024;
	setp.lt.s32 	%p32, %r469, %r52;
	@%p32 bra 	$L__BB17_67;
$L__BB17_68:
	// begin inline asm
	mov.u32 %r78, %laneid;
	// end inline asm
	mov.b64 	%rd69, %fd379;
	mov.b64 	{%r80, %r85}, %rd69;
	mov.b32 	%r86, 1;
	mov.b32 	%r127, 31;
	mov.b32 	%r128, -1;
	// begin inline asm
	shfl.sync.down.b32 %r79, %r80, %r86, %r127, %r128;
	// end inline asm
	// begin inline asm
	shfl.sync.down.b32 %r84, %r85, %r86, %r127, %r128;
	// end inline asm
	mov.b64 	%rd70, {%r79, %r84};
	mov.b64 	%fd97, %rd70;
	setp.gt.s32 	%p33, %r78, 30;
	setp.lt.f64 	%p34, %fd379, %fd97;
	selp.f64 	%fd98, %fd97, %fd379, %p34;
	selp.f64 	%fd99, %fd379, %fd98, %p33;
	mov.b64 	%rd71, %fd99;
	mov.b64 	{%r90, %r95}, %rd71;
	mov.b32 	%r96, 2;
	// begin inline asm
	shfl.sync.down.b32 %r89, %r90, %r96, %r127, %r128;
	// end inline asm
	// begin inline asm
	shfl.sync.down.b32 %r94, %r95, %r96, %r127, %r128;
	// end inline asm
	mov.b64 	%rd72, {%r89, %r94};
	mov.b64 	%fd100, %rd72;
	setp.gt.s32 	%p35, %r78, 29;
	setp.lt.f64 	%p36, %fd99, %fd100;
	selp.f64 	%fd101, %fd100, %fd99, %p36;
	selp.f64 	%fd102, %fd99, %fd101, %p35;
	mov.b64 	%rd73, %fd102;
	mov.b64 	{%r100, %r105}, %rd73;
	mov.b32 	%r106, 4;
	// begin inline asm
	shfl.sync.down.b32 %r99, %r100, %r106, %r127, %r128;
	// end inline asm
	// begin inline asm
	shfl.sync.down.b32 %r104, %r105, %r106, %r127, %r128;
	// end inline asm
	mov.b64 	%rd74, {%r99, %r104};
	mov.b64 	%fd103, %rd74;
	setp.gt.s32 	%p37, %r78, 27;
	setp.lt.f64 	%p38, %fd102, %fd103;
	selp.f64 	%fd104, %fd103, %fd102, %p38;
	selp.f64 	%fd105, %fd102, %fd104, %p37;
	mov.b64 	%rd75, %fd105;
	mov.b64 	{%r110, %r115}, %rd75;
	mov.b32 	%r116, 8;
	// begin inline asm
	shfl.sync.down.b32 %r109, %r110, %r116, %r127, %r128;
	// end inline asm
	// begin inline asm
	shfl.sync.down.b32 %r114, %r115, %r116, %r127, %r128;
	// end inline asm
	mov.b64 	%rd76, {%r109, %r114};
	mov.b64 	%fd106, %rd76;
	setp.gt.s32 	%p39, %r78, 23;
	setp.lt.f64 	%p40, %fd105, %fd106;
	selp.f64 	%fd107, %fd106, %fd105, %p40;
	selp.f64 	%fd108, %fd105, %fd107, %p39;
	mov.b64 	%rd77, %fd108;
	mov.b64 	{%r120, %r125}, %rd77;
	mov.b32 	%r126, 16;
	// begin inline asm
	shfl.sync.down.b32 %r119, %r120, %r126, %r127, %r128;
	// end inline asm
	// begin inline asm
	shfl.sync.down.b32 %r124, %r125, %r126, %r127, %r128;
	// end inline asm
	mov.b64 	%rd78, {%r119, %r124};
	mov.b64 	%fd109, %rd78;
	setp.gt.s32 	%p41, %r78, 15;
	setp.lt.f64 	%p42, %fd108, %fd109;
	selp.f64 	%fd54, %fd109, %fd108, %p42;
	selp.f64 	%fd380, %fd108, %fd54, %p41;
	setp.ne.s32 	%p43, %r78, 0;
	@%p43 bra 	$L__BB17_70;
	shr.u32 	%r129, %r47, 2;
	and.b32  	%r130, %r129, 248;
	mov.u32 	%r131, _ZZN3cub18CUB_300001_SM_10006detail6reduce28DeviceReduceSingleTileKernelINS2_10policy_hubIdj11max_functorIdEE10Policy1000EPdS9_iS6_ddN4cuda3std3__410__identityEEEvT0_T1_T2_T3_T4_T6_E12temp_storage;
	add.s32 	%r132, %r131, %r130;
	st.shared.f64 	[%r132+8], %fd54;
$L__BB17_70:
	bar.sync 	0;
	setp.ne.s32 	%p44, %r47, 0;
	@%p44 bra 	$L__BB17_72;
	ld.shared.f64 	%fd110, [_ZZN3cub18CUB_300001_SM_10006detail6reduce28DeviceReduceSingleTileKernelINS2_10policy_hubIdj11max_functorIdEE10Policy1000EPdS9_iS6_ddN4cuda3std3__410__identityEEEvT0_T1_T2_T3_T4_T6_E12temp_storage+16];
	setp.lt.f64 	%p45, %fd380, %fd110;
	selp.f64 	%fd111, %fd110, %fd380, %p45;
	ld.shared.f64 	%fd112, [_ZZN3cub18CUB_300001_SM_10006detail6reduce28DeviceReduceSingleTileKernelINS2_10policy_hubIdj11max_functorIdEE10Policy1000EPdS9_iS6_ddN4cuda3std3__410__identityEEEvT0_T1_T2_T3_T4_T6_E12temp_storage+24];
	setp.lt.f64 	%p46, %fd111, %fd112;
	selp.f64 	%fd113, %fd112, %fd111, %p46;
	ld.shared.f64 	%fd114, [_ZZN3cub18CUB_300001_SM_10006detail6reduce28DeviceReduceSingleTileKernelINS2_10policy_hubIdj11max_functorIdEE10Policy1000EPdS9_iS6_ddN4cuda3std3__410__identityEEEvT0_T1_T2_T3_T4_T6_E12temp_storage+32];
	setp.lt.f64 	%p47, %fd113, %fd114;
	selp.f64 	%fd115, %fd114, %fd113, %p47;
	ld.shared.f64 	%fd116, [_ZZN3cub18CUB_300001_SM_10006detail6reduce28DeviceReduceSingleTileKernelINS2_10policy_hubIdj11max_functorIdEE10Policy1000EPdS9_iS6_ddN4cuda3std3__410__identityEEEvT0_T1_T2_T3_T4_T6_E12temp_storage+40];
	setp.lt.f64 	%p48, %fd115, %fd116;
	selp.f64 	%fd117, %fd116, %fd115, %p48;
	ld.shared.f64 	%fd118, [_ZZN3cub18CUB_300001_SM_10006detail6reduce28DeviceReduceSingleTileKernelINS2_10policy_hubIdj11max_functorIdEE10Policy1000EPdS9_iS6_ddN4cuda3std3__410__identityEEEvT0_T1_T2_T3_T4_T6_E12temp_storage+48];
	setp.lt.f64 	%p49, %fd117, %fd118;
	selp.f64 	%fd119, %fd118, %fd117, %p49;
	ld.shared.f64 	%fd120, [_ZZN3cub18CUB_300001_SM_10006detail6reduce28DeviceReduceSingleTileKernelINS2_10policy_hubIdj11max_functorIdEE10Policy1000EPdS9_iS6_ddN4cuda3std3__410__identityEEEvT0_T1_T2_T3_T4_T6_E12temp_storage+56];
	setp.lt.f64 	%p50, %fd119, %fd120;
	selp.f64 	%fd121, %fd120, %fd119, %p50;
	ld.shared.f64 	%fd122, [_ZZN3cub18CUB_300001_SM_10006detail6reduce28DeviceReduceSingleTileKernelINS2_10policy_hubIdj11max_functorIdEE10Policy1000EPdS9_iS6_ddN4cuda3std3__410__identityEEEvT0_T1_T2_T3_T4_T6_E12temp_storage+64];
	setp.lt.f64 	%p51, %fd121, %fd122;
	selp.f64 	%fd380, %fd122, %fd121, %p51;
$L__BB17_72:
	mov.u32 	%r444, %tid.x;
	setp.ne.s32 	%p217, %r444, 0;
	@%p217 bra 	$L__BB17_74;
	setp.lt.f64 	%p218, %fd58, %fd380;
	selp.f64 	%fd353, %fd380, %fd58, %p218;
	st.global.f64 	[%rd1], %fd353;
$L__BB17_74:
	ret;

}
	// .globl	_ZN3cub18CUB_300001_SM_10006detail6reduce28DeviceReduceSingleTileKernelINS2_10policy_hubIdy11max_functorIdEE10Policy1000EN6thrust24THRUST_300001_SM_1000_NS6detail15normal_iteratorINSA_10device_ptrIdEEEEPdyS6_dd11abs_functorIdEEEvT0_T1_T2_T3_T4_T6_
.visible .entry _ZN3cub18CUB_300001_SM_10006detail6reduce28DeviceReduceSingleTileKernelINS2_10policy_hubIdy11max_functorIdEE10Policy1000EN6thrust24THRUST_300001_SM_1000_NS6detail15normal_iteratorINSA_10device_ptrIdEEEEPdyS6_dd11abs_functorIdEEEvT0_T1_T2_T3_T4_T6_(
	.param .align 8 .b8 _ZN3cub18CUB_300001_SM_10006detail6reduce28DeviceReduceSingleTileKernelINS2_10policy_hubIdy11max_functorIdEE10Policy1000EN6thrust24THRUST_300001_SM_1000_NS6detail15normal_iteratorINSA_10device_ptrIdEEEEPdyS6_dd11abs_functorIdEEEvT0_T1_T2_T3_T4_T6__param_0[8],
	.param .u64 .ptr .align 1 _ZN3cub18CUB_300001_SM_10006detail6reduce28DeviceReduceSingleTileKernelINS2_10policy_hubIdy11max_functorIdEE10Policy1000EN6thrust24THRUST_300001_SM_1000_NS6detail15normal_iteratorINSA_10device_ptrIdEEEEPdyS6_dd11abs_functorIdEEEvT0_T1_T2_T3_T4_T6__param_1,
	.param .u64 _ZN3cub18CUB_300001_SM_10006detail6reduce28DeviceReduceSingleTileKernelINS2_10policy_hubIdy11max_functorIdEE10Policy1000EN6thrust24THRUST_300001_SM_1000_NS6detail15normal_iteratorINSA_10device_ptrIdEEEEPdyS6_dd11abs_functorIdEEEvT0_T1_T2_T3_T4_T6__param_2,
	.param .align 1 .b8 _ZN3cub18CUB_300001_SM_10006detail6reduce28DeviceReduceSingleTileKernelINS2_10policy_hubIdy11max_functorIdEE10Policy1000EN6thrust24THRUST_300001_SM_1000_NS6detail15normal_iteratorINSA_10device_ptrIdEEEEPdyS6_dd11abs_functorIdEEEvT0_T1_T2_T3_T4_T6__param_3[1],
	.param .f64 _ZN3cub18CUB_300001_SM_10006detail6reduce28DeviceReduceSingleTileKernelINS2_10policy_hubIdy11max_functorIdEE10Policy1000EN6thrust24THRUST_300001_SM_1000_NS6detail15normal_iteratorINSA_10device_ptrIdEEEEPdyS6_dd11abs_functorIdEEEvT0_T1_T2_T3_T4_T6__param_4,
	.param .align 1 .b8 _ZN3cub18CUB_300001_SM_10006detail6reduce28DeviceReduceSingleTileKernelINS2_10policy_hubIdy11max_functorIdEE10Policy1000EN6thrust24THRUST_300001_SM_1000_NS6detail15normal_iteratorINSA_10device_ptrIdEEEEPdyS6_dd11abs_functorIdEEEvT0_T1_T2_T3_T4_T6__param_5[1]
)
.maxntid 256
.minnctapersm 1
{
	.reg .pred 	%p<244>;
	.reg .b32 	%r<246>;
	.reg .b64 	%rd<86>;
	.reg .b64 	%fd<459>;
	// demoted variable
	.shared .align 8 .b8 _ZZN3cub18CUB_300001_SM_10006detail6reduce28DeviceReduceSingleTileKernelINS2_10policy_hubIdy11max_functorIdEE10Policy1000EN6thrust24THRUST_300001_SM_1000_NS6detail15normal_iteratorINSA_10device_ptrIdEEEEPdyS6_dd11abs_functorIdEEEvT0_T1_T2_T3_T4_T6_E12temp_storage[80];
	ld.param.u64 	%rd18, [_ZN3cub18CUB_300001_SM_10006detail6reduce28DeviceReduceSingleTileKernelINS2_10policy_hubIdy11max_functorIdEE10Policy1000EN6thrust24THRUST_300001_SM_1000_NS6detail15normal_iteratorINSA_10device_ptrIdEEEEPdyS6_dd11abs_functorIdEEEvT0_T1_T2_T3_T4_T6__param_0];
	ld.param.u64 	%rd20, [_ZN3cub18CUB_300001_SM_10006detail6reduce28DeviceReduceSingleTileKernelINS2_10policy_hubIdy11max_functorIdEE10Policy1000EN6thrust24THRUST_300001_SM_1000_NS6detail15normal_iteratorINSA_10device_ptrIdEEEEPdyS6_dd11abs_functorIdEEEvT0_T1_T2_T3_T4_T6__param_1];
	ld.param.u64 	%rd19, [_ZN3cub18CUB_300001_SM_10006detail6reduce28DeviceReduceSingleTileKernelINS2_10policy_hubIdy11max_functorIdEE10Policy1000EN6thrust24THRUST_300001_SM_1000_NS6detail15normal_iteratorINSA_10device_ptrIdEEEEPdyS6_dd11abs_functorIdEEEvT0_T1_T2_T3_T4_T6__param_2];
	ld.param.f64 	%fd42, [_ZN3cub18CUB_300001_SM_10006detail6reduce28DeviceReduceSingleTileKernelINS2_10policy_hubIdy11max_functorIdEE10Policy1000EN6thrust24THRUST_300001_SM_1000_NS6detail15normal_iteratorINSA_10device_ptrIdEEEEPdyS6_dd11abs_functorIdEEEvT0_T1_T2_T3_T4_T6__param_4];
	cvta.to.global.u64 	%rd1, %rd20;
	setp.ne.s64 	%p1, %rd19, 0;
	@%p1 bra 	$L__BB18_3;
	mov.u32 	%r231, %tid.x;
	setp.ne.s32 	%p243, %r231, 0;
	@%p243 bra 	$L__BB18_51;
	st.global.f64 	[%rd1], %fd42;
	bra.uni 	$L__BB18_51;
$L__BB18_3:
	cvta.to.global.u64 	%rd2, %rd18;
	setp.gt.u64 	%p2, %rd19, 2047;
	@%p2 bra 	$L__BB18_28;
	cvt.u32.u64 	%r1, %rd19;
	mov.u32 	%r2, %tid.x;
	setp.ge.u32 	%p125, %r2, %r1;
	mov.f64 	%fd446, 0d0000000000000000;
	mov.u32 	%r235, %r2;
	@%p125 bra 	$L__BB18_6;
	mul.wide.u32 	%rd51, %r2, 8;
	add.s64 	%rd52, %rd2, %rd51;
	ld.global.f64 	%fd246, [%rd52];
	neg.f64 	%fd247, %fd246;
	setp.lt.f64 	%p126, %fd246, 0d0000000000000000;
	selp.f64 	%fd446, %fd247, %fd246, %p126;
	add.s32 	%r235, %r2, 256;
$L__BB18_6:
	setp.ge.u32 	%p127, %r235, %r1;
	@%p127 bra 	$L__BB18_19;
	not.b32 	%r108, %r235;
	add.s32 	%r109, %r108, %r1;
	shr.u32 	%r110, %r109, 8;
	add.s32 	%r5, %r110, 1;
	and.b32  	%r6, %r5, 15;
	setp.lt.u32 	%p128, %r109, 3840;
	@%p128 bra 	$L__BB18_10;
	and.b32  	%r111, %r5, 33554416;
	neg.s32 	%r233, %r111;
	mul.wide.u32 	%rd53, %r235, 8;
	add.s64 	%rd54, %rd53, %rd2;
	add.s64 	%rd81, %rd54, 16384;
$L__BB18_9:
	.pragma "nounroll";
	ld.global.f64 	%fd249, [%rd81+-16384];
	neg.f64 	%fd250, %fd249;
	setp.lt.f64 	%p129, %fd249, 0d0000000000000000;
	selp.f64 	%fd251, %fd250, %fd249, %p129;
	setp.lt.f64 	%p130, %fd446, %fd251;
	selp.f64 	%fd252, %fd251, %fd446, %p130;
	ld.global.f64 	%fd253, [%rd81+-14336];
	neg.f64 	%fd254, %fd253;
	setp.lt.f64 	%p131, %fd253, 0d0000000000000000;
	selp.f64 	%fd255, %fd254, %fd253, %p131;
	setp.lt.f64 	%p132, %fd252, %fd255;
	selp.f64 	%fd256, %fd255, %fd252, %p132;
	ld.global.f64 	%fd257, [%rd81+-12288];
	neg.f64 	%fd258, %fd257;
	setp.lt.f64 	%p133, %fd257, 0d0000000000000000;
	selp.f64 	%fd259, %fd258, %fd257, %p133;
	setp.lt.f64 	%p134, %fd256, %fd259;
	selp.f64 	%fd260, %fd259, %fd256, %p134;
	ld.global.f64 	%fd261, [%rd81+-10240];
	neg.f64 	%fd262, %fd261;
	setp.lt.f64 	%p135, %fd261, 0d0000000000000000;
	selp.f64 	%fd263, %fd262, %fd261, %p135;
	setp.lt.f64 	%p136, %fd260, %fd263;
	selp.f64 	%fd264, %fd263, %fd260, %p136;
	ld.global.f64 	%fd265, [%rd81+-8192];
	neg.f64 	%fd266, %fd265;
	setp.lt.f64 	%p137, %fd265, 0d0000000000000000;
	selp.f64 	%fd267, %fd266, %fd265, %p137;
	setp.lt.f64 	%p138, %fd264, %fd267;
	selp.f64 	%fd268, %fd267, %fd264, %p138;
	ld.global.f64 	%fd269, [%rd81+-6144];
	neg.f64 	%fd270, %fd269;
	setp.lt.f64 	%p139, %fd269, 0d0000000000000000;
	selp.f64 	%fd271, %fd270, %fd269, %p139;
	setp.lt.f64 	%p140, %fd268, %fd271;
	selp.f64 	%fd272, %fd271, %fd268, %p140;
	ld.global.f64 	%fd273, [%rd81+-4096];
	neg.f64 	%fd274, %fd273;
	setp.lt.f64 	%p141, %fd273, 0d0000000000000000;
	selp.f64 	%fd275, %fd274, %fd273, %p141;
	setp.lt.f64 	%p142, %fd272, %fd275;
	selp.f64 	%fd276, %fd275, %fd272, %p142;
	ld.global.f64 	%fd277, [%rd81+-2048];
	neg.f64 	%fd278, %fd277;
	setp.lt.f64 	%p143, %fd277, 0d0000000000000000;
	selp.f64 	%fd279, %fd278, %fd277, %p143;
	setp.lt.f64 	%p144, %fd276, %fd279;
	selp.f64 	%fd280, %fd279, %fd276, %p144;
	ld.global.f64 	%fd281, [%rd81];
	neg.f64 	%fd282, %fd281;
	setp.lt.f64 	%p145, %fd281, 0d0000000000000000;
	selp.f64 	%fd283, %fd282, %fd281, %p145;
	setp.lt.f64 	%p146, %fd280, %fd283;
	selp.f64 	%fd284, %fd283, %fd280, %p146;
	ld.global.f64 	%fd285, [%rd81+2048];
	neg.f64 	%fd286, %fd285;
	setp.lt.f64 	%p147, %fd285, 0d0000000000000000;
	selp.f64 	%fd287, %fd286, %fd285, %p147;
	setp.lt.f64 	%p148, %fd284, %fd287;
	selp.f64 	%fd288, %fd287, %fd284, %p148;
	ld.global.f64 	%fd289, [%rd81+4096];
	neg.f64 	%fd290, %fd289;
	setp.lt.f64 	%p149, %fd289, 0d0000000000000000;
	selp.f64 	%fd291, %fd290, %fd289, %p149;
	setp.lt.f64 	%p150, %fd288, %fd291;
	selp.f64 	%fd292, %fd291, %fd288, %p150;
	ld.global.f64 	%fd293, [%rd81+6144];
	neg.f64 	%fd294, %fd293;
	setp.lt.f64 	%p151, %fd293, 0d0000000000000000;
	selp.f64 	%fd295, %fd294, %fd293, %p151;
	setp.lt.f64 	%p152, %fd292, %fd295;
	selp.f64 	%fd296, %fd295, %fd292, %p152;
	ld.global.f64 	%fd297, [%rd81+8192];
	neg.f64 	%fd298, %fd297;
	setp.lt.f64 	%p153, %fd297, 0d0000000000000000;
	selp.f64 	%fd299, %fd298, %fd297, %p153;
	setp.lt.f64 	%p154, %fd296, %fd299;
	selp.f64 	%fd300, %fd299, %fd296, %p154;
	ld.global.f64 	%fd301, [%rd81+10240];
	neg.f64 	%fd302, %fd301;
	setp.lt.f64 	%p155, %fd301, 0d0000000000000000;
	selp.f64 	%fd303, %fd302, %fd301, %p155;
	setp.lt.f64 	%p156, %fd300, %fd303;
	selp.f64 	%fd304, %fd303, %fd300, %p156;
	ld.global.f64 	%fd305, [%rd81+12288];
	neg.f64 	%fd306, %fd305;
	setp.lt.f64 	%p157, %fd305, 0d0000000000000000;
	selp.f64 	%fd307, %fd306, %fd305, %p157;
	setp.lt.f64 	%p158, %fd304, %fd307;
	selp.f64 	%fd308, %fd307, %fd304, %p158;
	ld.global.f64 	%fd309, [%rd81+14336];
	neg.f64 	%fd310, %fd309;
	setp.lt.f64 	%p159, %fd309, 0d0000000000000000;
	selp.f64 	%fd311, %fd310, %fd309, %p159;
	setp.lt.f64 	%p160, %fd308, %fd311;
	selp.f64 	%fd446, %fd311, %fd308, %p160;
	add.s32 	%r235, %r235, 4096;
	add.s32 	%r233, %r233, 16;
	add.s64 	%rd81, %rd81, 32768;
	setp.ne.s32 	%p161, %r233, 0;
	@%p161 bra 	$L__BB18_9;
$L__BB18_10:
	setp.eq.s32 	%p162, %r6, 0;
	@%p162 bra 	$L__BB18_19;
	and.b32  	%r13, %r5, 7;
	setp.lt.u32 	%p163, %r6, 8;
	@%p163 bra 	$L__BB18_13;
	mul.wide.s32 	%rd55, %r235, 8;
	add.s64 	%rd56, %rd2, %rd55;
	ld.global.f64 	%fd313, [%rd56];
	neg.f64 	%fd314, %fd313;
	setp.lt.f64 	%p164, %fd313, 0d0000000000000000;
	selp.f64 	%fd315, %fd314, %fd313, %p164;
	setp.lt.f64 	%p165, %fd446, %fd315;
	selp.f64 	%fd316, %fd315, %fd446, %p165;
	ld.global.f64 	%fd317, [%rd56+2048];
	neg.f64 	%fd318, %fd317;
	setp.lt.f64 	%p166, %fd317, 0d0000000000000000;
	selp.f64 	%fd319, %fd318, %fd317, %p166;
	setp.lt.f64 	%p167, %fd316, %fd319;
	selp.f64 	%fd320, %fd319, %fd316, %p167;
	ld.global.f64 	%fd321, [%rd56+4096];
	neg.f64 	%fd322, %fd321;
	setp.lt.f64 	%p168, %fd321, 0d0000000000000000;
	selp.f64 	%fd323, %fd322, %fd321, %p168;
	setp.lt.f64 	%p169, %fd320, %fd323;
	selp.f64 	%fd324, %fd323, %fd320, %p169;
	ld.global.f64 	%fd325, [%rd56+6144];
	neg.f64 	%fd326, %fd325;
	setp.lt.f64 	%p170, %fd325, 0d0000000000000000;
	selp.f64 	%fd327, %fd326, %fd325, %p170;
	setp.lt.f64 	%p171, %fd324, %fd327;
	selp.f64 	%fd328, %fd327, %fd324, %p171;
	ld.global.f64 	%fd329, [%rd56+8192];
	neg.f64 	%fd330, %fd329;
	setp.lt.f64 	%p172, %fd329, 0d0000000000000000;
	selp.f64 	%fd331, %fd330, %fd329, %p172;
	setp.lt.f64 	%p173, %fd328, %fd331;
	selp.f64 	%fd332, %fd331, %fd328, %p173;
	ld.global.f64 	%fd333, [%rd56+10240];
	neg.f64 	%fd334, %fd333;
	setp.lt.f64 	%p174, %fd333, 0d0000000000000000;
	selp.f64 	%fd335, %fd334, %fd333, %p174;
	setp.lt.f64 	%p175, %fd332, %fd335;
	selp.f64 	%fd336, %fd335, %fd332, %p175;
	ld.global.f64 	%fd337, [%rd56+12288];
	neg.f64 	%fd338, %fd337;
	setp.lt.f64 	%p176, %fd337, 0d0000000000000000;
	selp.f64 	%fd339, %fd338, %fd337, %p176;
	setp.lt.f64 	%p177, %fd336, %fd339;
	selp.f64 	%fd340, %fd339, %fd336, %p177;
	ld.global.f64 	%fd341, [%rd56+14336];
	neg.f64 	%fd342, %fd341;
	setp.lt.f64 	%p178, %fd341, 0d0000000000000000;
	selp.f64 	%fd343, %fd342, %fd341, %p178;
	setp.lt.f64 	%p179, %fd340, %fd343;
	selp.f64 	%fd446, %fd343, %fd340, %p179;
	add.s32 	%r235, %r235, 2048;
$L__BB18_13:
	setp.eq.s32 	%p180, %r13, 0;
	@%p180 bra 	$L__BB18_19;
	and.b32  	%r16, %r5, 3;
	setp.lt.u32 	%p181, %r13, 4;
	@%p181 bra 	$L__BB18_16;
	mul.wide.s32 	%rd57, %r235, 8;
	add.s64 	%rd58, %rd2, %rd57;
	ld.global.f64 	%fd345, [%rd58];
	neg.f64 	%fd346, %fd345;
	setp.lt.f64 	%p182, %fd345, 0d0000000000000000;
	selp.f64 	%fd347, %fd346, %fd345, %p182;
	setp.lt.f64 	%p183, %fd446, %fd347;
	selp.f64 	%fd348, %fd347, %fd446, %p183;
	ld.global.f64 	%fd349, [%rd58+2048];
	neg.f64 	%fd350, %fd349;
	setp.lt.f64 	%p184, %fd349, 0d0000000000000000;
	selp.f64 	%fd351, %fd350, %fd349, %p184;
	setp.lt.f64 	%p185, %fd348, %fd351;
	selp.f64 	%fd352, %fd351, %fd348, %p185;
	ld.global.f64 	%fd353, [%rd58+4096];
	neg.f64 	%fd354, %fd353;
	setp.lt.f64 	%p186, %fd353, 0d0000000000000000;
	selp.f64 	%fd355, %fd354, %fd353, %p186;
	setp.lt.f64 	%p187, %fd352, %fd355;
	selp.f64 	%fd356, %fd355, %fd352, %p187;
	ld.global.f64 	%fd357, [%rd58+6144];
	neg.f64 	%fd358, %fd357;
	setp.lt.f64 	%p188, %fd357, 0d0000000000000000;
	selp.f64 	%fd359, %fd358, %fd357, %p188;
	setp.lt.f64 	%p189, %fd356, %fd359;
	selp.f64 	%fd446, %fd359, %fd356, %p189;
	add.s32 	%r235, %r235, 1024;
$L__BB18_16:
	setp.eq.s32 	%p190, %r16, 0;
	@%p190 bra 	$L__BB18_19;
	neg.s32 	%r238, %r16;
$L__BB18_18:
	.pragma "nounroll";
	mul.wide.s32 	%rd59, %r235, 8;
	add.s64 	%rd60, %rd2, %rd59;
	ld.global.f64 	%fd360, [%rd60];
	neg.f64 	%fd361, %fd360;
	setp.lt.f64 	%p191, %fd360, 0d0000000000000000;
	selp.f64 	%fd362, %fd361, %fd360, %p191;
	setp.lt.f64 	%p192, %fd446, %fd362;
	selp.f64 	%fd446, %fd362, %fd446, %p192;
	add.s32 	%r235, %r235, 256;
	add.s32 	%r238, %r238, 1;
	setp.ne.s32 	%p193, %r238, 0;
	@%p193 bra 	$L__BB18_18;
$L__BB18_19:
	setp.lt.u64 	%p194, %rd19, 256;
	@%p194 bra 	$L__BB18_24;
	// begin inline asm
	mov.u32 %r175, %laneid;
	// end inline asm
	mov.b64 	%rd71, %fd446;
	mov.b64 	{%r177, %r182}, %rd71;
	mov.b32 	%r183, 1;
	mov.b32 	%r224, 31;
	mov.b32 	%r225, -1;
	// begin inline asm
	shfl.sync.down.b32 %r176, %r177, %r183, %r224, %r225;
	// end inline asm
	// begin inline asm
	shfl.sync.down.b32 %r181, %r182, %r183, %r224, %r225;
	// end inline asm
	mov.b64 	%rd72, {%r176, %r181};
	mov.b64 	%fd410, %rd72;
	setp.gt.s32 	%p222, %r175, 30;
	setp.lt.f64 	%p223, %fd446, %fd410;
	selp.f64 	%fd411, %fd410, %fd446, %p223;
	selp.f64 	%fd412, %fd446, %fd411, %p222;
	mov.b64 	%rd73, %fd412;
	mov.b64 	{%r187, %r192}, %rd73;
	mov.b32 	%r193, 2;
	// begin inline asm
	shfl.sync.down.b32 %r186, %r187, %r193, %r224, %r225;
	// end inline asm
	// begin inline asm
	shfl.sync.down.b32 %r191, %r192, %r193, %r224, %r225;
	// end inline asm
	mov.b64 	%rd74, {%r186, %r191};
	mov.b64 	%fd413, %rd74;
	setp.gt.s32 	%p224, %r175, 29;
	setp.lt.f64 	%p225, %fd412, %fd413;
	selp.f64 	%fd414, %fd413, %fd412, %p225;
	selp.f64 	%fd415, %fd412, %fd414, %p224;
	mov.b64 	%rd75, %fd415;
	mov.b64 	{%r197, %r202}, %rd75;
	mov.b32 	%r203, 4;
	// begin inline asm
	shfl.sync.down.b32 %r196, %r197, %r203, %r224, %r225;
	// end inline asm
	// begin inline asm
	shfl.sync.down.b32 %r201, %r202, %r203, %r224, %r225;
	// end inline asm
	mov.b64 	%rd76, {%r196, %r201};
	mov.b64 	%fd416, %rd76;
	setp.gt.s32 	%p226, %r175, 27;
	setp.lt.f64 	%p227, %fd415, %fd416;
	selp.f64 	%fd417, %fd416, %fd415, %p227;
	selp.f64 	%fd418, %fd415, %fd417, %p226;
	mov.b64 	%rd77, %fd418;
	mov.b64 	{%r207, %r212}, %rd77;
	mov.b32 	%r213, 8;
	// begin inline asm
	shfl.sync.down.b32 %r206, %r207, %r213, %r224, %r225;
	// end inline asm
	// begin inline asm
	shfl.sync.down.b32 %r211, %r212, %r213, %r224, %r225;
	// end inline asm
	mov.b64 	%rd78, {%r206, %r211};
	mov.b64 	%fd419, %rd78;
	setp.gt.s32 	%p228, %r175, 23;
	setp.lt.f64 	%p229, %fd418, %fd419;
	selp.f64 	%fd420, %fd419, %fd418, %p229;
	selp.f64 	%fd421, %fd418, %fd420, %p228;
	mov.b64 	%rd79, %fd421;
	mov.b64 	{%r217, %r222}, %rd79;
	mov.b32 	%r223, 16;
	// begin inline asm
	shfl.sync.down.b32 %r216, %r217, %r223, %r224, %r225;
	// end inline asm
	// begin inline asm
	shfl.sync.down.b32 %r221, %r222, %r223, %r224, %r225;
	// end inline asm
	mov.b64 	%rd80, {%r216, %r221};
	mov.b64 	%fd422, %rd80;
	setp.gt.s32 	%p230, %r175, 15;
	setp.lt.f64 	%p231, %fd421, %fd422;
	selp.f64 	%fd16, %fd422, %fd421, %p231;
	selp.f64 	%fd458, %fd421, %fd16, %p230;
	setp.ne.s32 	%p232, %r175, 0;
	@%p232 bra 	$L__BB18_22;
	shr.u32 	%r226, %r2, 2;
	and.b32  	%r227, %r226, 248;
	mov.u32 	%r228, _ZZN3cub18CUB_300001_SM_10006detail6reduce28DeviceReduceSingleTileKernelINS2_10policy_hubIdy11max_functorIdEE10Policy1000EN6thrust24THRUST_300001_SM_1000_NS6detail15normal_iteratorINSA_10device_ptrIdEEEEPdyS6_dd11abs_functorIdEEEvT0_T1_T2_T3_T4_T6_E12temp_storage;
	add.s32 	%r229, %r228, %r227;
	st.shared.f64 	[%r229+8], %fd16;
$L__BB18_22:
	bar.sync 	0;
	setp.ne.s32 	%p233, %r2, 0;
	@%p233 bra 	$L__BB18_49;
	ld.shared.f64 	%fd423, [_ZZN3cub18CUB_300001_SM_10006detail6reduce28DeviceReduceSingleTileKernelINS2_10policy_hubIdy11max_functorIdEE10Policy1000EN6thrust24THRUST_300001_SM_1000_NS6detail15normal_iteratorINSA_10device_ptrIdEEEEPdyS6_dd11abs_functorIdEEEvT0_T1_T2_T3_T4_T6_E12temp_storage+16];
	setp.lt.f64 	%p234, %fd458, %fd423;
	selp.f64 	%fd424, %fd423, %fd458, %p234;
	ld.shared.f64 	%fd425, [_ZZN3cub18CUB_300001_SM_10006detail6reduce28DeviceReduceSingleTileKernelINS2_10policy_hubIdy11max_functorIdEE10Policy1000EN6thrust24THRUST_300001_SM_1000_NS6detail15normal_iteratorINSA_10device_ptrIdEEEEPdyS6_dd11abs_functorIdEEEvT0_T1_T2_T3_T4_T6_E12temp_storage+24];
	setp.lt.f64 	%p235, %fd424, %fd425;
	selp.f64 	%fd426, %fd425, %fd424, %p235;
	ld.shared.f64 	%fd427, [_ZZN3cub18CUB_300001_SM_10006detail6reduce28DeviceReduceSingleTileKernelINS2_10policy_hubIdy11max_functorIdEE10Policy1000EN6thrust24THRUST_300001_SM_1000_NS6detail15normal_iteratorINSA_10device_ptrIdEEEEPdyS6_dd11abs_functorIdEEEvT0_T1_T2_T3_T4_T6_E12temp_storage+32];
	setp.lt.f64 	%p236, %fd426, %fd427;
	selp.f64 	%fd428, %fd427, %fd426, %p236;
	ld.shared.f64 	%fd429, [_ZZN3cub18CUB_300001_SM_10006detail6reduce28DeviceReduceSingleTileKernelINS2_10policy_hubIdy11max_functorIdEE10Policy1000EN6thrust24THRUST_300001_SM_1000_NS6detail15normal_iteratorINSA_10device_ptrIdEEEEPdyS6_dd11abs_functorIdEEEvT0_T1_T2_T3_T4_T6_E12temp_storage+40];
	setp.lt.f64 	%p237, %fd428, %fd429;
	selp.f64 	%fd430, %fd429, %fd428, %p237;
	ld.shared.f64 	%fd431, [_ZZN3cub18CUB_300001_SM_10006detail6reduce28DeviceReduceSingleTileKernelINS2_10policy_hubIdy11max_functorIdEE10Policy1000EN6thrust24THRUST_300001_SM_1000_NS6detail15normal_iteratorINSA_10device_ptrIdEEEEPdyS6_dd11abs_functorIdEEEvT0_T1_T2_T3_T4_T6_E12temp_storage+48];
	setp.lt.f64 	%p238, %fd430, %fd431;
	selp.f64 	%fd432, %fd431, %fd430, %p238;
	ld.shared.f64 	%fd433, [_ZZN3cub18CUB_300001_SM_10006detail6reduce28DeviceReduceSingleTileKernelINS2_10policy_hubIdy11max_functorIdEE10Policy1000EN6thrust24THRUST_300001_SM_1000_NS6detail15normal_iteratorINSA_10device_ptrIdEEEEPdyS6_dd11abs_functorIdEEEvT0_T1_T2_T3_T4_T6_E12temp_storage+56];
	setp.lt.f64 	%p239, %fd432, %fd433;
	selp.f64 	%fd434, %fd433, %fd432, %p239;
	ld.shared.f64 	%fd435, [_ZZN3cub18CUB_300001_SM_10006detail6reduce28DeviceReduceSingleTileKernelINS2_10policy_hubIdy11max_functorIdEE10Policy1000EN6thrust24THRUST_300001_SM_1000_NS6detail15normal_iteratorINSA_10device_ptrIdEEEEPdyS6_dd11abs_functorIdEEEvT0_T1_T2_T3_T4_T6_E12temp_storage+64];
	setp.lt.f64 	%p240, %fd434, %fd435;
	selp.f64 	%fd458, %fd435, %fd434, %p240;
	bra.uni 	$L__BB18_49;
$L__BB18_24:
	// begin inline asm
	mov.u32 %r112, %laneid;
	// end inline asm
	and.b32  	%r163, %r2, 992;
	add.s32 	%r164, %r163, 32;
	setp.gt.u32 	%p195, %r164, %r1;
	not.b32 	%r165, %r163;
	add.s32 	%r166, %r1, %r165;
	selp.b32 	%r161, %r166, 31, %p195;
	mov.b64 	%rd61, %fd446;
	mov.b64 	{%r114, %r119}, %rd61;
	mov.b32 	%r120, 1;
	mov.b32 	%r162, -1;
	// begin inline asm
	shfl.sync.down.b32 %r113, %r114, %r120, %r161, %r162;
	// end inline asm
	// begin inline asm
	shfl.sync.down.b32 %r118, %r119, %r120, %r161, %r162;
	// end inline asm
	mov.b64 	%rd62, {%r113, %r118};
	mov.b64 	%fd363, %rd62;
	setp.lt.s32 	%p196, %r112, %r161;
	setp.lt.f64 	%p197, %fd446, %fd363;
	selp.f64 	%fd364, %fd363, %fd446, %p197;
	selp.f64 	%fd365, %fd364, %fd446, %p196;
	mov.b64 	%rd63, %fd365;
	mov.b64 	{%r124, %r129}, %rd63;
	mov.b32 	%r130, 2;
	// begin inline asm
	shfl.sync.down.b32 %r123, %r124, %r130, %r161, %r162;
	// end inline asm
	// begin inline asm
	shfl.sync.down.b32 %r128, %r129, %r130, %r161, %r162;
	// end inline asm
	mov.b64 	%rd64, {%r123, %r128};
	mov.b64 	%fd366, %rd64;
	add.s32 	%r167, %r112, 2;
	setp.gt.s32 	%p198, %r167, %r161;
	setp.lt.f64 	%p199, %fd365, %fd366;
	selp.f64 	%fd367, %fd366, %fd365, %p199;
	selp.f64 	%fd368, %fd365, %fd367, %p198;
	mov.b64 	%rd65, %fd368;
	mov.b64 	{%r134, %r139}, %rd65;
	mov.b32 	%r140, 4;
	// begin inline asm
	shfl.sync.down.b32 %r133, %r134, %r140, %r161, %r162;
	// end inline asm
	// begin inline asm
	shfl.sync.down.b32 %r138, %r139, %r140, %r161, %r162;
	// end inline asm
	mov.b64 	%rd66, {%r133, %r138};
	mov.b64 	%fd369, %rd66;
	add.s32 	%r168, %r112, 4;
	setp.gt.s32 	%p200, %r168, %r161;
	setp.lt.f64 	%p201, %fd368, %fd369;
	selp.f64 	%fd370, %fd369, %fd368, %p201;
	selp.f64 	%fd371, %fd368, %fd370, %p200;
	mov.b64 	%rd67, %fd371;
	mov.b64 	{%r144, %r149}, %rd67;
	mov.b32 	%r150, 8;
	// begin inline asm
	shfl.sync.down.b32 %r143, %r144, %r150, %r161, %r162;
	// end inline asm
	// begin inline asm
	shfl.sync.down.b32 %r148, %r149, %r150, %r161, %r162;
	// end inline asm
	mov.b64 	%rd68, {%r143, %r148};
	mov.b64 	%fd372, %rd68;
	add.s32 	%r169, %r112, 8;
	setp.gt.s32 	%p202, %r169, %r161;
	setp.lt.f64 	%p203, %fd371, %fd372;
	selp.f64 	%fd373, %fd372, %fd371, %p203;
	selp.f64 	%fd374, %fd371, %fd373, %p202;
	mov.b64 	%rd69, %fd374;
	mov.b64 	{%r154, %r159}, %rd69;
	mov.b32 	%r160, 16;
	// begin inline asm
	shfl.sync.down.b32 %r153, %r154, %r160, %r161, %r162;
	// end inline asm
	// begin inline asm
	shfl.sync.down.b32 %r158, %r159, %r160, %r161, %r162;
	// end inline asm
	mov.b64 	%rd70, {%r153, %r158};
	mov.b64 	%fd375, %rd70;
	add.s32 	%r170, %r112, 16;
	setp.gt.s32 	%p204, %r170, %r161;
	setp.lt.f64 	%p205, %fd374, %fd375;
	selp.f64 	%fd376, %fd375, %fd374, %p205;
	selp.f64 	%fd458, %fd374, %fd376, %p204;
	setp.ne.s32 	%p206, %r112, 0;
	@%p206 bra 	$L__BB18_26;
	shr.u32 	%r171, %r2, 2;
	and.b32  	%r172, %r171, 248;
	mov.u32 	%r173, _ZZN3cub18CUB_300001_SM_10006detail6reduce28DeviceReduceSingleTileKernelINS2_10policy_hubIdy11max_functorIdEE10Policy1000EN6thrust24THRUST_300001_SM_1000_NS6detail15normal_iteratorINSA_10device_ptrIdEEEEPdyS6_dd11abs_functorIdEEEvT0_T1_T2_T3_T4_T6_E12temp_storage;
	add.s32 	%r174, %r173, %r172;
	st.shared.f64 	[%r174+8], %fd458;
$L__BB18_26:
	bar.sync 	0;
	setp.ne.s32 	%p207, %r2, 0;
	@%p207 bra 	$L__BB18_49;
	setp.gt.u64 	%p208, %rd19, 32;
	ld.shared.f64 	%fd377, [_ZZN3cub18CUB_300001_SM_10006detail6reduce28DeviceReduceSingleTileKernelINS2_10policy_hubIdy11max_functorIdEE10Policy1000EN6thrust24THRUST_300001_SM_1000_NS6detail15normal_iteratorINSA_10device_ptrIdEEEEPdyS6_dd11abs_functorIdEEEvT0_T1_T2_T3_T4_T6_E12temp_storage+16];
	setp.lt.f64 	%p209, %fd458, %fd377;
	selp.f64 	%fd379, %fd377, %fd458, %p209;
	selp.f64 	%fd380, %fd379, %fd458, %p208;
	setp.gt.u64 	%p210, %rd19, 64;
	ld.shared.f64 	%fd382, [_ZZN3cub18CUB_300001_SM_10006detail6reduce28DeviceReduceSingleTileKernelINS2_10policy_hubIdy11max_functorIdEE10Policy1000EN6thrust24THRUST_300001_SM_1000_NS6detail15normal_iteratorINSA_10device_ptrIdEEEEPdyS6_dd11abs_functorIdEEEvT0_T1_T2_T3_T4_T6_E12temp_storage+24];
	setp.lt.f64 	%p211, %fd380, %fd382;
	selp.f64 	%fd384, %fd382, %fd380, %p211;
	selp.f64 	%fd385, %fd384, %fd380, %p210;
	setp.gt.u64 	%p212, %rd19, 96;
	ld.shared.f64 	%fd387, [_ZZN3cub18CUB_300001_SM_10006detail6reduce28DeviceReduceSingleTileKernelINS2_10policy_hubIdy11max_functorIdEE10Policy1000EN6thrust24THRUST_300001_SM_1000_NS6detail15normal_iteratorINSA_10device_ptrIdEEEEPdyS6_dd11abs_functorIdEEEvT0_T1_T2_T3_T4_T6_E12temp_storage+32];
	setp.lt.f64 	%p213, %fd385, %fd387;
	selp.f64 	%fd389, %fd387, %fd385, %p213;
	selp.f64 	%fd390, %fd389, %fd385, %p212;
	setp.gt.u64 	%p214, %rd19, 128;
	ld.shared.f64 	%fd392, [_ZZN3cub18CUB_300001_SM_10006detail6reduce28DeviceReduceSingleTileKernelINS2_10policy_hubIdy11max_functorIdEE10Policy1000EN6thrust24THRUST_300001_SM_1000_NS6detail15normal_iteratorINSA_10device_ptrIdEEEEPdyS6_dd11abs_functorIdEEEvT0_T1_T2_T3_T4_T6_E12temp_storage+40];
	setp.lt.f64 	%p215, %fd390, %fd392;
	selp.f64 	%fd394, %fd392, %fd390, %p215;
	selp.f64 	%fd395, %fd394, %fd390, %p214;
	setp.gt.u64 	%p216, %rd19, 160;
	ld.shared.f64 	%fd397, [_ZZN3cub18CUB_300001_SM_10006detail6reduce28DeviceReduceSingleTileKernelINS2_10policy_hubIdy11max_functorIdEE10Policy1000EN6thrust24THRUST_300001_SM_1000_NS6detail15normal_iteratorINSA_10device_ptrIdEEEEPdyS6_dd11abs_functorIdEEEvT0_T1_T2_T3_T4_T6_E12temp_storage+48];
	setp.lt.f64 	%p217, %fd395, %fd397;
	selp.f64 	%fd399, %fd397, %fd395, %p217;
	selp.f64 	%fd400, %fd399, %fd395, %p216;
	setp.gt.u64 	%p218, %rd19, 192;
	ld.shared.f64 	%fd402, [_ZZN3cub18CUB_300001_SM_10006detail6reduce28DeviceReduceSingleTileKernelINS2_10policy_hubIdy11max_functorIdEE10Policy1000EN6thrust24THRUST_300001_SM_1000_NS6detail15normal_iteratorINSA_10device_ptrIdEEEEPdyS6_dd11abs_functorIdEEEvT0_T1_T2_T3_T4_T6_E12temp_storage+56];
	setp.lt.f64 	%p219, %fd400, %fd402;
	selp.f64 	%fd404, %fd402, %fd400, %p219;
	selp.f64 	%fd405, %fd404, %fd400, %p218;
	setp.gt.u64 	%p220, %rd19, 224;
	ld.shared.f64 	%fd407, [_ZZN3cub18CUB_300001_SM_10006detail6reduce28DeviceReduceSingleTileKernelINS2_10policy_hubIdy11max_functorIdEE10Policy1000EN6thrust24THRUST_300001_SM_1000_NS6detail15normal_iteratorINSA_10device_ptrIdEEEEPdyS6_dd11abs_functorIdEEEvT0_T1_T2_T3_T4_T6_E12temp_storage+64];
	setp.lt.f64 	%p221, %fd405, %fd407;
	selp.f64 	%fd409, %fd407, %fd405, %p221;
	selp.f64 	%fd458, %fd409, %fd405, %p220;
	bra.uni 	$L__BB18_49;
$L__BB18_28:
	mov.u32 	%r24, %tid.x;
	cvt.u64.u32 	%rd6, %r24;
	mul.wide.u32 	%rd22, %r24, 8;
	add.s64 	%rd7, %rd2, %rd22;
	ld.global.f64 	%fd43, [%rd7];
	neg.f64 	%fd44, %fd43;
	setp.lt.f64 	%p3, %fd43, 0d0000000000000000;
	selp.f64 	%fd45, %fd44, %fd43, %p3;
	ld.global.f64 	%fd46, [%rd7+2048];
	neg.f64 	%fd47, %fd46;
	setp.lt.f64 	%p4, %fd46, 0d0000000000000000;
	selp.f64 	%fd48, %fd47, %fd46, %p4;
	ld.global.f64 	%fd49, [%rd7+4096];
	neg.f64 	%fd50, %fd49;
	setp.lt.f64 	%p5, %fd49, 0d0000000000000000;
	selp.f64 	%fd51, %fd50, %fd49, %p5;
	ld.global.f64 	%fd52, [%rd7+6144];
	neg.f64 	%fd53, %fd52;
	setp.lt.f64 	%p6, %fd52, 0d0000000000000000;
	selp.f64 	%fd54, %fd53, %fd52, %p6;
	ld.global.f64 	%fd55, [%rd7+8192];
	neg.f64 	%fd56, %fd55;
	setp.lt.f64 	%p7, %fd55, 0d0000000000000000;
	selp.f64 	%fd57, %fd56, %fd55, %p7;
	ld.global.f64 	%fd58, [%rd7+10240];
	neg.f64 	%fd59, %fd58;
	setp.lt.f64 	%p8, %fd58, 0d0000000000000000;
	selp.f64 	%fd60, %fd59, %fd58, %p8;
	ld.global.f64 	%fd61, [%rd7+12288];
	neg.f64 	%fd62, %fd61;
	setp.lt.f64 	%p9, %fd61, 0d0000000000000000;
	selp.f64 	%fd63, %fd62, %fd61, %p9;
	ld.global.f64 	%fd64, [%rd7+14336];
	neg.f64 	%fd65, %fd64;
	setp.lt.f64 	%p10, %fd64, 0d0000000000000000;
	selp.f64 	%fd66, %fd65, %fd64, %p10;
	setp.lt.f64 	%p11, %fd45, %fd48;
	selp.f64 	%fd67, %fd48, %fd45, %p11;
	setp.lt.f64 	%p12, %fd67, %fd51;
	selp.f64 	%fd68, %fd51, %fd67, %p12;
	setp.lt.f64 	%p13, %fd68, %fd54;
	selp.f64 	%fd69, %fd54, %fd68, %p13;
	setp.lt.f64 	%p14, %fd69, %fd57;
	selp.f64 	%fd70, %fd57, %fd69, %p14;
	setp.lt.f64 	%p15, %fd70, %fd60;
	selp.f64 	%fd71, %fd60, %fd70, %p15;
	setp.lt.f64 	%p16, %fd71, %fd63;
	selp.f64 	%fd72, %fd63, %fd71, %p16;
	setp.lt.f64 	%p17, %fd72, %fd66;
	selp.f64 	%fd457, %fd66, %fd72, %p17;
	add.s64 	%rd8, %rd19, -2048;
	setp.lt.u64 	%p18, %rd8, 2048;
	mov.b64 	%rd83, 2048;
	@%p18 bra 	$L__BB18_32;
	mov.b64 	%rd83, 2048;
$L__BB18_30:
	shl.b64 	%rd24, %rd83, 3;
	add.s64 	%rd25, %rd7, %rd24;
	ld.global.f64 	%fd73, [%rd25];
	neg.f64 	%fd74, %fd73;
	setp.lt.f64 	%p19, %fd73, 0d0000000000000000;
	selp.f64 	%fd75, %fd74, %fd73, %p19;
	ld.global.f64 	%fd76, [%rd25+2048];
	neg.f64 	%fd77, %fd76;
	setp.lt.f64 	%p20, %fd76, 0d0000000000000000;
	selp.f64 	%fd78, %fd77, %fd76, %p20;
	ld.global.f64 	%fd79, [%rd25+4096];
	neg.f64 	%fd80, %fd79;
	setp.lt.f64 	%p21, %fd79, 0d0000000000000000;
	selp.f64 	%fd81, %fd80, %fd79, %p21;
	ld.global.f64 	%fd82, [%rd25+6144];
	neg.f64 	%fd83, %fd82;
	setp.lt.f64 	%p22, %fd82, 0d0000000000000000;
	selp.f64 	%fd84, %fd83, %fd82, %p22;
	ld.global.f64 	%fd85, [%rd25+8192];
	neg.f64 	%fd86, %fd85;
	setp.lt.f64 	%p23, %fd85, 0d0000000000000000;
	selp.f64 	%fd87, %fd86, %fd85, %p23;
	ld.global.f64 	%fd88, [%rd25+10240];
	neg.f64 	%fd89, %fd88;
	setp.lt.f64 	%p24, %fd88, 0d0000000000000000;
	selp.f64 	%fd90, %fd89, %fd88, %p24;
	ld.global.f64 	%fd91, [%rd25+12288];
	neg.f64 	%fd92, %fd91;
	setp.lt.f64 	%p25, %fd91, 0d0000000000000000;
	selp.f64 	%fd93, %fd92, %fd91, %p25;
	ld.global.f64 	%fd94, [%rd25+14336];
	neg.f64 	%fd95, %fd94;
	setp.lt.f64 	%p26, %fd94, 0d0000000000000000;
	selp.f64 	%fd96, %fd95, %fd94, %p26;
	setp.lt.f64 	%p27, %fd457, %fd75;
	selp.f64 	%fd97, %fd75, %fd457, %p27;
	setp.lt.f64 	%p28, %fd97, %fd78;
	selp.f64 	%fd98, %fd78, %fd97, %p28;
	setp.lt.f64 	%p29, %fd98, %fd81;
	selp.f64 	%fd99, %fd81, %fd98, %p29;
	setp.lt.f64 	%p30, %fd99, %fd84;
	selp.f64 	%fd100, %fd84, %fd99, %p30;
	setp.lt.f64 	%p31, %fd100, %fd87;
	selp.f64 	%fd101, %fd87, %fd100, %p31;
	setp.lt.f64 	%p32, %fd101, %fd90;
	selp.f64 	%fd102, %fd90, %fd101, %p32;
	setp.lt.f64 	%p33, %fd102, %fd93;
	selp.f64 	%fd103, %fd93, %fd102, %p33;
	setp.lt.f64 	%p34, %fd103, %fd96;
	selp.f64 	%fd457, %fd96, %fd103, %p34;
	sub.s64 	%rd26, %rd19, %rd83;
	setp.lt.u64 	%p35, %rd26, 2048;
	@%p35 bra 	$L__BB18_45;
	add.s64 	%rd83, %rd83, 2048;
	setp.le.u64 	%p36, %rd83, %rd8;
	@%p36 bra 	$L__BB18_30;
$L__BB18_32:
	setp.le.u64 	%p37, %rd19, %rd83;
	cvt.u32.u64 	%r42, %rd83;
	cvt.u32.u64 	%r43, %rd19;
	sub.s32 	%r44, %r43, %r42;
	setp.ge.s32 	%p38, %r24, %r44;
	or.pred  	%p39, %p37, %p38;
	@%p39 bra 	$L__BB18_45;
	not.b32 	%r47, %r24;
	add.s32 	%r48, %r47, %r43;
	sub.s32 	%r50, %r48, %r42;
	shr.u32 	%r51, %r50, 8;
	add.s32 	%r25, %r51, 1;
	and.b32  	%r26, %r25, 15;
	setp.lt.u32 	%p40, %r50, 3840;
	mov.u32 	%r242, %r24;
	@%p40 bra 	$L__BB18_36;
	and.b32  	%r52, %r25, 33554416;
	neg.s32 	%r240, %r52;
	add.s64 	%rd27, %rd83, %rd6;
	shl.b64 	%rd28, %rd27, 3;
	add.s64 	%rd29, %rd28, %rd2;
	add.s64 	%rd84, %rd29, 16384;
	mov.u32 	%r242, %r24;
$L__BB18_35:
	.pragma "nounroll";
	ld.global.f64 	%fd105, [%rd84+-16384];
	neg.f64 	%fd106, %fd105;
	setp.lt.f64 	%p41, %fd105, 0d0000000000000000;
	selp.f64 	%fd107, %fd106, %fd105, %p41;
	setp.lt.f64 	%p42, %fd457, %fd107;
	selp.f64 	%fd108, %fd107, %fd457, %p42;
	ld.global.f64 	%fd109, [%rd84+-14336];
	neg.f64 	%fd110, %fd109;
	setp.lt.f64 	%p43, %fd109, 0d0000000000000000;
	selp.f64 	%fd111, %fd110, %fd109, %p43;
	setp.lt.f64 	%p44, %fd108, %fd111;
	selp.f64 	%fd112, %fd111, %fd108, %p44;
	ld.global.f64 	%fd113, [%rd84+-12288];
	neg.f64 	%fd114, %fd113;
	setp.lt.f64 	%p45, %fd113, 0d0000000000000000;
	selp.f64 	%fd115, %fd114, %fd113, %p45;
	setp.lt.f64 	%p46, %fd112, %fd115;
	selp.f64 	%fd116, %fd115, %fd112, %p46;
	ld.global.f64 	%fd117, [%rd84+-10240];
	neg.f64 	%fd118, %fd117;
	setp.lt.f64 	%p47, %fd117, 0d0000000000000000;
	selp.f64 	%fd119, %fd118, %fd117, %p47;
	setp.lt.f64 	%p48, %fd116, %fd119;
	selp.f64 	%fd120, %fd119, %fd116, %p48;
	ld.global.f64 	%fd121, [%rd84+-8192];
	neg.f64 	%fd122, %fd121;
	setp.lt.f64 	%p49, %fd121, 0d0000000000000000;
	selp.f64 	%fd123, %fd122, %fd121, %p49;
	setp.lt.f64 	%p50, %fd120, %fd123;
	selp.f64 	%fd124, %fd123, %fd120, %p50;
	ld.global.f64 	%fd125, [%rd84+-6144];
	neg.f64 	%fd126, %fd125;
	setp.lt.f64 	%p51, %fd125, 0d0000000000000000;
	selp.f64 	%fd127, %fd126, %fd125, %p51;
	setp.lt.f64 	%p52, %fd124, %fd127;
	selp.f64 	%fd128, %fd127, %fd124, %p52;
	ld.global.f64 	%fd129, [%rd84+-4096];
	neg.f64 	%fd130, %fd129;
	setp.lt.f64 	%p53, %fd129, 0d0000000000000000;
	selp.f64 	%fd131, %fd130, %fd129, %p53;
	setp.lt.f64 	%p54, %fd128, %fd131;
	selp.f64 	%fd132, %fd131, %fd128, %p54;
	ld.global.f64 	%fd133, [%rd84+-2048];
	neg.f64 	%fd134, %fd133;
	setp.lt.f64 	%p55, %fd133, 0d0000000000000000;
	selp.f64 	%fd135, %fd134, %fd133, %p55;
	setp.lt.f64 	%p56, %fd132, %fd135;
	selp.f64 	%fd136, %fd135, %fd132, %p56;
	ld.global.f64 	%fd137, [%rd84];
	neg.f64 	%fd138, %fd137;
	setp.lt.f64 	%p57, %fd137, 0d0000000000000000;
	selp.f64 	%fd139, %fd138, %fd137, %p57;
	setp.lt.f64 	%p58, %fd136, %fd139;
	selp.f64 	%fd140, %fd139, %fd136, %p58;
	ld.global.f64 	%fd141, [%rd84+2048];
	neg.f64 	%fd142, %fd141;
	setp.lt.f64 	%p59, %fd141, 0d0000000000000000;
	selp.f64 	%fd143, %fd142, %fd141, %p59;
	setp.lt.f64 	%p60, %fd140, %fd143;
	selp.f64 	%fd144, %fd143, %fd140, %p60;
	ld.global.f64 	%fd145, [%rd84+4096];
	neg.f64 	%fd146, %fd145;
	setp.lt.f64 	%p61, %fd145, 0d0000000000000000;
	selp.f64 	%fd147, %fd146, %fd145, %p61;
	setp.lt.f64 	%p62, %fd144, %fd147;
	selp.f64 	%fd148, %fd147, %fd144, %p62;
	ld.global.f64 	%fd149, [%rd84+6144];
	neg.f64 	%fd150, %fd149;
	setp.lt.f64 	%p63, %fd149, 0d0000000000000000;
	selp.f64 	%fd151, %fd150, %fd149, %p63;
	setp.lt.f64 	%p64, %fd148, %fd151;
	selp.f64 	%fd152, %fd151, %fd148, %p64;
	ld.global.f64 	%fd153, [%rd84+8192];
	neg.f64 	%fd154, %fd153;
	setp.lt.f64 	%p65, %fd153, 0d0000000000000000;
	selp.f64 	%fd155, %fd154, %fd153, %p65;
	setp.lt.f64 	%p66, %fd152, %fd155;
	selp.f64 	%fd156, %fd155, %fd152, %p66;
	ld.global.f64 	%fd157, [%rd84+10240];
	neg.f64 	%fd158, %fd157;
	setp.lt.f64 	%p67, %fd157, 0d0000000000000000;
	selp.f64 	%fd159, %fd158, %fd157, %p67;
	setp.lt.f64 	%p68, %fd156, %fd159;
	selp.f64 	%fd160, %fd159, %fd156, %p68;
	ld.global.f64 	%fd161, [%rd84+12288];
	neg.f64 	%fd162, %fd161;
	setp.lt.f64 	%p69, %fd161, 0d0000000000000000;
	selp.f64 	%fd163, %fd162, %fd161, %p69;
	setp.lt.f64 	%p70, %fd160, %fd163;
	selp.f64 	%fd164, %fd163, %fd160, %p70;
	ld.global.f64 	%fd165, [%rd84+14336];
	neg.f64 	%fd166, %fd165;
	setp.lt.f64 	%p71, %fd165, 0d0000000000000000;
	selp.f64 	%fd167, %fd166, %fd165, %p71;
	setp.lt.f64 	%p72, %fd164, %fd167;
	selp.f64 	%fd457, %fd167, %fd164, %p72;
	add.s32 	%r242, %r242, 4096;
	add.s32 	%r240, %r240, 16;
	add.s64 	%rd84, %rd84, 32768;
	setp.ne.s32 	%p73, %r240, 0;
	@%p73 bra 	$L__BB18_35;
$L__BB18_36:
	setp.eq.s32 	%p74, %r26, 0;
	@%p74 bra 	$L__BB18_45;
	and.b32  	%r33, %r25, 7;
	setp.lt.u32 	%p75, %r26, 8;
	@%p75 bra 	$L__BB18_39;
	cvt.u64.u32 	%rd30, %r242;
	add.s64 	%rd31, %rd83, %rd30;
	shl.b64 	%rd32, %rd31, 3;
	add.s64 	%rd33, %rd2, %rd32;
	ld.global.f64 	%fd169, [%rd33];
	neg.f64 	%fd170, %fd169;
	setp.lt.f64 	%p76, %fd169, 0d0000000000000000;
	selp.f64 	%fd171, %fd170, %fd169, %p76;
	setp.lt.f64 	%p77, %fd457, %fd171;
	selp.f64 	%fd172, %fd171, %fd457, %p77;
	ld.global.f64 	%fd173, [%rd33+2048];
	neg.f64 	%fd174, %fd173;
	setp.lt.f64 	%p78, %fd173, 0d0000000000000000;
	selp.f64 	%fd175, %fd174, %fd173, %p78;
	setp.lt.f64 	%p79, %fd172, %fd175;
	selp.f64 	%fd176, %fd175, %fd172, %p79;
	ld.global.f64 	%fd177, [%rd33+4096];
	neg.f64 	%fd178, %fd177;
	setp.lt.f64 	%p80, %fd177, 0d0000000000000000;
	selp.f64 	%fd179, %fd178, %fd177, %p80;
	setp.lt.f64 	%p81, %fd176, %fd179;
	selp.f64 	%fd180, %fd179, %fd176, %p81;
	ld.global.f64 	%fd181, [%rd33+6144];
	neg.f64 	%fd182, %fd181;
	setp.lt.f64 	%p82, %fd181, 0d0000000000000000;
	selp.f64 	%fd183, %fd182, %fd181, %p82;
	setp.lt.f64 	%p83, %fd180, %fd183;
	selp.f64 	%fd184, %fd183, %fd180, %p83;
	ld.global.f64 	%fd185, [%rd33+8192];
	neg.f64 	%fd186, %fd185;
	setp.lt.f64 	%p84, %fd185, 0d0000000000000000;
	selp.f64 	%fd187, %fd186, %fd185, %p84;
	setp.lt.f64 	%p85, %fd184, %fd187;
	selp.f64 	%fd188, %fd187, %fd184, %p85;
	ld.global.f64 	%fd189, [%rd33+10240];
	neg.f64 	%fd190, %fd189;
	setp.lt.f64 	%p86, %fd189, 0d0000000000000000;
	selp.f64 	%fd191, %fd190, %fd189, %p86;
	setp.lt.f64 	%p87, %fd188, %fd191;
	selp.f64 	%fd192, %fd191, %fd188, %p87;
	ld.global.f64 	%fd193, [%rd33+12288];
	neg.f64 	%fd194, %fd193;
	setp.lt.f64 	%p88, %fd193, 0d0000000000000000;
	selp.f64 	%fd195, %fd194, %fd193, %p88;
	setp.lt.f64 	%p89, %fd192, %fd195;
	selp.f64 	%fd196, %fd195, %fd192, %p89;
	ld.global.f64 	%fd197, [%rd33+14336];
	neg.f64 	%fd198, %fd197;
	setp.lt.f64 	%p90, %fd197, 0d0000000000000000;
	selp.f64 	%fd199, %fd198, %fd197, %p90;
	setp.lt.f64 	%p91, %fd196, %fd199;
	selp.f64 	%fd457, %fd199, %fd196, %p91;
	add.s32 	%r242, %r242, 2048;
$L__BB18_39:
	setp.eq.s32 	%p92, %r33, 0;
	@%p92 bra 	$L__BB18_45;
	and.b32  	%r36, %r25, 3;
	setp.lt.u32 	%p93, %r33, 4;
	@%p93 bra 	$L__BB18_42;
	cvt.u64.u32 	%rd34, %r242;
	add.s64 	%rd35, %rd83, %rd34;
	shl.b64 	%rd36, %rd35, 3;
	add.s64 	%rd37, %rd2, %rd36;
	ld.global.f64 	%fd201, [%rd37];
	neg.f64 	%fd202, %fd201;
	setp.lt.f64 	%p94, %fd201, 0d0000000000000000;
	selp.f64 	%fd203, %fd202, %fd201, %p94;
	setp.lt.f64 	%p95, %fd457, %fd203;
	selp.f64 	%fd204, %fd203, %fd457, %p95;
	ld.global.f64 	%fd205, [%rd37+2048];
	neg.f64 	%fd206, %fd205;
	setp.lt.f64 	%p96, %fd205, 0d0000000000000000;
	selp.f64 	%fd207, %fd206, %fd205, %p96;
	setp.lt.f64 	%p97, %fd204, %fd207;
	selp.f64 	%fd208, %fd207, %fd204, %p97;
	ld.global.f64 	%fd209, [%rd37+4096];
	neg.f64 	%fd210, %fd209;
	setp.lt.f64 	%p98, %fd209, 0d0000000000000000;
	selp.f64 	%fd211, %fd210, %fd209, %p98;
	setp.lt.f64 	%p99, %fd208, %fd211;
	selp.f64 	%fd212, %fd211, %fd208, %p99;
	ld.global.f64 	%fd213, [%rd37+6144];
	neg.f64 	%fd214, %fd213;
	setp.lt.f64 	%p100, %fd213, 0d0000000000000000;
	selp.f64 	%fd215, %fd214, %fd213, %p100;
	setp.lt.f64 	%p101, %fd212, %fd215;
	selp.f64 	%fd457, %fd215, %fd212, %p101;
	add.s32 	%r242, %r242, 1024;
$L__BB18_42:
	setp.eq.s32 	%p102, %r36, 0;
	@%p102 bra 	$L__BB18_45;
	cvt.u64.u32 	%rd38, %r242;
	add.s64 	%rd39, %rd83, %rd38;
	shl.b64 	%rd40, %rd39, 3;
	add.s64 	%rd85, %rd2, %rd40;
	neg.s32 	%r245, %r36;
$L__BB18_44:
	.pragma "nounroll";
	ld.global.f64 	%fd216, [%rd85];
	neg.f64 	%fd217, %fd216;
	setp.lt.f64 	%p103, %fd216, 0d0000000000000000;
	selp.f64 	%fd218, %fd217, %fd216, %p103;
	setp.lt.f64 	%p104, %fd457, %fd218;
	selp.f64 	%fd457, %fd218, %fd457, %p104;
	add.s64 	%rd85, %rd85, 2048;
	add.s32 	%r245, %r245, 1;
	setp.ne.s32 	%p105, %r245, 0;
	@%p105 bra 	$L__BB18_44;
$L__BB18_45:
	// begin inline asm
	mov.u32 %r53, %laneid;
	// end inline asm
	mov.b64 	%rd41, %fd457;
	mov.b64 	{%r55, %r60}, %rd41;
	mov.b32 	%r61, 1;
	mov.b32 	%r102, 31;
	mov.b32 	%r103, -1;
	// begin inline asm
	shfl.sync.down.b32 %r54, %r55, %r61, %r102, %r103;
	// end inline asm
	// begin inline asm
	shfl.sync.down.b32 %r59, %r60, %r61, %r102, %r103;
	// end inline asm
	mov.b64 	%rd42, {%r54, %r59};
	mov.b64 	%fd219, %rd42;
	setp.gt.s32 	%p106, %r53, 30;
	setp.lt.f64 	%p107, %fd457, %fd219;
	selp.f64 	%fd220, %fd219, %fd457, %p107;
	selp.f64 	%fd221, %fd457, %fd220, %p106;
	mov.b64 	%rd43, %fd221;
	mov.b64 	{%r65, %r70}, %rd43;
	mov.b32 	%r71, 2;
	// begin inline asm
	shfl.sync.down.b32 %r64, %r65, %r71, %r102, %r103;
	// end inline asm
	// begin inline asm
	shfl.sync.down.b32 %r69, %r70, %r71, %r102, %r103;
	// end inline asm
	mov.b64 	%rd44, {%r64, %r69};
	mov.b64 	%fd222, %rd44;
	setp.gt.s32 	%p108, %r53, 29;
	setp.lt.f64 	%p109, %fd221, %fd222;
	selp.f64 	%fd223, %fd222, %fd221, %p109;
	selp.f64 	%fd224, %fd221, %fd223, %p108;
	mov.b64 	%rd45, %fd224;
	mov.b64 	{%r75, %r80}, %rd45;
	mov.b32 	%r81, 4;
	// begin inline asm
	shfl.sync.down.b32 %r74, %r75, %r81, %r102, %r103;
	// end inline asm
	// begin inline asm
	shfl.sync.down.b32 %r79, %r80, %r81, %r102, %r103;
	// end inline asm
	mov.b64 	%rd46, {%r74, %r79};
	mov.b64 	%fd225, %rd46;
	setp.gt.s32 	%p110, %r53, 27;
	setp.lt.f64 	%p111, %fd224, %fd225;
	selp.f64 	%fd226, %fd225, %fd224, %p111;
	selp.f64 	%fd227, %fd224, %fd226, %p110;
	mov.b64 	%rd47, %fd227;
	mov.b64 	{%r85, %r90}, %rd47;
	mov.b32 	%r91, 8;
	// begin inline asm
	shfl.sync.down.b32 %r84, %r85, %r91, %r102, %r103;
	// end inline asm
	// begin inline asm
	shfl.sync.down.b32 %r89, %r90, %r91, %r102, %r103;
	// end inline asm
	mov.b64 	%rd48, {%r84, %r89};
	mov.b64 	%fd228, %rd48;
	setp.gt.s32 	%p112, %r53, 23;
	setp.lt.f64 	%p113, %fd227, %fd228;
	selp.f64 	%fd229, %fd228, %fd227, %p113;
	selp.f64 	%fd230, %fd227, %fd229, %p112;
	mov.b64 	%rd49, %fd230;
	mov.b64 	{%r95, %r100}, %rd49;
	mov.b32 	%r101, 16;
	// begin inline asm
	shfl.sync.down.b32 %r94, %r95, %r101, %r102, %r103;
	// end inline asm
	// begin inline asm
	shfl.sync.down.b32 %r99, %r100, %r101, %r102, %r103;
	// end inline asm
	mov.b64 	%rd50, {%r94, %r99};
	mov.b64 	%fd231, %rd50;
	setp.gt.s32 	%p114, %r53, 15;
	setp.lt.f64 	%p115, %fd230, %fd231;
	selp.f64 	%fd38, %fd231, %fd230, %p115;
	selp.f64 	%fd458, %fd230, %fd38, %p114;
	setp.ne.s32 	%p116, %r53, 0;
	@%p116 bra 	$L__BB18_47;
	shr.u32 	%r104, %r24, 2;
	and.b32  	%r105, %r104, 248;
	mov.u32 	%r106, _ZZN3cub18CUB_300001_SM_10006detail6reduce28DeviceReduceSingleTileKernelINS2_10policy_hubIdy11max_functorIdEE10Policy1000EN6thrust24THRUST_300001_SM_1000_NS6detail15normal_iteratorINSA_10device_ptrIdEEEEPdyS6_dd11abs_functorIdEEEvT0_T1_T2_T3_T4_T6_E12temp_storage;
	add.s32 	%r107, %r106, %r105;
	st.shared.f64 	[%r107+8], %fd38;
$L__BB18_47:
	bar.sync 	0;
	setp.ne.s32 	%p117, %r24, 0;
	@%p117 bra 	$L__BB18_49;
	ld.shared.f64 	%fd232, [_ZZN3cub18CUB_300001_SM_10006detail6reduce28DeviceReduceSingleTileKernelINS2_10policy_hubIdy11max_functorIdEE10Policy1000EN6thrust24THRUST_300001_SM_1000_NS6detail15normal_iteratorINSA_10device_ptrIdEEEEPdyS6_dd11abs_functorIdEEEvT0_T1_T2_T3_T4_T6_E12temp_storage+16];
	setp.lt.f64 	%p118, %fd458, %fd232;
	selp.f64 	%fd233, %fd232, %fd458, %p118;
	ld.shared.f64 	%fd234, [_ZZN3cub18CUB_300001_SM_10006detail6reduce28DeviceReduceSingleTileKernelINS2_10policy_hubIdy11max_functorIdEE10Policy1000EN6thrust24THRUST_300001_SM_1000_NS6detail15normal_iteratorINSA_10device_ptrIdEEEEPdyS6_dd11abs_functorIdEEEvT0_T1_T2_T3_T4_T6_E12temp_storage+24];
	setp.lt.f64 	%p119, %fd233, %fd234;
	selp.f64 	%fd235, %fd234, %fd233, %p119;
	ld.shared.f64 	%fd236, [_ZZN3cub18CUB_300001_SM_10006detail6reduce28DeviceReduceSingleTileKernelINS2_10policy_hubIdy11max_functorIdEE10Policy1000EN6thrust24THRUST_300001_SM_1000_NS6detail15normal_iteratorINSA_10device_ptrIdEEEEPdyS6_dd11abs_functorIdEEEvT0_T1_T2_T3_T4_T6_E12temp_storage+32];
	setp.lt.f64 	%p120, %fd235, %fd236;
	selp.f64 	%fd237, %fd236, %fd235, %p120;
	ld.shared.f64 	%fd238, [_ZZN3cub18CUB_300001_SM_10006detail6reduce28DeviceReduceSingleTileKernelINS2_10policy_hubIdy11max_functorIdEE10Policy1000EN6thrust24THRUST_300001_SM_1000_NS6detail15normal_iteratorINSA_10device_ptrIdEEEEPdyS6_dd11abs_functorIdEEEvT0_T1_T2_T3_T4_T6_E12temp_storage+40];
	setp.lt.f64 	%p121, %fd237, %fd238;
	selp.f64 	%fd239, %fd238, %fd237, %p121;
	ld.shared.f64 	%fd240, [_ZZN3cub18CUB_300001_SM_10006detail6reduce28DeviceReduceSingleTileKernelINS2_10policy_hubIdy11max_functorIdEE10Policy1000EN6thrust24THRUST_300001_SM_1000_NS6detail15normal_iteratorINSA_10device_ptrIdEEEEPdyS6_dd11abs_functorIdEEEvT0_T1_T2_T3_T4_T6_E12temp_storage+48];
	setp.lt.f64 	%p122, %fd239, %fd240;
	selp.f64 	%fd241, %fd240, %fd239, %p122;
	ld.shared.f64 	%fd242, [_ZZN3cub18CUB_300001_SM_10006detail6reduce28DeviceReduceSingleTileKernelINS2_10policy_hubIdy11max_functorIdEE10Policy1000EN6thrust24THRUST_300001_SM_1000_NS6detail15normal_iteratorINSA_10device_ptrIdEEEEPdyS6_dd11abs_functorIdEEEvT0_T1_T2_T3_T4_T6_E12temp_storage+56];
	setp.lt.f64 	%p123, %fd241, %fd242;
	selp.f64 	%fd243, %fd242, %fd241, %p123;
	ld.shared.f64 	%fd244, [_ZZN3cub18CUB_300001_SM_10006detail6reduce28DeviceReduceSingleTileKernelINS2_10policy_hubIdy11max_functorIdEE10Policy1000EN6thrust24THRUST_300001_SM_1000_NS6detail15normal_iteratorINSA_10device_ptrIdEEEEPdyS6_dd11abs_functorIdEEEvT0_T1_T2_T3_T4_T6_E12temp_storage+64];
	setp.lt.f64 	%p124, %fd243, %fd244;
	selp.f64 	%fd458, %fd244, %fd243, %p124;
$L__BB18_49:
	mov.u32 	%r230, %tid.x;
	setp.ne.s32 	%p241, %r230, 0;
	@%p241 bra 	$L__BB18_51;
	setp.lt.f64 	%p242, %fd42, %fd458;
	selp.f64 	%fd436, %fd458, %fd42, %p242;
	st.global.f64 	[%rd1], %fd436;
$L__BB18_51:
	ret;

}
	// .globl	_ZN3cub18CUB_300001_SM_10006detail6reduce18DeviceReduceKernelINS2_10policy_hubIdy11max_functorIdEE10Policy1000EN6thrust24THRUST_300001_SM_1000_NS6detail15normal_iteratorINSA_10device_ptrIdEEEEyS6_d11abs_functorIdEEEvT0_PT3_T1_NS0_13GridEvenShareISL_EET2_T4_
.visible .entry _ZN3cub18CUB_300001_SM_10006detail6reduce18DeviceReduceKernelINS2_10policy_hubIdy11max_functorIdEE10Policy1000EN6thrust24THRUST_300001_SM_1000_NS6detail15normal_iteratorINSA_10device_ptrIdEEEEyS6_d11abs_functorIdEEEvT0_PT3_T1_NS0_13GridEvenShareISL_EET2_T4_(
	.param .align 8 .b8 _ZN3cub18CUB_300001_SM_10006detail6reduce18DeviceReduceKernelINS2_10policy_hubIdy11max_functorIdEE10Policy1000EN6thrust24THRUST_300001_SM_1000_NS6detail15normal_iteratorINSA_10device_ptrIdEEEEyS6_d11abs_functorIdEEEvT0_PT3_T1_NS0_13GridEvenShareISL_EET2_T4__param_0[8],
	.param .u64 .ptr .align 1 _ZN3cub18CUB_300001_SM_10006detail6reduce18DeviceReduceKernelINS2_10policy_hubIdy11max_functorIdEE10Policy1000EN6thrust24THRUST_300001_SM_1000_NS6detail15normal_iteratorINSA_10device_ptrIdEEEEyS6_d11abs_functorIdEEEvT0_PT3_T1_NS0_13GridEvenShareISL_EET2_T4__param_1,
	.param .u64 _ZN3cub18CUB_300001_SM_10006detail6reduce18DeviceReduceKernelINS2_10policy_hubIdy11max_functorIdEE10Policy1000EN6thrust24THRUST_300001_SM_1000_NS6detail15normal_iteratorINSA_10device_ptrIdEEEEyS6_d11abs_functorIdEEEvT0_PT3_T1_NS0_13GridEvenShareISL_EET2_T4__param_2,
	.param .align 8 .b8 _ZN3cub18CUB_300001_SM_10006detail6reduce18DeviceReduceKernelINS2_10policy_hubIdy11max_functorIdEE10Policy1000EN6thrust24THRUST_300001_SM_1000_NS6detail15normal_iteratorINSA_10device_ptrIdEEEEyS6_d11abs_functorIdEEEvT0_PT3_T1_NS0_13GridEvenShareISL_EET2_T4__param_3[72],
	.param .align 1 .b8 _ZN3cub18CUB_300001_SM_10006detail6reduce18DeviceReduceKernelINS2_10policy_hubIdy11max_functorIdEE10Policy1000EN6thrust24THRUST_300001_SM_1000_NS6detail15normal_iteratorINSA_10device_ptrIdEEEEyS6_d11abs_functorIdEEEvT0_PT3_T1_NS0_13GridEvenShareISL_EET2_T4__param_4[1],
	.param .align 1 .b8 _ZN3cub18CUB_300001_SM_10006detail6reduce18DeviceReduceKernelINS2_10policy_hubIdy11max_functorIdEE10Policy1000EN6thrust24THRUST_300001_SM_1000_NS6detail15normal_iteratorINSA_10device_ptrIdEEEEyS6_d11abs_functorIdEEEvT0_PT3_T1_NS0_13GridEvenShareISL_EET2_T4__param_5[1]
)
.maxntid 256
{
	.reg .pred 	%p<241>;
	.reg .b16 	%rs<4>;
	.reg .b32 	%r<280>;
	.reg .b64 	%rd<104>;
	.reg .b64 	%fd<455>;
	// demoted variable
	.shared .align 8 .b8 _ZZN3cub18CUB_300001_SM_10006detail6reduce18DeviceReduceKernelINS2_10policy_hubIdy11max_functorIdEE10Policy1000EN6thrust24THRUST_300001_SM_1000_NS6detail15normal_iteratorINSA_10device_ptrIdEEEEyS6_d11abs_functorIdEEEvT0_PT3_T1_NS0_13GridEvenShareISL_EET2_T4_E12temp_storage[80];
	ld.param.u64 	%rd1, [_ZN3cub18CUB_300001_SM_10006detail6reduce18DeviceReduceKernelINS2_10policy_hubIdy11max_functorIdEE10Policy1000EN6thrust24THRUST_300001_SM_1000_NS6detail15normal_iteratorINSA_10device_ptrIdEEEEyS6_d11abs_functorIdEEEvT0_PT3_T1_NS0_13GridEvenShareISL_EET2_T4__param_3+32];
	ld.param.u32 	%r1, [_ZN3cub18CUB_300001_SM_10006detail6reduce18DeviceReduceKernelINS2_10policy_hubIdy11max_functorIdEE10Policy1000EN6thrust24THRUST_300001_SM_1000_NS6detail15normal_iteratorINSA_10device_ptrIdEEEEyS6_d11abs_functorIdEEEvT0_PT3_T1_NS0_13GridEvenShareISL_EET2_T4__param_3+40];
	ld.param.u64 	%rd25, [_ZN3cub18CUB_300001_SM_10006detail6reduce18DeviceReduceKernelINS2_10policy_hubIdy11max_functorIdEE10Policy1000EN6thrust24THRUST_300001_SM_1000_NS6detail15normal_iteratorINSA_10device_ptrIdEEEEyS6_d11abs_functorIdEEEvT0_PT3_T1_NS0_13GridEvenShareISL_EET2_T4__param_0];
	ld.param.u64 	%rd24, [_ZN3cub18CUB_300001_SM_10006detail6reduce18DeviceReduceKernelINS2_10policy_hubIdy11max_functorIdEE10Policy1000EN6thrust24THRUST_300001_SM_1000_NS6detail15normal_iteratorINSA_10device_ptrIdEEEEyS6_d11abs_functorIdEEEvT0_PT3_T1_NS0_13GridEvenShareISL_EET2_T4__param_1];
	cvta.to.global.u64 	%rd2, %rd25;
	mov.u32 	%r2, %ctaid.x;
	shl.b32 	%r50, %r1, 11;
	cvt.s64.s32 	%rd3, %r50;
	shl.b32 	%r51, %r2, 11;
	cvt.u64.u32 	%rd4, %r51;
	sub.s64 	%rd5, %rd1, %rd4;
	setp.gt.u64 	%p1, %rd5, 2047;
	@%p1 bra 	$L__BB19_25;
	cvt.u32.u64 	%r136, %rd4;
	cvt.u32.u64 	%r3, %rd1;
	sub.s32 	%r4, %r3, %r136;
	mov.u32 	%r5, %tid.x;
	setp.ge.s32 	%p124, %r5, %r4;
	mov.f64 	%fd443, 0d0000000000000000;
	mov.u32 	%r267, %r5;
	@%p124 bra 	$L__BB19_3;
	add.s32 	%r138, %r136, %r5;
	mul.wide.u32 	%rd58, %r138, 8;
	add.s64 	%rd59, %rd2, %rd58;
	ld.global.f64 	%fd244, [%rd59];
	neg.f64 	%fd245, %fd244;
	setp.lt.f64 	%p125, %fd244, 0d0000000000000000;
	selp.f64 	%fd443, %fd245, %fd244, %p125;
	add.s32 	%r267, %r5, 256;
$L__BB19_3:
	setp.ge.s32 	%p126, %r267, %r4;
	@%p126 bra 	$L__BB19_16;
	not.b32 	%r140, %r267;
	add.s32 	%r141, %r140, %r3;
	sub.s32 	%r142, %r141, %r136;
	shr.u32 	%r143, %r142, 8;
	add.s32 	%r8, %r143, 1;
	and.b32  	%r9, %r8, 15;
	setp.lt.u32 	%p127, %r142, 3840;
	@%p127 bra 	$L__BB19_7;
	and.b32  	%r144, %r8, 33554416;
	neg.s32 	%r265, %r144;
	mul.wide.u32 	%rd60, %r2, 16384;
	mul.wide.u32 	%rd61, %r267, 8;
	or.b64  	%rd62, %rd60, %rd61;
	add.s64 	%rd63, %rd62, %rd2;
	add.s64 	%rd98, %rd63, 16384;
$L__BB19_6:
	.pragma "nounroll";
	ld.global.f64 	%fd247, [%rd98+-16384];
	neg.f64 	%fd248, %fd247;
	setp.lt.f64 	%p128, %fd247, 0d0000000000000000;
	selp.f64 	%fd249, %fd248, %fd247, %p128;
	setp.lt.f64 	%p129, %fd443, %fd249;
	selp.f64 	%fd250, %fd249, %fd443, %p129;
	ld.global.f64 	%fd251, [%rd98+-14336];
	neg.f64 	%fd252, %fd251;
	setp.lt.f64 	%p130, %fd251, 0d0000000000000000;
	selp.f64 	%fd253, %fd252, %fd251, %p130;
	setp.lt.f64 	%p131, %fd250, %fd253;
	selp.f64 	%fd254, %fd253, %fd250, %p131;
	ld.global.f64 	%fd255, [%rd98+-12288];
	neg.f64 	%fd256, %fd255;
	setp.lt.f64 	%p132, %fd255, 0d0000000000000000;
	selp.f64 	%fd257, %fd256, %fd255, %p132;
	setp.lt.f64 	%p133, %fd254, %fd257;
	selp.f64 	%fd258, %fd257, %fd254, %p133;
	ld.global.f64 	%fd259, [%rd98+-10240];
	neg.f64 	%fd260, %fd259;
	setp.lt.f64 	%p134, %fd259, 0d0000000000000000;
	selp.f64 	%fd261, %fd260, %fd259, %p134;
	setp.lt.f64 	%p135, %fd258, %fd261;
	selp.f64 	%fd262, %fd261, %fd258, %p135;
	ld.global.f64 	%fd263, [%rd98+-8192];
	neg.f64 	%fd264, %fd263;
	setp.lt.f64 	%p136, %fd263, 0d0000000000000000;
	selp.f64 	%fd265, %fd264, %fd263, %p136;
	setp.lt.f64 	%p137, %fd262, %fd265;
	selp.f64 	%fd266, %fd265, %fd262, %p137;
	ld.global.f64 	%fd267, [%rd98+-6144];
	neg.f64 	%fd268, %fd267;
	setp.lt.f64 	%p138, %fd267, 0d0000000000000000;
	selp.f64 	%fd269, %fd268, %fd267, %p138;
	setp.lt.f64 	%p139, %fd266, %fd269;
	selp.f64 	%fd270, %fd269, %fd266, %p139;
	ld.global.f64 	%fd271, [%rd98+-4096];
	neg.f64 	%fd272, %fd271;
	setp.lt.f64 	%p140, %fd271, 0d0000000000000000;
	selp.f64 	%fd273, %fd272, %fd271, %p140;
	setp.lt.f64 	%p141, %fd270, %fd273;
	selp.f64 	%fd274, %fd273, %fd270, %p141;
	ld.global.f64 	%fd275, [%rd98+-2048];
	neg.f64 	%fd276, %fd275;
	setp.lt.f64 	%p142, %fd275, 0d0000000000000000;
	selp.f64 	%fd277, %fd276, %fd275, %p142;
	setp.lt.f64 	%p143, %fd274, %fd277;
	selp.f64 	%fd278, %fd277, %fd274, %p143;
	ld.global.f64 	%fd279, [%rd98];
	neg.f64 	%fd280, %fd279;
	setp.lt.f64 	%p144, %fd279, 0d0000000000000000;
	selp.f64 	%fd281, %fd280, %fd279, %p144;
	setp.lt.f64 	%p145, %fd278, %fd281;
	selp.f64 	%fd282, %fd281, %fd278, %p145;
	ld.global.f64 	%fd283, [%rd98+2048];
	neg.f64 	%fd284, %fd283;
	setp.lt.f64 	%p146, %fd283, 0d0000000000000000;
	selp.f64 	%fd285, %fd284, %fd283, %p146;
	setp.lt.f64 	%p147, %fd282, %fd285;
	selp.f64 	%fd286, %fd285, %fd282, %p147;
	ld.global.f64 	%fd287, [%rd98+4096];
	neg.f64 	%fd288, %fd287;
	setp.lt.f64 	%p148, %fd287, 0d0000000000000000;
	selp.f64 	%fd289, %fd288, %fd287, %p148;
	setp.lt.f64 	%p149, %fd286, %fd289;
	selp.f64 	%fd290, %fd289, %fd286, %p149;
	ld.global.f64 	%fd291, [%rd98+6144];
	neg.f64 	%fd292, %fd291;
	setp.lt.f64 	%p150, %fd291, 0d0000000000000000;
	selp.f64 	%fd293, %fd292, %fd291, %p150;
	setp.lt.f64 	%p151, %fd290, %fd293;
	selp.f64 	%fd294, %fd293, %fd290, %p151;
	ld.global.f64 	%fd295, [%rd98+8192];
	neg.f64 	%fd296, %fd295;
	setp.lt.f64 	%p152, %fd295, 0d0000000000000000;
	selp.f64 	%fd297, %fd296, %fd295, %p152;
	setp.lt.f64 	%p153, %fd294, %fd297;
	selp.f64 	%fd298, %fd297, %fd294, %p153;
	ld.global.f64 	%fd299, [%rd98+10240];
	neg.f64 	%fd300, %fd299;
	setp.lt.f64 	%p154, %fd299, 0d0000000000000000;
	selp.f64 	%fd301, %fd300, %fd299, %p154;
	setp.lt.f64 	%p155, %fd298, %fd301;
	selp.f64 	%fd302, %fd301, %fd298, %p155;
	ld.global.f64 	%fd303, [%rd98+12288];
	neg.f64 	%fd304, %fd303;
	setp.lt.f64 	%p156, %fd303, 0d0000000000000000;
	selp.f64 	%fd305, %fd304, %fd303, %p156;
	setp.lt.f64 	%p157, %fd302, %fd305;
	selp.f64 	%fd306, %fd305, %fd302, %p157;
	ld.global.f64 	%fd307, [%rd98+14336];
	neg.f64 	%fd308, %fd307;
	setp.lt.f64 	%p158, %fd307, 0d0000000000000000;
	selp.f64 	%fd309, %fd308, %fd307, %p158;
	setp.lt.f64 	%p159, %fd306, %fd309;
	selp.f64 	%fd443, %fd309, %fd306, %p159;
	add.s32 	%r267, %r267, 4096;
	add.s32 	%r265, %r265, 16;
	add.s64 	%rd98, %rd98, 32768;
	setp.ne.s32 	%p160, %r265, 0;
	@%p160 bra 	$L__BB19_6;
$L__BB19_7:
	setp.eq.s32 	%p161, %r9, 0;
	@%p161 bra 	$L__BB19_16;
	and.b32  	%r16, %r8, 7;
	setp.lt.u32 	%p162, %r9, 8;
	@%p162 bra 	$L__BB19_10;
	cvt.s64.s32 	%rd64, %r267;
	add.s64 	%rd65, %rd64, %rd4;
	shl.b64 	%rd66, %rd65, 3;
	add.s64 	%rd67, %rd2, %rd66;
	ld.global.f64 	%fd311, [%rd67];
	neg.f64 	%fd312, %fd311;
	setp.lt.f64 	%p163, %fd311, 0d0000000000000000;
	selp.f64 	%fd313, %fd312, %fd311, %p163;
	setp.lt.f64 	%p164, %fd443, %fd313;
	selp.f64 	%fd314, %fd313, %fd443, %p164;
	ld.global.f64 	%fd315, [%rd67+2048];
	neg.f64 	%fd316, %fd315;
	setp.lt.f64 	%p165, %fd315, 0d0000000000000000;
	selp.f64 	%fd317, %fd316, %fd315, %p165;
	setp.lt.f64 	%p166, %fd314, %fd317;
	selp.f64 	%fd318, %fd317, %fd314, %p166;
	ld.global.f64 	%fd319, [%rd67+4096];
	neg.f64 	%fd320, %fd319;
	setp.lt.f64 	%p167, %fd319, 0d0000000000000000;
	selp.f64 	%fd321, %fd320, %fd319, %p167;
	setp.lt.f64 	%p168, %fd318, %fd321;
	selp.f64 	%fd322, %fd321, %fd318, %p168;
	ld.global.f64 	%fd323, [%rd67+6144];
	neg.f64 	%fd324, %fd323;
	setp.lt.f64 	%p169, %fd323, 0d0000000000000000;
	selp.f64 	%fd325, %fd324, %fd323, %p169;
	setp.lt.f64 	%p170, %fd322, %fd325;
	selp.f64 	%fd326, %fd325, %fd322, %p170;
	ld.global.f64 	%fd327, [%rd67+8192];
	neg.f64 	%fd328, %fd327;
	setp.lt.f64 	%p171, %fd327, 0d0000000000000000;
	selp.f64 	%fd329, %fd328, %fd327, %p171;
	setp.lt.f64 	%p172, %fd326, %fd329;
	selp.f64 	%fd330, %fd329, %fd326, %p172;
	ld.global.f64 	%fd331, [%rd67+10240];
	neg.f64 	%fd332, %fd331;
	setp.lt.f64 	%p173, %fd331, 0d0000000000000000;
	selp.f64 	%fd333, %fd332, %fd331, %p173;
	setp.lt.f64 	%p174, %fd330, %fd333;
	selp.f64 	%fd334, %fd333, %fd330, %p174;
	ld.global.f64 	%fd335, [%rd67+12288];
	neg.f64 	%fd336, %fd335;
	setp.lt.f64 	%p175, %fd335, 0d0000000000000000;
	selp.f64 	%fd337, %fd336, %fd335, %p175;
	setp.lt.f64 	%p176, %fd334, %fd337;
	selp.f64 	%fd338, %fd337, %fd334, %p176;
	ld.global.f64 	%fd339, [%rd67+14336];
	neg.f64 	%fd340, %fd339;
	setp.lt.f64 	%p177, %fd339, 0d0000000000000000;
	selp.f64 	%fd341, %fd340, %fd339, %p177;
	setp.lt.f64 	%p178, %fd338, %fd341;
	selp.f64 	%fd443, %fd341, %fd338, %p178;
	add.s32 	%r267, %r267, 2048;
$L__BB19_10:
	setp.eq.s32 	%p179, %r16, 0;
	@%p179 bra 	$L__BB19_16;
	and.b32  	%r19, %r8, 3;
	setp.lt.u32 	%p180, %r16, 4;
	@%p180 bra 	$L__BB19_13;
	cvt.s64.s32 	%rd68, %r267;
	add.s64 	%rd69, %rd68, %rd4;
	shl.b64 	%rd70, %rd69, 3;
	add.s64 	%rd71, %rd2, %rd70;
	ld.global.f64 	%fd343, [%rd71];
	neg.f64 	%fd344, %fd343;
	setp.lt.f64 	%p181, %fd343, 0d0000000000000000;
	selp.f64 	%fd345, %fd344, %fd343, %p181;
	setp.lt.f64 	%p182, %fd443, %fd345;
	selp.f64 	%fd346, %fd345, %fd443, %p182;
	ld.global.f64 	%fd347, [%rd71+2048];
	neg.f64 	%fd348, %fd347;
	setp.lt.f64 	%p183, %fd347, 0d0000000000000000;
	selp.f64 	%fd349, %fd348, %fd347, %p183;
	setp.lt.f64 	%p184, %fd346, %fd349;
	selp.f64 	%fd350, %fd349, %fd346, %p184;
	ld.global.f64 	%fd351, [%rd71+4096];
	neg.f64 	%fd352, %fd351;
	setp.lt.f64 	%p185, %fd351, 0d0000000000000000;
	selp.f64 	%fd353, %fd352, %fd351, %p185;
	setp.lt.f64 	%p186, %fd350, %fd353;
	selp.f64 	%fd354, %fd353, %fd350, %p186;
	ld.global.f64 	%fd355, [%rd71+6144];
	neg.f64 	%fd356, %fd355;
	setp.lt.f64 	%p187, %fd355, 0d0000000000000000;
	selp.f64 	%fd357, %fd356, %fd355, %p187;
	setp.lt.f64 	%p188, %fd354, %fd357;
	selp.f64 	%fd443, %fd357, %fd354, %p188;
	add.s32 	%r267, %r267, 1024;
$L__BB19_13:
	setp.eq.s32 	%p189, %r19, 0;
	@%p189 bra 	$L__BB19_16;
	mul.wide.u32 	%rd72, %r2, 16384;
	add.s64 	%rd9, %rd2, %rd72;
	neg.s32 	%r270, %r19;
$L__BB19_15:
	.pragma "nounroll";
	mul.wide.s32 	%rd73, %r267, 8;
	add.s64 	%rd74, %rd9, %rd73;
	ld.global.f64 	%fd358, [%rd74];
	neg.f64 	%fd359, %fd358;
	setp.lt.f64 	%p190, %fd358, 0d0000000000000000;
	selp.f64 	%fd360, %fd359, %fd358, %p190;
	setp.lt.f64 	%p191, %fd443, %fd360;
	selp.f64 	%fd443, %fd360, %fd443, %p191;
	add.s32 	%r267, %r267, 256;
	add.s32 	%r270, %r270, 1;
	setp.ne.s32 	%p192, %r270, 0;
	@%p192 bra 	$L__BB19_15;
$L__BB19_16:
	setp.lt.s32 	%p193, %r4, 256;
	@%p193 bra 	$L__BB19_21;
	// begin inline asm
	mov.u32 %r208, %laneid;
	// end inline asm
	mov.b64 	%rd85, %fd443;
	mov.b64 	{%r210, %r215}, %rd85;
	mov.b32 	%r216, 1;
	mov.b32 	%r257, 31;
	mov.b32 	%r258, -1;
	// begin inline asm
	shfl.sync.down.b32 %r209, %r210, %r216, %r257, %r258;
	// end inline asm
	// begin inline asm
	shfl.sync.down.b32 %r214, %r215, %r216, %r257, %r258;
	// end inline asm
	mov.b64 	%rd86, {%r209, %r214};
	mov.b64 	%fd408, %rd86;
	setp.gt.s32 	%p221, %r208, 30;
	setp.lt.f64 	%p222, %fd443, %fd408;
	selp.f64 	%fd409, %fd408, %fd443, %p222;
	selp.f64 	%fd410, %fd443, %fd409, %p221;
	mov.b64 	%rd87, %fd410;
	mov.b64 	{%r220, %r225}, %rd87;
	mov.b32 	%r226, 2;
	// begin inline asm
	shfl.sync.down.b32 %r219, %r220, %r226, %r257, %r258;
	// end inline asm
	// begin inline asm
	shfl.sync.down.b32 %r224, %r225, %r226, %r257, %r258;
	// end inline asm
	mov.b64 	%rd88, {%r219, %r224};
	mov.b64 	%fd411, %rd88;
	setp.gt.s32 	%p223, %r208, 29;
	setp.lt.f64 	%p224, %fd410, %fd411;
	selp.f64 	%fd412, %fd411, %fd410, %p224;
	selp.f64 	%fd413, %fd410, %fd412, %p223;
	mov.b64 	%rd89, %fd413;
	mov.b64 	{%r230, %r235}, %rd89;
	mov.b32 	%r236, 4;
	// begin inline asm
	shfl.sync.down.b32 %r229, %r230, %r236, %r257, %r258;
	// end inline asm
	// begin inline asm
	shfl.sync.down.b32 %r234, %r235, %r236, %r257, %r258;
	// end inline asm
	mov.b64 	%rd90, {%r229, %r234};
	mov.b64 	%fd414, %rd90;
	setp.gt.s32 	%p225, %r208, 27;
	setp.lt.f64 	%p226, %fd413, %fd414;
	selp.f64 	%fd415, %fd414, %fd413, %p226;
	selp.f64 	%fd416, %fd413, %fd415, %p225;
	mov.b64 	%rd91, %fd416;
	mov.b64 	{%r240, %r245}, %rd91;
	mov.b32 	%r246, 8;
	// begin inline asm
	shfl.sync.down.b32 %r239, %r240, %r246, %r257, %r258;
	// end inline asm
	// begin inline asm
	shfl.sync.down.b32 %r244, %r245, %r246, %r257, %r258;
	// end inline asm
	mov.b64 	%rd92, {%r239, %r244};
	mov.b64 	%fd417, %rd92;
	setp.gt.s32 	%p227, %r208, 23;
	setp.lt.f64 	%p228, %fd416, %fd417;
	selp.f64 	%fd418, %fd417, %fd416, %p228;
	selp.f64 	%fd419, %fd416, %fd418, %p227;
	mov.b64 	%rd93, %fd419;
	mov.b64 	{%r250, %r255}, %rd93;
	mov.b32 	%r256, 16;
	// begin inline asm
	shfl.sync.down.b32 %r249, %r250, %r256, %r257, %r258;
	// end inline asm
	// begin inline asm
	shfl.sync.down.b32 %r254, %r255, %r256, %r257, %r258;
	// end inline asm
	mov.b64 	%rd94, {%r249, %r254};
	mov.b64 	%fd420, %rd94;
	setp.gt.s32 	%p229, %r208, 15;
	setp.lt.f64 	%p230, %fd419, %fd420;
	selp.f64 	%fd16, %fd420, %fd419, %p230;
	selp.f64 	%fd454, %fd419, %fd16, %p229;
	setp.ne.s32 	%p231, %r208, 0;
	@%p231 bra 	$L__BB19_19;
	shr.u32 	%r259, %r5, 2;
	and.b32  	%r260, %r259, 248;
	mov.u32 	%r261, _ZZN3cub18CUB_300001_SM_10006detail6reduce18DeviceReduceKernelINS2_10policy_hubIdy11max_functorIdEE10Policy1000EN6thrust24THRUST_300001_SM_1000_NS6detail15normal_iteratorINSA_10device_ptrIdEEEEyS6_d11abs_functorIdEEEvT0_PT3_T1_NS0_13GridEvenShareISL_EET2_T4_E12temp_storage;
	add.s32 	%r262, %r261, %r260;
	st.shared.f64 	[%r262+8], %fd16;
$L__BB19_19:
	bar.sync 	0;
	setp.ne.s32 	%p232, %r5, 0;
	@%p232 bra 	$L__BB19_46;
	ld.shared.f64 	%fd421, [_ZZN3cub18CUB_300001_SM_10006detail6reduce18DeviceReduceKernelINS2_10policy_hubIdy11max_functorIdEE10Policy1000EN6thrust24THRUST_300001_SM_1000_NS6detail15normal_iteratorINSA_10device_ptrIdEEEEyS6_d11abs_functorIdEEEvT0_PT3_T1_NS0_13GridEvenShareISL_EET2_T4_E12temp_storage+16];
	setp.lt.f64 	%p233, %fd454, %fd421;
	selp.f64 	%fd422, %fd421, %fd454, %p233;
	ld.shared.f64 	%fd423, [_ZZN3cub18CUB_300001_SM_10006detail6reduce18DeviceReduceKernelINS2_10policy_hubIdy11max_functorIdEE10Policy1000EN6thrust24THRUST_300001_SM_1000_NS6detail15normal_iteratorINSA_10device_ptrIdEEEEyS6_d11abs_functorIdEEEvT0_PT3_T1_NS0_13GridEvenShareISL_EET2_T4_E12temp_storage+24];
	setp.lt.f64 	%p234, %fd422, %fd423;
	selp.f64 	%fd424, %fd423, %fd422, %p234;
	ld.shared.f64 	%fd425, [_ZZN3cub18CUB_300001_SM_10006detail6reduce18DeviceReduceKernelINS2_10policy_hubIdy11max_functorIdEE10Policy1000EN6thrust24THRUST_300001_SM_1000_NS6detail15normal_iteratorINSA_10device_ptrIdEEEEyS6_d11abs_functorIdEEEvT0_PT3_T1_NS0_13GridEvenShareISL_EET2_T4_E12temp_storage+32];
	setp.lt.f64 	%p235, %fd424, %fd425;
	selp.f64 	%fd426, %fd425, %fd424, %p235;
	ld.shared.f64 	%fd427, [_ZZN3cub18CUB_300001_SM_10006detail6reduce18DeviceReduceKernelINS2_10policy_hubIdy11max_functorIdEE10Policy1000EN6thrust24THRUST_300001_SM_1000_NS6detail15normal_iteratorINSA_10device_ptrIdEEEEyS6_d11abs_functorIdEEEvT0_PT3_T1_NS0_13GridEvenShareISL_EET2_T4_E12temp_storage+40];
	setp.lt.f64 	%p236, %fd426, %fd427;
	selp.f64 	%fd428, %fd427, %fd426, %p236;
	ld.shared.f64 	%fd429, [_ZZN3cub18CUB_300001_SM_10006detail6reduce18DeviceReduceKernelINS2_10policy_hubIdy11max_functorIdEE10Policy1000EN6thrust24THRUST_300001_SM_1000_NS6detail15normal_iteratorINSA_10device_ptrIdEEEEyS6_d11abs_functorIdEEEvT0_PT3_T1_NS0_13GridEvenShareISL_EET2_T4_E12temp_storage+48];
	setp.lt.f64 	%p237, %fd428, %fd429;
	selp.f64 	%fd430, %fd429, %fd428, %p237;
	ld.shared.f64 	%fd431, [_ZZN3cub18CUB_300001_SM_10006detail6reduce18DeviceReduceKernelINS2_10policy_hubIdy11max_functorIdEE10Policy1000EN6thrust24THRUST_300001_SM_1000_NS6detail15normal_iteratorINSA_10device_ptrIdEEEEyS6_d11abs_functorIdEEEvT0_PT3_T1_NS0_13GridEvenShareISL_EET2_T4_E12temp_storage+56];
	setp.lt.f64 	%p238, %fd430, %fd431;
	selp.f64 	%fd432, %fd431, %fd430, %p238;
	ld.shared.f64 	%fd433, [_ZZN3cub18CUB_300001_SM_10006detail6reduce18DeviceReduceKernelINS2_10policy_hubIdy11max_functorIdEE10Policy1000EN6thrust24THRUST_300001_SM_1000_NS6detail15normal_iteratorINSA_10device_ptrIdEEEEyS6_d11abs_functorIdEEEvT0_PT3_T1_NS0_13GridEvenShareISL_EET2_T4_E12temp_storage+64];
	setp.lt.f64 	%p239, %fd432, %fd433;
	selp.f64 	%fd454, %fd433, %fd432, %p239;
	bra.uni 	$L__BB19_46;
$L__BB19_21:
	// begin inline asm
	mov.u32 %r145, %laneid;
	// end inline asm
	and.b32  	%r196, %r5, 992;
	add.s32 	%r197, %r196, 32;
	setp.gt.s32 	%p194, %r197, %r4;
	not.b32 	%r198, %r196;
	add.s32 	%r199, %r4, %r198;
	selp.b32 	%r194, %r199, 31, %p194;
	mov.b64 	%rd75, %fd443;
	mov.b64 	{%r147, %r152}, %rd75;
	mov.b32 	%r153, 1;
	mov.b32 	%r195, -1;
	// begin inline asm
	shfl.sync.down.b32 %r146, %r147, %r153, %r194, %r195;
	// end inline asm
	// begin inline asm
	shfl.sync.down.b32 %r151, %r152, %r153, %r194, %r195;
	// end inline asm
	mov.b64 	%rd76, {%r146, %r151};
	mov.b64 	%fd361, %rd76;
	setp.lt.s32 	%p195, %r145, %r194;
	setp.lt.f64 	%p196, %fd443, %fd361;
	selp.f64 	%fd362, %fd361, %fd443, %p196;
	selp.f64 	%fd363, %fd362, %fd443, %p195;
	mov.b64 	%rd77, %fd363;
	mov.b64 	{%r157, %r162}, %rd77;
	mov.b32 	%r163, 2;
	// begin inline asm
	shfl.sync.down.b32 %r156, %r157, %r163, %r194, %r195;
	// end inline asm
	// begin inline asm
	shfl.sync.down.b32 %r161, %r162, %r163, %r194, %r195;
	// end inline asm
	mov.b64 	%rd78, {%r156, %r161};
	mov.b64 	%fd364, %rd78;
	add.s32 	%r200, %r145, 2;
	setp.gt.s32 	%p197, %r200, %r194;
	setp.lt.f64 	%p198, %fd363, %fd364;
	selp.f64 	%fd365, %fd364, %fd363, %p198;
	selp.f64 	%fd366, %fd363, %fd365, %p197;
	mov.b64 	%rd79, %fd366;
	mov.b64 	{%r167, %r172}, %rd79;
	mov.b32 	%r173, 4;
	// begin inline asm
	shfl.sync.down.b32 %r166, %r167, %r173, %r194, %r195;
	// end inline asm
	// begin inline asm
	shfl.sync.down.b32 %r171, %r172, %r173, %r194, %r195;
	// end inline asm
	mov.b64 	%rd80, {%r166, %r171};
	mov.b64 	%fd367, %rd80;
	add.s32 	%r201, %r145, 4;
	setp.gt.s32 	%p199, %r201, %r194;
	setp.lt.f64 	%p200, %fd366, %fd367;
	selp.f64 	%fd368, %fd367, %fd366, %p200;
	selp.f64 	%fd369, %fd366, %fd368, %p199;
	mov.b64 	%rd81, %fd369;
	mov.b64 	{%r177, %r182}, %rd81;
	mov.b32 	%r183, 8;
	// begin inline asm
	shfl.sync.down.b32 %r176, %r177, %r183, %r194, %r195;
	// end inline asm
	// begin inline asm
	shfl.sync.down.b32 %r181, %r182, %r183, %r194, %r195;
	// end inline asm
	mov.b64 	%rd82, {%r176, %r181};
	mov.b64 	%fd370, %rd82;
	add.s32 	%r202, %r145, 8;
	setp.gt.s32 	%p201, %r202, %r194;
	setp.lt.f64 	%p202, %fd369, %fd370;
	selp.f64 	%fd371, %fd370, %fd369, %p202;
	selp.f64 	%fd372, %fd369, %fd371, %p201;
	mov.b64 	%rd83, %fd372;
	mov.b64 	{%r187, %r192}, %rd83;
	mov.b32 	%r193, 16;
	// begin inline asm
	shfl.sync.down.b32 %r186, %r187, %r193, %r194, %r195;
	// end inline asm
	// begin inline asm
	shfl.sync.down.b32 %r191, %r192, %r193, %r194, %r195;
	// end inline asm
	mov.b64 	%rd84, {%r186, %r191};
	mov.b64 	%fd373, %rd84;
	add.s32 	%r203, %r145, 16;
	setp.gt.s32 	%p203, %r203, %r194;
	setp.lt.f64 	%p204, %fd372, %fd373;
	selp.f64 	%fd374, %fd373, %fd372, %p204;
	selp.f64 	%fd454, %fd372, %fd374, %p203;
	setp.ne.s32 	%p205, %r145, 0;
	@%p205 bra 	$L__BB19_23;
	shr.u32 	%r204, %r5, 2;
	and.b32  	%r205, %r204, 248;
	mov.u32 	%r206, _ZZN3cub18CUB_300001_SM_10006detail6reduce18DeviceReduceKernelINS2_10policy_hubIdy11max_functorIdEE10Policy1000EN6thrust24THRUST_300001_SM_1000_NS6detail15normal_iteratorINSA_10device_ptrIdEEEEyS6_d11abs_functorIdEEEvT0_PT3_T1_NS0_13GridEvenShareISL_EET2_T4_E12temp_storage;
	add.s32 	%r207, %r206, %r205;
	st.shared.f64 	[%r207+8], %fd454;
$L__BB19_23:
	bar.sync 	0;
	setp.ne.s32 	%p206, %r5, 0;
	@%p206 bra 	$L__BB19_46;
	setp.gt.s32 	%p207, %r4, 32;
	ld.shared.f64 	%fd375, [_ZZN3cub18CUB_300001_SM_10006detail6reduce18DeviceReduceKernelINS2_10policy_hubIdy11max_functorIdEE10Policy1000EN6thrust24THRUST_300001_SM_1000_NS6detail15normal_iteratorINSA_10device_ptrIdEEEEyS6_d11abs_functorIdEEEvT0_PT3_T1_NS0_13GridEvenShareISL_EET2_T4_E12temp_storage+16];
	setp.lt.f64 	%p208, %fd454, %fd375;
	selp.f64 	%fd377, %fd375, %fd454, %p208;
	selp.f64 	%fd378, %fd377, %fd454, %p207;
	setp.gt.s32 	%p209, %r4, 64;
	ld.shared.f64 	%fd380, [_ZZN3cub18CUB_300001_SM_10006detail6reduce18DeviceReduceKernelINS2_10policy_hubIdy11max_functorIdEE10Policy1000EN6thrust24THRUST_300001_SM_1000_NS6detail15normal_iteratorINSA_10device_ptrIdEEEEyS6_d11abs_functorIdEEEvT0_PT3_T1_NS0_13GridEvenShareISL_EET2_T4_E12temp_storage+24];
	setp.lt.f64 	%p210, %fd378, %fd380;
	selp.f64 	%fd382, %fd380, %fd378, %p210;
	selp.f64 	%fd383, %fd382, %fd378, %p209;
	setp.gt.s32 	%p211, %r4, 96;
	ld.shared.f64 	%fd385, [_ZZN3cub18CUB_300001_SM_10006detail6reduce18DeviceReduceKernelINS2_10policy_hubIdy11max_functorIdEE10Policy1000EN6thrust24THRUST_300001_SM_1000_NS6detail15normal_iteratorINSA_10device_ptrIdEEEEyS6_d11abs_functorIdEEEvT0_PT3_T1_NS0_13GridEvenShareISL_EET2_T4_E12temp_storage+32];
	setp.lt.f64 	%p212, %fd383, %fd385;
	selp.f64 	%fd387, %fd385, %fd383, %p212;
	selp.f64 	%fd388, %fd387, %fd383, %p211;
	setp.gt.s32 	%p213, %r4, 128;
	ld.shared.f64 	%fd390, [_ZZN3cub18CUB_300001_SM_10006detail6reduce18DeviceReduceKernelINS2_10policy_hubIdy11max_functorIdEE10Policy1000EN6thrust24THRUST_300001_SM_1000_NS6detail15normal_iteratorINSA_10device_ptrIdEEEEyS6_d11abs_functorIdEEEvT0_PT3_T1_NS0_13GridEvenShareISL_EET2_T4_E12temp_storage+40];
	setp.lt.f64 	%p214, %fd388, %fd390;
	selp.f64 	%fd392, %fd390, %fd388, %p214;
	selp.f64 	%fd393, %fd392, %fd388, %p213;
	setp.gt.s32 	%p215, %r4, 160;
	ld.shared.f64 	%fd395, [_ZZN3cub18CUB_300001_SM_10006detail6reduce18DeviceReduceKernelINS2_10policy_hubIdy11max_functorIdEE10Policy1000EN6thrust24THRUST_300001_SM_1000_NS6detail15normal_iteratorINSA_10device_ptrIdEEEEyS6_d11abs_functorIdEEEvT0_PT3_T1_NS0_13GridEvenShareISL_EET2_T4_E12temp_storage+48];
	setp.lt.f64 	%p216, %fd393, %fd395;
	selp.f64 	%fd397, %fd395, %fd393, %p216;
	selp.f64 	%fd398, %fd397, %fd393, %p215;
	setp.gt.s32 	%p217, %r4, 192;
	ld.shared.f64 	%fd400, [_ZZN3cub18CUB_300001_SM_10006detail6reduce18DeviceReduceKernelINS2_10policy_hubIdy11max_functorIdEE10Policy1000EN6thrust24THRUST_300001_SM_1000_NS6detail15normal_iteratorINSA_10device_ptrIdEEEEyS6_d11abs_functorIdEEEvT0_PT3_T1_NS0_13GridEvenShareISL_EET2_T4_E12temp_storage+56];
	setp.lt.f64 	%p218, %fd398, %fd400;
	selp.f64 	%fd402, %fd400, %fd398, %p218;
	selp.f64 	%fd403, %fd402, %fd398, %p217;
	setp.gt.s32 	%p219, %r4, 224;
	ld.shared.f64 	%fd405, [_ZZN3cub18CUB_300001_SM_10006detail6reduce18DeviceReduceKernelINS2_10policy_hubIdy11max_functorIdEE10Policy1000EN6thrust24THRUST_300001_SM_1000_NS6detail15normal_iteratorINSA_10device_ptrIdEEEEyS6_d11abs_functorIdEEEvT0_PT3_T1_NS0_13GridEvenShareISL_EET2_T4_E12temp_storage+64];
	setp.lt.f64 	%p220, %fd403, %fd405;
	selp.f64 	%fd407, %fd405, %fd403, %p220;
	selp.f64 	%fd454, %fd407, %fd403, %p219;
	bra.uni 	$L__BB19_46;
$L__BB19_25:
	cvt.u32.u64 	%r52, %rd4;
	mov.u32 	%r27, %tid.x;
	add.s32 	%r53, %r27, %r52;
	mul.wide.u32 	%rd26, %r53, 8;
	add.s64 	%rd27, %rd2, %rd26;
	ld.global.f64 	%fd41, [%rd27];
	neg.f64 	%fd42, %fd41;
	setp.lt.f64 	%p2, %fd41, 0d0000000000000000;
	selp.f64 	%fd43, %fd42, %fd41, %p2;
	ld.global.f64 	%fd44, [%rd27+2048];
	neg.f64 	%fd45, %fd44;
	setp.lt.f64 	%p3, %fd44, 0d0000000000000000;
	selp.f64 	%fd46, %fd45, %fd44, %p3;
	ld.global.f64 	%fd47, [%rd27+4096];
	neg.f64 	%fd48, %fd47;
	setp.lt.f64 	%p4, %fd47, 0d0000000000000000;
	selp.f64 	%fd49, %fd48, %fd47, %p4;
	ld.global.f64 	%fd50, [%rd27+6144];
	neg.f64 	%fd51, %fd50;
	setp.lt.f64 	%p5, %fd50, 0d0000000000000000;
	selp.f64 	%fd52, %fd51, %fd50, %p5;
	ld.global.f64 	%fd53, [%rd27+8192];
	neg.f64 	%fd54, %fd53;
	setp.lt.f64 	%p6, %fd53, 0d0000000000000000;
	selp.f64 	%fd55, %fd54, %fd53, %p6;
	ld.global.f64 	%fd56, [%rd27+10240];
	neg.f64 	%fd57, %fd56;
	setp.lt.f64 	%p7, %fd56, 0d0000000000000000;
	selp.f64 	%fd58, %fd57, %fd56, %p7;
	ld.global.f64 	%fd59, [%rd27+12288];
	neg.f64 	%fd60, %fd59;
	setp.lt.f64 	%p8, %fd59, 0d0000000000000000;
	selp.f64 	%fd61, %fd60, %fd59, %p8;
	ld.global.f64 	%fd62, [%rd27+14336];
	neg.f64 	%fd63, %fd62;
	setp.lt.f64 	%p9, %fd62, 0d0000000000000000;
	selp.f64 	%fd64, %fd63, %fd62, %p9;
	setp.lt.f64 	%p10, %fd43, %fd46;
	selp.f64 	%fd65, %fd46, %fd43, %p10;
	setp.lt.f64 	%p11, %fd65, %fd49;
	selp.f64 	%fd66, %fd49, %fd65, %p11;
	setp.lt.f64 	%p12, %fd66, %fd52;
	selp.f64 	%fd67, %fd52, %fd66, %p12;
	setp.lt.f64 	%p13, %fd67, %fd55;
	selp.f64 	%fd68, %fd55, %fd67, %p13;
	setp.lt.f64 	%p14, %fd68, %fd58;
	selp.f64 	%fd69, %fd58, %fd68, %p14;
	setp.lt.f64 	%p15, %fd69, %fd61;
	selp.f64 	%fd70, %fd61, %fd69, %p15;
	setp.lt.f64 	%p16, %fd70, %fd64;
	selp.f64 	%fd453, %fd64, %fd70, %p16;
	setp.lt.u64 	%p17, %rd5, %rd3;
	@%p17 bra 	$L__BB19_42;
	cvt.u32.u64 	%r55, %rd3;
	cvt.u64.u32 	%rd10, %r27;
	add.s64 	%rd100, %rd4, %rd3;
	cvt.u32.u64 	%r28, %rd1;
	not.b32 	%r57, %r27;
	add.s32 	%r58, %r57, %r28;
	sub.s32 	%r59, %r58, %r55;
	sub.s32 	%r272, %r59, %r52;
	add.s64 	%rd28, %rd100, %rd10;
	shl.b64 	%rd29, %rd28, 3;
	add.s64 	%rd30, %rd29, %rd2;
	add.s64 	%rd99, %rd30, 16384;
	mov.b32 	%r273, 0;
	mov.u64 	%rd101, %rd4;
$L__BB19_27:
	add.s64 	%rd101, %rd101, %rd3;
	add.s64 	%rd31, %rd1, -2048;
	setp.gt.u64 	%p18, %rd101, %rd31;
	@%p18 bra 	$L__BB19_29;
	cvt.u32.u64 	%r60, %rd3;
	add.s64 	%rd32, %rd101, %rd10;
	shl.b64 	%rd33, %rd32, 3;
	add.s64 	%rd34, %rd2, %rd33;
	ld.global.f64 	%fd71, [%rd34];
	neg.f64 	%fd72, %fd71;
	setp.lt.f64 	%p19, %fd71, 0d0000000000000000;
	selp.f64 	%fd73, %fd72, %fd71, %p19;
	ld.global.f64 	%fd74, [%rd34+2048];
	neg.f64 	%fd75, %fd74;
	setp.lt.f64 	%p20, %fd74, 0d0000000000000000;
	selp.f64 	%fd76, %fd75, %fd74, %p20;
	ld.global.f64 	%fd77, [%rd34+4096];
	neg.f64 	%fd78, %fd77;
	setp.lt.f64 	%p21, %fd77, 0d0000000000000000;
	selp.f64 	%fd79, %fd78, %fd77, %p21;
	ld.global.f64 	%fd80, [%rd34+6144];
	neg.f64 	%fd81, %fd80;
	setp.lt.f64 	%p22, %fd80, 0d0000000000000000;
	selp.f64 	%fd82, %fd81, %fd80, %p22;
	ld.global.f64 	%fd83, [%rd34+8192];
	neg.f64 	%fd84, %fd83;
	setp.lt.f64 	%p23, %fd83, 0d0000000000000000;
	selp.f64 	%fd85, %fd84, %fd83, %p23;
	ld.global.f64 	%fd86, [%rd34+10240];
	neg.f64 	%fd87, %fd86;
	setp.lt.f64 	%p24, %fd86, 0d0000000000000000;
	selp.f64 	%fd88, %fd87, %fd86, %p24;
	ld.global.f64 	%fd89, [%rd34+12288];
	neg.f64 	%fd90, %fd89;
	setp.lt.f64 	%p25, %fd89, 0d0000000000000000;
	selp.f64 	%fd91, %fd90, %fd89, %p25;
	ld.global.f64 	%fd92, [%rd34+14336];
	neg.f64 	%fd93, %fd92;
	setp.lt.f64 	%p26, %fd92, 0d0000000000000000;
	selp.f64 	%fd94, %fd93, %fd92, %p26;
	setp.lt.f64 	%p27, %fd453, %fd73;
	selp.f64 	%fd95, %fd73, %fd453, %p27;
	setp.lt.f64 	%p28, %fd95, %fd76;
	selp.f64 	%fd96, %fd76, %fd95, %p28;
	setp.lt.f64 	%p29, %fd96, %fd79;
	selp.f64 	%fd97, %fd79, %fd96, %p29;
	setp.lt.f64 	%p30, %fd97, %fd82;
	selp.f64 	%fd98, %fd82, %fd97, %p30;
	setp.lt.f64 	%p31, %fd98, %fd85;
	selp.f64 	%fd99, %fd85, %fd98, %p31;
	setp.lt.f64 	%p32, %fd99, %fd88;
	selp.f64 	%fd100, %fd88, %fd99, %p32;
	setp.lt.f64 	%p33, %fd100, %fd91;
	selp.f64 	%fd101, %fd91, %fd100, %p33;
	setp.lt.f64 	%p34, %fd101, %fd94;
	selp.f64 	%fd453, %fd94, %fd101, %p34;
	sub.s64 	%rd35, %rd1, %rd101;
	setp.lt.u64 	%p35, %rd35, %rd3;
	add.s32 	%r273, %r273, 1;
	add.s64 	%rd100, %rd100, %rd3;
	sub.s32 	%r272, %r272, %r60;
	shl.b64 	%rd36, %rd3, 3;
	add.s64 	%rd99, %rd99, %rd36;
	@%p35 bra 	$L__BB19_42;
	bra.uni 	$L__BB19_27;
$L__BB19_29:
	setp.le.u64 	%p36, %rd1, %rd101;
	cvt.u32.u64 	%r61, %rd101;
	cvt.u32.u64 	%r62, %rd1;
	sub.s32 	%r63, %r62, %r61;
	setp.ge.s32 	%p37, %r27, %r63;
	or.pred  	%p38, %p36, %p37;
	@%p38 bra 	$L__BB19_42;
	cvt.u32.u64 	%r65, %rd3;
	cvt.u32.u64 	%r66, %rd4;
	not.b32 	%r67, %r27;
	add.s32 	%r68, %r67, %r28;
	add.s32 	%r69, %r65, %r66;
	sub.s32 	%r70, %r68, %r69;
	mul.lo.s32 	%r71, %r1, %r273;
	shl.b32 	%r72, %r71, 11;
	sub.s32 	%r73, %r70, %r72;
	shr.u32 	%r74, %r73, 8;
	add.s32 	%r34, %r74, 1;
	and.b32  	%r35, %r34, 15;
	setp.lt.u32 	%p39, %r73, 3840;
	mov.u32 	%r276, %r27;
	@%p39 bra 	$L__BB19_33;
	shr.u32 	%r75, %r272, 8;
	add.s32 	%r76, %r75, 1;
	and.b32  	%r77, %r76, 33554416;
	neg.s32 	%r274, %r77;
	mov.u32 	%r276, %r27;
$L__BB19_32:
	.pragma "nounroll";
	ld.global.f64 	%fd103, [%rd99+-16384];
	neg.f64 	%fd104, %fd103;
	setp.lt.f64 	%p40, %fd103, 0d0000000000000000;
	selp.f64 	%fd105, %fd104, %fd103, %p40;
	setp.lt.f64 	%p41, %fd453, %fd105;
	selp.f64 	%fd106, %fd105, %fd453, %p41;
	ld.global.f64 	%fd107, [%rd99+-14336];
	neg.f64 	%fd108, %fd107;
	setp.lt.f64 	%p42, %fd107, 0d0000000000000000;
	selp.f64 	%fd109, %fd108, %fd107, %p42;
	setp.lt.f64 	%p43, %fd106, %fd109;
	selp.f64 	%fd110, %fd109, %fd106, %p43;
	ld.global.f64 	%fd111, [%rd99+-12288];
	neg.f64 	%fd112, %fd111;
	setp.lt.f64 	%p44, %fd111, 0d0000000000000000;
	selp.f64 	%fd113, %fd112, %fd111, %p44;
	setp.lt.f64 	%p45, %fd110, %fd113;
	selp.f64 	%fd114, %fd113, %fd110, %p45;
	ld.global.f64 	%fd115, [%rd99+-10240];
	neg.f64 	%fd116, %fd115;
	setp.lt.f64 	%p46, %fd115, 0d0000000000000000;
	selp.f64 	%fd117, %fd116, %fd115, %p46;
	setp.lt.f64 	%p47, %fd114, %fd117;
	selp.f64 	%fd118, %fd117, %fd114, %p47;
	ld.global.f64 	%fd119, [%rd99+-8192];
	neg.f64 	%fd120, %fd119;
	setp.lt.f64 	%p48, %fd119, 0d0000000000000000;
	selp.f64 	%fd121, %fd120, %fd119, %p48;
	setp.lt.f64 	%p49, %fd118, %fd121;
	selp.f64 	%fd122, %fd121, %fd118, %p49;
	ld.global.f64 	%fd123, [%rd99+-6144];
	neg.f64 	%fd124, %fd123;
	setp.lt.f64 	%p50, %fd123, 0d0000000000000000;
	selp.f64 	%fd125, %fd124, %fd123, %p50;
	setp.lt.f64 	%p51, %fd122, %fd125;
	selp.f64 	%fd126, %fd125, %fd122, %p51;
	ld.global.f64 	%fd127, [%rd99+-4096];
	neg.f64 	%fd128, %fd127;
	setp.lt.f64 	%p52, %fd127, 0d0000000000000000;
	selp.f64 	%fd129, %fd128, %fd127, %p52;
	setp.lt.f64 	%p53, %fd126, %fd129;
	selp.f64 	%fd130, %fd129, %fd126, %p53;
	ld.global.f64 	%fd131, [%rd99+-2048];
	neg.f64 	%fd132, %fd131;
	setp.lt.f64 	%p54, %fd131, 0d0000000000000000;
	selp.f64 	%fd133, %fd132, %fd131, %p54;
	setp.lt.f64 	%p55, %fd130, %fd133;
	selp.f64 	%fd134, %fd133, %fd130, %p55;
	ld.global.f64 	%fd135, [%rd99];
	neg.f64 	%fd136, %fd135;
	setp.lt.f64 	%p56, %fd135, 0d0000000000000000;
	selp.f64 	%fd137, %fd136, %fd135, %p56;
	setp.lt.f64 	%p57, %fd134, %fd137;
	selp.f64 	%fd138, %fd137, %fd134, %p57;
	ld.global.f64 	%fd139, [%rd99+2048];
	neg.f64 	%fd140, %fd139;
	setp.lt.f64 	%p58, %fd139, 0d0000000000000000;
	selp.f64 	%fd141, %fd140, %fd139, %p58;
	setp.lt.f64 	%p59, %fd138, %fd141;
	selp.f64 	%fd142, %fd141, %fd138, %p59;
	ld.global.f64 	%fd143, [%rd99+4096];
	neg.f64 	%fd144, %fd143;
	setp.lt.f64 	%p60, %fd143, 0d0000000000000000;
	selp.f64 	%fd145, %fd144, %fd143, %p60;
	setp.lt.f64 	%p61, %fd142, %fd145;
	selp.f64 	%fd146, %fd145, %fd142, %p61;
	ld.global.f64 	%fd147, [%rd99+6144];
	neg.f64 	%fd148, %fd147;
	setp.lt.f64 	%p62, %fd147, 0d0000000000000000;
	selp.f64 	%fd149, %fd148, %fd147, %p62;
	setp.lt.f64 	%p63, %fd146, %fd149;
	selp.f64 	%fd150, %fd149, %fd146, %p63;
	ld.global.f64 	%fd151, [%rd99+8192];
	neg.f64 	%fd152, %fd151;
	setp.lt.f64 	%p64, %fd151, 0d0000000000000000;
	selp.f64 	%fd153, %fd152, %fd151, %p64;
	setp.lt.f64 	%p65, %fd150, %fd153;
	selp.f64 	%fd154, %fd153, %fd150, %p65;
	ld.global.f64 	%fd155, [%rd99+10240];
	neg.f64 	%fd156, %fd155;
	setp.lt.f64 	%p66, %fd155, 0d0000000000000000;
	selp.f64 	%fd157, %fd156, %fd155, %p66;
	setp.lt.f64 	%p67, %fd154, %fd157;
	selp.f64 	%fd158, %fd157, %fd154, %p67;
	ld.global.f64 	%fd159, [%rd99+12288];
	neg.f64 	%fd160, %fd159;
	setp.lt.f64 	%p68, %fd159, 0d0000000000000000;
	selp.f64 	%fd161, %fd160, %fd159, %p68;
	setp.lt.f64 	%p69, %fd158, %fd161;
	selp.f64 	%fd162, %fd161, %fd158, %p69;
	ld.global.f64 	%fd163, [%rd99+14336];
	neg.f64 	%fd164, %fd163;
	setp.lt.f64 	%p70, %fd163, 0d0000000000000000;
	selp.f64 	%fd165, %fd164, %fd163, %p70;
	setp.lt.f64 	%p71, %fd162, %fd165;
	selp.f64 	%fd453, %fd165, %fd162, %p71;
	add.s32 	%r276, %r276, 4096;
	add.s32 	%r274, %r274, 16;
	add.s64 	%rd99, %rd99, 32768;
	setp.ne.s32 	%p72, %r274, 0;
	@%p72 bra 	$L__BB19_32;
$L__BB19_33:
	setp.eq.s32 	%p73, %r35, 0;
	@%p73 bra 	$L__BB19_42;
	and.b32  	%r42, %r34, 7;
	setp.lt.u32 	%p74, %r35, 8;
	@%p74 bra 	$L__BB19_36;
	cvt.u64.u32 	%rd37, %r276;
	add.s64 	%rd38, %rd101, %rd37;
	shl.b64 	%rd39, %rd38, 3;
	add.s64 	%rd40, %rd2, %rd39;
	ld.global.f64 	%fd167, [%rd40];
	neg.f64 	%fd168, %fd167;
	setp.lt.f64 	%p75, %fd167, 0d0000000000000000;
	selp.f64 	%fd169, %fd168, %fd167, %p75;
	setp.lt.f64 	%p76, %fd453, %fd169;
	selp.f64 	%fd170, %fd169, %fd453, %p76;
	ld.global.f64 	%fd171, [%rd40+2048];
	neg.f64 	%fd172, %fd171;
	setp.lt.f64 	%p77, %fd171, 0d0000000000000000;
	selp.f64 	%fd173, %fd172, %fd171, %p77;
	setp.lt.f64 	%p78, %fd170, %fd173;
	selp.f64 	%fd174, %fd173, %fd170, %p78;
	ld.global.f64 	%fd175, [%rd40+4096];
	neg.f64 	%fd176, %fd175;
	setp.lt.f64 	%p79, %fd175, 0d0000000000000000;
	selp.f64 	%fd177, %fd176, %fd175, %p79;
	setp.lt.f64 	%p80, %fd174, %fd177;
	selp.f64 	%fd178, %fd177, %fd174, %p80;
	ld.global.f64 	%fd179, [%rd40+6144];
	neg.f64 	%fd180, %fd179;
	setp.lt.f64 	%p81, %fd179, 0d0000000000000000;
	selp.f64 	%fd181, %fd180, %fd179, %p81;
	setp.lt.f64 	%p82, %fd178, %fd181;
	selp.f64 	%fd182, %fd181, %fd178, %p82;
	ld.global.f64 	%fd183, [%rd40+8192];
	neg.f64 	%fd184, %fd183;
	setp.lt.f64 	%p83, %fd183, 0d0000000000000000;
	selp.f64 	%fd185, %fd184, %fd183, %p83;
	setp.lt.f64 	%p84, %fd182, %fd185;
	selp.f64 	%fd186, %fd185, %fd182, %p84;
	ld.global.f64 	%fd187, [%rd40+10240];
	neg.f64 	%fd188, %fd187;
	setp.lt.f64 	%p85, %fd187, 0d0000000000000000;
	selp.f64 	%fd189, %fd188, %fd187, %p85;
	setp.lt.f64 	%p86, %fd186, %fd189;
	selp.f64 	%fd190, %fd189, %fd186, %p86;
	ld.global.f64 	%fd191, [%rd40+12288];
	neg.f64 	%fd192, %fd191;
	setp.lt.f64 	%p87, %fd191, 0d0000000000000000;
	selp.f64 	%fd193, %fd192, %fd191, %p87;
	setp.lt.f64 	%p88, %fd190, %fd193;
	selp.f64 	%fd194, %fd193, %fd190, %p88;
	ld.global.f64 	%fd195, [%rd40+14336];
	neg.f64 	%fd196, %fd195;
	setp.lt.f64 	%p89, %fd195, 0d0000000000000000;
	selp.f64 	%fd197, %fd196, %fd195, %p89;
	setp.lt.f64 	%p90, %fd194, %fd197;
	selp.f64 	%fd453, %fd197, %fd194, %p90;
	add.s32 	%r276, %r276, 2048;
$L__BB19_36:
	setp.eq.s32 	%p91, %r42, 0;
	@%p91 bra 	$L__BB19_42;
	setp.lt.u32 	%p92, %r42, 4;
	@%p92 bra 	$L__BB19_39;
	cvt.u64.u32 	%rd41, %r276;
	add.s64 	%rd42, %rd101, %rd41;
	shl.b64 	%rd43, %rd42, 3;
	add.s64 	%rd44, %rd2, %rd43;
	ld.global.f64 	%fd199, [%rd44];
	neg.f64 	%fd200, %fd199;
	setp.lt.f64 	%p93, %fd199, 0d0000000000000000;
	selp.f64 	%fd201, %fd200, %fd199, %p93;
	setp.lt.f64 	%p94, %fd453, %fd201;
	selp.f64 	%fd202, %fd201, %fd453, %p94;
	ld.global.f64 	%fd203, [%rd44+2048];
	neg.f64 	%fd204, %fd203;
	setp.lt.f64 	%p95, %fd203, 0d0000000000000000;
	selp.f64 	%fd205, %fd204, %fd203, %p95;
	setp.lt.f64 	%p96, %fd202, %fd205;
	selp.f64 	%fd206, %fd205, %fd202, %p96;
	ld.global.f64 	%fd207, [%rd44+4096];
	neg.f64 	%fd208, %fd207;
	setp.lt.f64 	%p97, %fd207, 0d0000000000000000;
	selp.f64 	%fd209, %fd208, %fd207, %p97;
	setp.lt.f64 	%p98, %fd206, %fd209;
	selp.f64 	%fd210, %fd209, %fd206, %p98;
	ld.global.f64 	%fd211, [%rd44+6144];
	neg.f64 	%fd212, %fd211;
	setp.lt.f64 	%p99, %fd211, 0d0000000000000000;
	selp.f64 	%fd213, %fd212, %fd211, %p99;
	setp.lt.f64 	%p100, %fd210, %fd213;
	selp.f64 	%fd453, %fd213, %fd210, %p100;
	add.s32 	%r276, %r276, 1024;
$L__BB19_39:
	and.b32  	%r78, %r34, 3;
	setp.eq.s32 	%p101, %r78, 0;
	@%p101 bra 	$L__BB19_42;
	cvt.u64.u32 	%rd45, %r276;
	add.s64 	%rd46, %rd45, %rd100;
	shl.b64 	%rd47, %rd46, 3;
	add.s64 	%rd103, %rd2, %rd47;
	cvt.u16.u32 	%rs1, %r272;
	shr.u16 	%rs2, %rs1, 8;
	add.s16 	%rs3, %rs2, 1;
	cvt.u32.u16 	%r79, %rs3;
	and.b32  	%r80, %r79, 3;
	neg.s32 	%r279, %r80;
$L__BB19_41:
	.pragma "nounroll";
	ld.global.f64 	%fd214, [%rd103];
	neg.f64 	%fd215, %fd214;
	setp.lt.f64 	%p102, %fd214, 0d0000000000000000;
	selp.f64 	%fd216, %fd215, %fd214, %p102;
	setp.lt.f64 	%p103, %fd453, %fd216;
	selp.f64 	%fd453, %fd216, %fd453, %p103;
	add.s64 	%rd103, %rd103, 2048;
	add.s32 	%r279, %r279, 1;
	setp.ne.s32 	%p104, %r279, 0;
	@%p104 bra 	$L__BB19_41;
$L__BB19_42:
	// begin inline asm
	mov.u32 %r81, %laneid;
	// end inline asm
	mov.b64 	%rd48, %fd453;
	mov.b64 	{%r83, %r88}, %rd48;
	mov.b32 	%r89, 1;
	mov.b32 	%r130, 31;
	mov.b32 	%r131, -1;
	// begin inline asm
	shfl.sync.down.b32 %r82, %r83, %r89, %r130, %r131;
	// end inline asm
	// begin inline asm
	shfl.sync.down.b32 %r87, %r88, %r89, %r130, %r131;
	// end inline asm
	mov.b64 	%rd49, {%r82, %r87};
	mov.b64 	%fd217, %rd49;
	setp.gt.s32 	%p105, %r81, 30;
	setp.lt.f64 	%p106, %fd453, %fd217;
	selp.f64 	%fd218, %fd217, %fd453, %p106;
	selp.f64 	%fd219, %fd453, %fd218, %p105;
	mov.b64 	%rd50, %fd219;
	mov.b64 	{%r93, %r98}, %rd50;
	mov.b32 	%r99, 2;
	// begin inline asm
	shfl.sync.down.b32 %r92, %r93, %r99, %r130, %r131;
	// end inline asm
	// begin inline asm
	shfl.sync.down.b32 %r97, %r98, %r99, %r130, %r131;
	// end inline asm
	mov.b64 	%rd51, {%r92, %r97};
	mov.b64 	%fd220, %rd51;
	setp.gt.s32 	%p107, %r81, 29;
	setp.lt.f64 	%p108, %fd219, %fd220;
	selp.f64 	%fd221, %fd220, %fd219, %p108;
	selp.f64 	%fd222, %fd219, %fd221, %p107;
	mov.b64 	%rd52, %fd222;
	mov.b64 	{%r103, %r108}, %rd52;
	mov.b32 	%r109, 4;
	// begin inline asm
	shfl.sync.down.b32 %r102, %r103, %r109, %r130, %r131;
	// end inline asm
	// begin inline asm
	shfl.sync.down.b32 %r107, %r108, %r109, %r130, %r131;
	// end inline asm
	mov.b64 	%rd53, {%r102, %r107};
	mov.b64 	%fd223, %rd53;
	setp.gt.s32 	%p109, %r81, 27;
	setp.lt.f64 	%p110, %fd222, %fd223;
	selp.f64 	%fd224, %fd223, %fd222, %p110;
	selp.f64 	%fd225, %fd222, %fd224, %p109;
	mov.b64 	%rd54, %fd225;
	mov.b64 	{%r113, %r118}, %rd54;
	mov.b32 	%r119, 8;
	// begin inline asm
	shfl.sync.down.b32 %r112, %r113, %r119, %r130, %r131;
	// end inline asm
	// begin inline asm
	shfl.sync.down.b32 %r117, %r118, %r119, %r130, %r131;
	// end inline asm
	mov.b64 	%rd55, {%r112, %r117};
	mov.b64 	%fd226, %rd55;
	setp.gt.s32 	%p111, %r81, 23;
	setp.lt.f64 	%p112, %fd225, %fd226;
	selp.f64 	%fd227, %fd226, %fd225, %p112;
	selp.f64 	%fd228, %fd225, %fd227, %p111;
	mov.b64 	%rd56, %fd228;
	mov.b64 	{%r123, %r128}, %rd56;
	mov.b32 	%r129, 16;
	// begin inline asm
	shfl.sync.down.b32 %r122, %r123, %r129, %r130, %r131;
	// end inline asm
	// begin inline asm
	shfl.sync.down.b32 %r127, %r128, %r129, %r130, %r131;
	// end inline asm
	mov.b64 	%rd57, {%r122, %r127};
	mov.b64 	%fd229, %rd57;
	setp.gt.s32 	%p113, %r81, 15;
	setp.lt.f64 	%p114, %fd228, %fd229;
	selp.f64 	%fd37, %fd229, %fd228, %p114;
	selp.f64 	%fd454, %fd228, %fd37, %p113;
	setp.ne.s32 	%p115, %r81, 0;
	@%p115 bra 	$L__BB19_44;
	shr.u32 	%r132, %r27, 2;
	and.b32  	%r133, %r132, 248;
	mov.u32 	%r134, _ZZN3cub18CUB_300001_SM_10006detail6reduce18DeviceReduceKernelINS2_10policy_hubIdy11max_functorIdEE10Policy1000EN6thrust24THRUST_300001_SM_1000_NS6detail15normal_iteratorINSA_10device_ptrIdEEEEyS6_d11abs_functorIdEEEvT0_PT3_T1_NS0_13GridEvenShareISL_EET2_T4_E12temp_storage;
	add.s32 	%r135, %r134, %r133;
	st.shared.f64 	[%r135+8], %fd37;
$L__BB19_44:
	bar.sync 	0;
	setp.ne.s32 	%p116, %r27, 0;
	@%p116 bra 	$L__BB19_46;
	ld.shared.f64 	%fd230, [_ZZN3cub18CUB_300001_SM_10006detail6reduce18DeviceReduceKernelINS2_10policy_hubIdy11max_functorIdEE10Policy1000EN6thrust24THRUST_300001_SM_1000_NS6detail15normal_iteratorINSA_10device_ptrIdEEEEyS6_d11abs_functorIdEEEvT0_PT3_T1_NS0_13GridEvenShareISL_EET2_T4_E12temp_storage+16];
	setp.lt.f64 	%p117, %fd454, %fd230;
	selp.f64 	%fd231, %fd230, %fd454, %p117;
	ld.shared.f64 	%fd232, [_ZZN3cub18CUB_300001_SM_10006detail6reduce18DeviceReduceKernelINS2_10policy_hubIdy11max_functorIdEE10Policy1000EN6thrust24THRUST_300001_SM_1000_NS6detail15normal_iteratorINSA_10device_ptrIdEEEEyS6_d11abs_functorIdEEEvT0_PT3_T1_NS0_13GridEvenShareISL_EET2_T4_E12temp_storage+24];
	setp.lt.f64 	%p118, %fd231, %fd232;
	selp.f64 	%fd233, %fd232, %fd231, %p118;
	ld.shared.f64 	%fd234, [_ZZN3cub18CUB_300001_SM_10006detail6reduce18DeviceReduceKernelINS2_10policy_hubIdy11max_functorIdEE10Policy1000EN6thrust24THRUST_300001_SM_1000_NS6detail15normal_iteratorINSA_10device_ptrIdEEEEyS6_d11abs_functorIdEEEvT0_PT3_T1_NS0_13GridEvenShareISL_EET2_T4_E12temp_storage+32];
	setp.lt.f64 	%p119, %fd233, %fd234;
	selp.f64 	%fd235, %fd234, %fd233, %p119;
	ld.shared.f64 	%fd236, [_ZZN3cub18CUB_300001_SM_10006detail6reduce18DeviceReduceKernelINS2_10policy_hubIdy11max_functorIdEE10Policy1000EN6thrust24THRUST_300001_SM_1000_NS6detail15normal_iteratorINSA_10device_ptrIdEEEEyS6_d11abs_functorIdEEEvT0_PT3_T1_NS0_13GridEvenShareISL_EET2_T4_E12temp_storage+40];
	setp.lt.f64 	%p120, %fd235, %fd236;
	selp.f64 	%fd237, %fd236, %fd235, %p120;
	ld.shared.f64 	%fd238, [_ZZN3cub18CUB_300001_SM_10006detail6reduce18DeviceReduceKernelINS2_10policy_hubIdy11max_functorIdEE10Policy1000EN6thrust24THRUST_300001_SM_1000_NS6detail15normal_iteratorINSA_10device_ptrIdEEEEyS6_d11abs_functorIdEEEvT0_PT3_T1_NS0_13GridEvenShareISL_EET2_T4_E12temp_storage+48];
	setp.lt.f64 	%p121, %fd237, %fd238;
	selp.f64 	%fd239, %fd238, %fd237, %p121;
	ld.shared.f64 	%fd240, [_ZZN3cub18CUB_300001_SM_10006detail6reduce18DeviceReduceKernelINS2_10policy_hubIdy11max_functorIdEE10Policy1000EN6thrust24THRUST_300001_SM_1000_NS6detail15normal_iteratorINSA_10device_ptrIdEEEEyS6_d11abs_functorIdEEEvT0_PT3_T1_NS0_13GridEvenShareISL_EET2_T4_E12temp_storage+56];
	setp.lt.f64 	%p122, %fd239, %fd240;
	selp.f64 	%fd241, %fd240, %fd239, %p122;
	ld.shared.f64 	%fd242, [_ZZN3cub18CUB_300001_SM_10006detail6reduce18DeviceReduceKernelINS2_10policy_hubIdy11max_functorIdEE10Policy1000EN6thrust24THRUST_300001_SM_1000_NS6detail15normal_iteratorINSA_10device_ptrIdEEEEyS6_d11abs_functorIdEEEvT0_PT3_T1_NS0_13GridEvenShareISL_EET2_T4_E12temp_storage+64];
	setp.lt.f64 	%p123, %fd241, %fd242;
	selp.f64 	%fd454, %fd242, %fd241, %p123;
$L__BB19_46:
	mov.u32 	%r263, %tid.x;
	setp.ne.s32 	%p240, %r263, 0;
	@%p240 bra 	$L__BB19_48;
	cvta.to.global.u64 	%rd95, %rd24;
	mul.wide.u32 	%rd96, %r2, 8;
	add.s64 	%rd97, %rd95, %rd96;
	st.global.f64 	[%rd97], %fd454;
$L__BB19_48:
	ret;

}
	// .globl	_ZN3cub18CUB_300001_SM_10006detail6reduce28DeviceReduceSingleTileKernelINS2_10policy_hubIdy11max_functorIdEE10Policy1000EPdS9_iS6_ddN4cuda3std3__410__identityEEEvT0_T1_T2_T3_T4_T6_
.visible .entry _ZN3cub18CUB_300001_SM_10006detail6reduce28DeviceReduceSingleTileKernelINS2_10policy_hubIdy11max_functorIdEE10Policy1000EPdS9_iS6_ddN4cuda3std3__410__identityEEEvT0_T1_T2_T3_T4_T6_(
	.param .u64 .ptr .align 1 _ZN3cub18CUB_300001_SM_10006detail6reduce28DeviceReduceSingleTileKernelINS2_10policy_hubIdy11max_functorIdEE10Policy1000EPdS9_iS6_ddN4cuda3std3__410__identityEEEvT0_T1_T2_T3_T4_T6__param_0,
	.param .u64 .ptr .align 1 _ZN3cub18CUB_300001_SM_10006detail6reduce28DeviceReduceSingleTileKernelINS2_10policy_hubIdy11max_functorIdEE10Policy1000EPdS9_iS6_ddN4cuda3std3__410__identityEEEvT0_T1_T2_T3_T4_T6__param_1,
	.param .u32 _ZN3cub18CUB_300001_SM_10006detail6reduce28DeviceReduceSingleTileKernelINS2_10policy_hubIdy11max_functorIdEE10Policy1000EPdS9_iS6_ddN4cuda3std3__410__identityEEEvT0_T1_T2_T3_T4_T6__param_2,
	.param .align 1 .b8 _ZN3cub18CUB_300001_SM_10006detail6reduce28DeviceReduceSingleTileKernelINS2_10policy_hubIdy11max_functorIdEE10Policy1000EPdS9_iS6_ddN4cuda3std3__410__identityEEEvT0_T1_T2_T3_T4_T6__param_3[1],
	.param .f64 _ZN3cub18CUB_300001_SM_10006detail6reduce28DeviceReduceSingleTileKernelINS2_10policy_hubIdy11max_functorIdEE10Policy1000EPdS9_iS6_ddN4cuda3std3__410__identityEEEvT0_T1_T2_T3_T4_T6__param_4,
	.param .align 1 .b8 _ZN3cub18CUB_300001_SM_10006detail6reduce28DeviceReduceSingleTileKernelINS2_10policy_hubIdy11max_functorIdEE10Policy1000EPdS9_iS6_ddN4cuda3std3__410__identityEEEvT0_T1_T2_T3_T4_T6__param_5[1]
)
.maxntid 256
.minnctapersm 1
{
	.reg .pred 	%p<220>;
	.reg .b32 	%r<472>;
	.reg .b64 	%rd<206>;
	.reg .b64 	%fd<381>;
	// demoted variable
	.shared .align 8 .b8 _ZZN3cub18CUB_300001_SM_10006detail6reduce28DeviceReduceSingleTileKernelINS2_10policy_hubIdy11max_functorIdEE10Policy1000EPdS9_iS6_ddN4cuda3std3__410__identityEEEvT0_T1_T2_T3_T4_T6_E12temp_storage[80];
	ld.param.u64 	%rd15, [_ZN3cub18CUB_300001_SM_10006detail6reduce28DeviceReduceSingleTileKernelINS2_10policy_hubIdy11max_functorIdEE10Policy1000EPdS9_iS6_ddN4cuda3std3__410__identityEEEvT0_T1_T2_T3_T4_T6__param_0];
	ld.param.u64 	%rd16, [_ZN3cub18CUB_300001_SM_10006detail6reduce28DeviceReduceSingleTileKernelINS2_10policy_hubIdy11max_functorIdEE10Policy1000EPdS9_iS6_ddN4cuda3std3__410__identityEEEvT0_T1_T2_T3_T4_T6__param_1];
	ld.param.u32 	%r68, [_ZN3cub18CUB_300001_SM_10006detail6reduce28DeviceReduceSingleTileKernelINS2_10policy_hubIdy11max_functorIdEE10Policy1000EPdS9_iS6_ddN4cuda3std3__410__identityEEEvT0_T1_T2_T3_T4_T6__param_2];
	ld.param.f64 	%fd58, [_ZN3cub18CUB_300001_SM_10006detail6reduce28DeviceReduceSingleTileKernelINS2_10policy_hubIdy11max_functorIdEE10Policy1000EPdS9_iS6_ddN4cuda3std3__410__identityEEEvT0_T1_T2_T3_T4_T6__param_4];
	cvta.to.global.u64 	%rd1, %rd16;
	setp.ne.s32 	%p1, %r68, 0;
	@%p1 bra 	$L__BB20_3;
	mov.u32 	%r445, %tid.x;
	setp.ne.s32 	%p219, %r445, 0;
	@%p219 bra 	$L__BB20_74;
	st.global.f64 	[%rd1], %fd58;
	bra.uni 	$L__BB20_74;
$L__BB20_3:
	and.b64  	%rd17, %rd15, 31;
	setp.ne.s64 	%p2, %rd17, 0;
	@%p2 bra 	$L__BB20_38;
	setp.gt.s32 	%p110, %r68, 2047;
	@%p110 bra 	$L__BB20_22;
	mov.u32 	%r1, %tid.x;
	setp.ge.s32 	%p159, %r1, %r68;
	mov.f64 	%fd359, 0d0000000000000000;
	mov.u32 	%r449, %r1;
	@%p159 bra 	$L__BB20_7;
	mul.wide.u32 	%rd169, %r1, 8;
	add.s64 	%rd168, %rd15, %rd169;
	// begin inline asm
	ld.global.nc.u64 %rd167, [%rd168];
	// end inline asm
	mov.b64 	%fd359, %rd167;
	add.s32 	%r449, %r1, 256;
$L__BB20_7:
	setp.ge.s32 	%p160, %r449, %r68;
	@%p160 bra 	$L__BB20_13;
	not.b32 	%r321, %r449;
	add.s32 	%r4, %r68, %r321;
	and.b32  	%r322, %r4, 768;
	setp.eq.s32 	%p161, %r322, 768;
	@%p161 bra 	$L__BB20_11;
	mul.wide.u32 	%rd170, %r449, 8;
	add.s64 	%rd202, %rd15, %rd170;
	shr.u32 	%r323, %r4, 8;
	add.s32 	%r324, %r323, 1;
	and.b32  	%r325, %r324, 3;
	neg.s32 	%r447, %r325;
$L__BB20_10:
	.pragma "nounroll";
	// begin inline asm
	ld.global.nc.u64 %rd171, [%rd202];
	// end inline asm
	mov.b64 	%fd272, %rd171;
	setp.lt.f64 	%p162, %fd359, %fd272;
	selp.f64 	%fd359, %fd272, %fd359, %p162;
	add.s32 	%r449, %r449, 256;
	add.s64 	%rd202, %rd202, 2048;
	add.s32 	%r447, %r447, 1;
	setp.ne.s32 	%p163, %r447, 0;
	@%p163 bra 	$L__BB20_10;
$L__BB20_11:
	setp.lt.u32 	%p164, %r4, 768;
	@%p164 bra 	$L__BB20_13;
$L__BB20_12:
	mul.wide.s32 	%rd181, %r449, 8;
	add.s64 	%rd174, %rd15, %rd181;
	// begin inline asm
	ld.global.nc.u64 %rd173, [%rd174];
	// end inline asm
	mov.b64 	%fd273, %rd173;
	setp.lt.f64 	%p165, %fd359, %fd273;
	selp.f64 	%fd274, %fd273, %fd359, %p165;
	add.s64 	%rd176, %rd174, 2048;
	// begin inline asm
	ld.global.nc.u64 %rd175, [%rd176];
	// end inline asm
	mov.b64 	%fd275, %rd175;
	setp.lt.f64 	%p166, %fd274, %fd275;
	selp.f64 	%fd276, %fd275, %fd274, %p166;
	add.s64 	%rd178, %rd174, 4096;
	// begin inline asm
	ld.global.nc.u64 %rd177, [%rd178];
	// end inline asm
	mov.b64 	%fd277, %rd177;
	setp.lt.f64 	%p167, %fd276, %fd277;
	selp.f64 	%fd278, %fd277, %fd276, %p167;
	add.s64 	%rd180, %rd174, 6144;
	// begin inline asm
	ld.global.nc.u64 %rd179, [%rd180];
	// end inline asm
	mov.b64 	%fd279, %rd179;
	setp.lt.f64 	%p168, %fd278, %fd279;
	selp.f64 	%fd359, %fd279, %fd278, %p168;
	add.s32 	%r449, %r449, 1024;
	setp.lt.s32 	%p169, %r449, %r68;
	@%p169 bra 	$L__BB20_12;
$L__BB20_13:
	setp.lt.s32 	%p170, %r68, 256;
	@%p170 bra 	$L__BB20_18;
	// begin inline asm
	mov.u32 %r389, %laneid;
	// end inline asm
	mov.b64 	%rd192, %fd359;
	mov.b64 	{%r391, %r396}, %rd192;
	mov.b32 	%r397, 1;
	mov.b32 	%r438, 31;
	mov.b32 	%r439, -1;
	// begin inline asm
	shfl.sync.down.b32 %r390, %r391, %r397, %r438, %r439;
	// end inline asm
	// begin inline asm
	shfl.sync.down.b32 %r395, %r396, %r397, %r438, %r439;
	// end inline asm
	mov.b64 	%rd193, {%r390, %r395};
	mov.b64 	%fd327, %rd193;
	setp.gt.s32 	%p198, %r389, 30;
	setp.lt.f64 	%p199, %fd359, %fd327;
	selp.f64 	%fd328, %fd327, %fd359, %p199;
	selp.f64 	%fd329, %fd359, %fd328, %p198;
	mov.b64 	%rd194, %fd329;
	mov.b64 	{%r401, %r406}, %rd194;
	mov.b32 	%r407, 2;
	// begin inline asm
	shfl.sync.down.b32 %r400, %r401, %r407, %r438, %r439;
	// end inline asm
	// begin inline asm
	shfl.sync.down.b32 %r405, %r406, %r407, %r438, %r439;
	// end inline asm
	mov.b64 	%rd195, {%r400, %r405};
	mov.b64 	%fd330, %rd195;
	setp.gt.s32 	%p200, %r389, 29;
	setp.lt.f64 	%p201, %fd329, %fd330;
	selp.f64 	%fd331, %fd330, %fd329, %p201;
	selp.f64 	%fd332, %fd329, %fd331, %p200;
	mov.b64 	%rd196, %fd332;
	mov.b64 	{%r411, %r416}, %rd196;
	mov.b32 	%r417, 4;
	// begin inline asm
	shfl.sync.down.b32 %r410, %r411, %r417, %r438, %r439;
	// end inline asm
	// begin inline asm
	shfl.sync.down.b32 %r415, %r416, %r417, %r438, %r439;
	// end inline asm
	mov.b64 	%rd197, {%r410, %r415};
	mov.b64 	%fd333, %rd197;
	setp.gt.s32 	%p202, %r389, 27;
	setp.lt.f64 	%p203, %fd332, %fd333;
	selp.f64 	%fd334, %fd333, %fd332, %p203;
	selp.f64 	%fd335, %fd332, %fd334, %p202;
	mov.b64 	%rd198, %fd335;
	mov.b64 	{%r421, %r426}, %rd198;
	mov.b32 	%r427, 8;
	// begin inline asm
	shfl.sync.down.b32 %r420, %r421, %r427, %r438, %r439;
	// end inline asm
	// begin inline asm
	shfl.sync.down.b32 %r425, %r426, %r427, %r438, %r439;
	// end inline asm
	mov.b64 	%rd199, {%r420, %r425};
	mov.b64 	%fd336, %rd199;
	setp.gt.s32 	%p204, %r389, 23;
	setp.lt.f64 	%p205, %fd335, %fd336;
	selp.f64 	%fd337, %fd336, %fd335, %p205;
	selp.f64 	%fd338, %fd335, %fd337, %p204;
	mov.b64 	%rd200, %fd338;
	mov.b64 	{%r431, %r436}, %rd200;
	mov.b32 	%r437, 16;
	// begin inline asm
	shfl.sync.down.b32 %r430, %r431, %r437, %r438, %r439;
	// end inline asm
	// begin inline asm
	shfl.sync.down.b32 %r435, %r436, %r437, %r438, %r439;
	// end inline asm
	mov.b64 	%rd201, {%r430, %r435};
	mov.b64 	%fd339, %rd201;
	setp.gt.s32 	%p206, %r389, 15;
	setp.lt.f64 	%p207, %fd338, %fd339;
	selp.f64 	%fd10, %fd339, %fd338, %p207;
	selp.f64 	%fd380, %fd338, %fd10, %p206;
	setp.ne.s32 	%p208, %r389, 0;
	@%p208 bra 	$L__BB20_16;
	shr.u32 	%r440, %r1, 2;
	and.b32  	%r441, %r440, 248;
	mov.u32 	%r442, _ZZN3cub18CUB_300001_SM_10006detail6reduce28DeviceReduceSingleTileKernelINS2_10policy_hubIdy11max_functorIdEE10Policy1000EPdS9_iS6_ddN4cuda3std3__410__identityEEEvT0_T1_T2_T3_T4_T6_E12temp_storage;
	add.s32 	%r443, %r442, %r441;
	st.shared.f64 	[%r443+8], %fd10;
$L__BB20_16:
	bar.sync 	0;
	setp.ne.s32 	%p209, %r1, 0;
	@%p209 bra 	$L__BB20_72;
	ld.shared.f64 	%fd340, [_ZZN3cub18CUB_300001_SM_10006detail6reduce28DeviceReduceSingleTileKernelINS2_10policy_hubIdy11max_functorIdEE10Policy1000EPdS9_iS6_ddN4cuda3std3__410__identityEEEvT0_T1_T2_T3_T4_T6_E12temp_storage+16];
	setp.lt.f64 	%p210, %fd380, %fd340;
	selp.f64 	%fd341, %fd340, %fd380, %p210;
	ld.shared.f64 	%fd342, [_ZZN3cub18CUB_300001_SM_10006detail6reduce28DeviceReduceSingleTileKernelINS2_10policy_hubIdy11max_functorIdEE10Policy1000EPdS9_iS6_ddN4cuda3std3__410__identityEEEvT0_T1_T2_T3_T4_T6_E12temp_storage+24];
	setp.lt.f64 	%p211, %fd341, %fd342;
	selp.f64 	%fd343, %fd342, %fd341, %p211;
	ld.shared.f64 	%fd344, [_ZZN3cub18CUB_300001_SM_10006detail6reduce28DeviceReduceSingleTileKernelINS2_10policy_hubIdy11max_functorIdEE10Policy1000EPdS9_iS6_ddN4cuda3std3__410__identityEEEvT0_T1_T2_T3_T4_T6_E12temp_storage+32];
	setp.lt.f64 	%p212, %fd343, %fd344;
	selp.f64 	%fd345, %fd344, %fd343, %p212;
	ld.shared.f64 	%fd346, [_ZZN3cub18CUB_300001_SM_10006detail6reduce28DeviceReduceSingleTileKernelINS2_10policy_hubIdy11max_functorIdEE10Policy1000EPdS9_iS6_ddN4cuda3std3__410__identityEEEvT0_T1_T2_T3_T4_T6_E12temp_storage+40];
	setp.lt.f64 	%p213, %fd345, %fd346;
	selp.f64 	%fd347, %fd346, %fd345, %p213;
	ld.shared.f64 	%fd348, [_ZZN3cub18CUB_300001_SM_10006detail6reduce28DeviceReduceSingleTileKernelINS2_10policy_hubIdy11max_functorIdEE10Policy1000EPdS9_iS6_ddN4cuda3std3__410__identityEEEvT0_T1_T2_T3_T4_T6_E12temp_storage+48];
	setp.lt.f64 	%p214, %fd347, %fd348;
	selp.f64 	%fd349, %fd348, %fd347, %p214;
	ld.shared.f64 	%fd350, [_ZZN3cub18CUB_300001_SM_10006detail6reduce28DeviceReduceSingleTileKernelINS2_10policy_hubIdy11max_functorIdEE10Policy1000EPdS9_iS6_ddN4cuda3std3__410__identityEEEvT0_T1_T2_T3_T4_T6_E12temp_storage+56];
	setp.lt.f64 	%p215, %fd349, %fd350;
	selp.f64 	%fd351, %fd350, %fd349, %p215;
	ld.shared.f64 	%fd352, [_ZZN3cub18CUB_300001_SM_10006detail6reduce28DeviceReduceSingleTileKernelINS2_10policy_hubIdy11max_functorIdEE10Policy1000EPdS9_iS6_ddN4cuda3std3__410__identityEEEvT0_T1_T2_T3_T4_T6_E12temp_storage+64];
	setp.lt.f64 	%p216, %fd351, %fd352;
	selp.f64 	%fd380, %fd352, %fd351, %p216;
	bra.uni 	$L__BB20_72;
$L__BB20_18:
	// begin inline asm
	mov.u32 %r326, %laneid;
	// end inline asm
	and.b32  	%r377, %r1, 992;
	add.s32 	%r378, %r377, 32;
	setp.gt.s32 	%p171, %r378, %r68;
	not.b32 	%r379, %r377;
	add.s32 	%r380, %r68, %r379;
	selp.b32 	%r375, %r380, 31, %p171;
	mov.b64 	%rd182, %fd359;
	mov.b64 	{%r328, %r333}, %rd182;
	mov.b32 	%r334, 1;
	mov.b32 	%r376, -1;
	// begin inline asm
	shfl.sync.down.b32 %r327, %r328, %r334, %r375, %r376;
	// end inline asm
	// begin inline asm
	shfl.sync.down.b32 %r332, %r333, %r334, %r375, %r376;
	// end inline asm
	mov.b64 	%rd183, {%r327, %r332};
	mov.b64 	%fd280, %rd183;
	setp.lt.s32 	%p172, %r326, %r375;
	setp.lt.f64 	%p173, %fd359, %fd280;
	selp.f64 	%fd281, %fd280, %fd359, %p173;
	selp.f64 	%fd282, %fd281, %fd359, %p172;
	mov.b64 	%rd184, %fd282;
	mov.b64 	{%r338, %r343}, %rd184;
	mov.b32 	%r344, 2;
	// begin inline asm
	shfl.sync.down.b32 %r337, %r338, %r344, %r375, %r376;
	// end inline asm
	// begin inline asm
	shfl.sync.down.b32 %r342, %r343, %r344, %r375, %r376;
	// end inline asm
	mov.b64 	%rd185, {%r337, %r342};
	mov.b64 	%fd283, %rd185;
	add.s32 	%r381, %r326, 2;
	setp.gt.s32 	%p174, %r381, %r375;
	setp.lt.f64 	%p175, %fd282, %fd283;
	selp.f64 	%fd284, %fd283, %fd282, %p175;
	selp.f64 	%fd285, %fd282, %fd284, %p174;
	mov.b64 	%rd186, %fd285;
	mov.b64 	{%r348, %r353}, %rd186;
	mov.b32 	%r354, 4;
	// begin inline asm
	shfl.sync.down.b32 %r347, %r348, %r354, %r375, %r376;
	// end inline asm
	// begin inline asm
	shfl.sync.down.b32 %r352, %r353, %r354, %r375, %r376;
	// end inline asm
	mov.b64 	%rd187, {%r347, %r352};
	mov.b64 	%fd286, %rd187;
	add.s32 	%r382, %r326, 4;
	setp.gt.s32 	%p176, %r382, %r375;
	setp.lt.f64 	%p177, %fd285, %fd286;
	selp.f64 	%fd287, %fd286, %fd285, %p177;
	selp.f64 	%fd288, %fd285, %fd287, %p176;
	mov.b64 	%rd188, %fd288;
	mov.b64 	{%r358, %r363}, %rd188;
	mov.b32 	%r364, 8;
	// begin inline asm
	shfl.sync.down.b32 %r357, %r358, %r364, %r375, %r376;
	// end inline asm
	// begin inline asm
	shfl.sync.down.b32 %r362, %r363, %r364, %r375, %r376;
	// end inline asm
	mov.b64 	%rd189, {%r357, %r362};
	mov.b64 	%fd289, %rd189;
	add.s32 	%r383, %r326, 8;
	setp.gt.s32 	%p178, %r383, %r375;
	setp.lt.f64 	%p179, %fd288, %fd289;
	selp.f64 	%fd290, %fd289, %fd288, %p179;
	selp.f64 	%fd291, %fd288, %fd290, %p178;
	mov.b64 	%rd190, %fd291;
	mov.b64 	{%r368, %r373}, %rd190;
	mov.b32 	%r374, 16;
	// begin inline asm
	shfl.sync.down.b32 %r367, %r368, %r374, %r375, %r376;
	// end inline asm
	// begin inline asm
	shfl.sync.down.b32 %r372, %r373, %r374, %r375, %r376;
	// end inline asm
	mov.b64 	%rd191, {%r367, %r372};
	mov.b64 	%fd292, %rd191;
	add.s32 	%r384, %r326, 16;
	setp.gt.s32 	%p180, %r384, %r375;
	setp.lt.f64 	%p181, %fd291, %fd292;
	selp.f64 	%fd293, %fd292, %fd291, %p181;
	selp.f64 	%fd380, %fd291, %fd293, %p180;
	setp.ne.s32 	%p182, %r326, 0;
	@%p182 bra 	$L__BB20_20;
	shr.u32 	%r385, %r1, 2;
	and.b32  	%r386, %r385, 248;
	mov.u32 	%r387, _ZZN3cub18CUB_300001_SM_10006detail6reduce28DeviceReduceSingleTileKernelINS2_10policy_hubIdy11max_functorIdEE10Policy1000EPdS9_iS6_ddN4cuda3std3__410__identityEEEvT0_T1_T2_T3_T4_T6_E12temp_storage;
	add.s32 	%r388, %r387, %r386;
	st.shared.f64 	[%r388+8], %fd380;
$L__BB20_20:
	bar.sync 	0;
	setp.ne.s32 	%p183, %r1, 0;
	@%p183 bra 	$L__BB20_72;
	setp.gt.s32 	%p184, %r68, 32;
	ld.shared.f64 	%fd294, [_ZZN3cub18CUB_300001_SM_10006detail6reduce28DeviceReduceSingleTileKernelINS2_10policy_hubIdy11max_functorIdEE10Policy1000EPdS9_iS6_ddN4cuda3std3__410__identityEEEvT0_T1_T2_T3_T4_T6_E12temp_storage+16];
	setp.lt.f64 	%p185, %fd380, %fd294;
	selp.f64 	%fd296, %fd294, %fd380, %p185;
	selp.f64 	%fd297, %fd296, %fd380, %p184;
	setp.gt.s32 	%p186, %r68, 64;
	ld.shared.f64 	%fd299, [_ZZN3cub18CUB_300001_SM_10006detail6reduce28DeviceReduceSingleTileKernelINS2_10policy_hubIdy11max_functorIdEE10Policy1000EPdS9_iS6_ddN4cuda3std3__410__identityEEEvT0_T1_T2_T3_T4_T6_E12temp_storage+24];
	setp.lt.f64 	%p187, %fd297, %fd299;
	selp.f64 	%fd301, %fd299, %fd297, %p187;
	selp.f64 	%fd302, %fd301, %fd297, %p186;
	setp.gt.s32 	%p188, %r68, 96;
	ld.shared.f64 	%fd304, [_ZZN3cub18CUB_300001_SM_10006detail6reduce28DeviceReduceSingleTileKernelINS2_10policy_hubIdy11max_functorIdEE10Policy1000EPdS9_iS6_ddN4cuda3std3__410__identityEEEvT0_T1_T2_T3_T4_T6_E12temp_storage+32];
	setp.lt.f64 	%p189, %fd302, %fd304;
	selp.f64 	%fd306, %fd304, %fd302, %p189;
	selp.f64 	%fd307, %fd306, %fd302, %p188;
	setp.gt.s32 	%p190, %r68, 128;
	ld.shared.f64 	%fd309, [_ZZN3cub18CUB_300001_SM_10006detail6reduce28DeviceReduceSingleTileKernelINS2_10policy_hubIdy11max_functorIdEE10Policy1000EPdS9_iS6_ddN4cuda3std3__410__identityEEEvT0_T1_T2_T3_T4_T6_E12temp_storage+40];
	setp.lt.f64 	%p191, %fd307, %fd309;
	selp.f64 	%fd311, %fd309, %fd307, %p191;
	selp.f64 	%fd312, %fd311, %fd307, %p190;
	setp.gt.s32 	%p192, %r68, 160;
	ld.shared.f64 	%fd314, [_ZZN3cub18CUB_300001_SM_10006detail6reduce28DeviceReduceSingleTileKernelINS2_10policy_hubIdy11max_functorIdEE10Policy1000EPdS9_iS6_ddN4cuda3std3__410__identityEEEvT0_T1_T2_T3_T4_T6_E12temp_storage+48];
	setp.lt.f64 	%p193, %fd312, %fd314;
	selp.f64 	%fd316, %fd314, %fd312, %p193;
	selp.f64 	%fd317, %fd316, %fd312, %p192;
	setp.gt.s32 	%p194, %r68, 192;
	ld.shared.f64 	%fd319, [_ZZN3cub18CUB_300001_SM_10006detail6reduce28DeviceReduceSingleTileKernelINS2_10policy_hubIdy11max_functorIdEE10Policy1000EPdS9_iS6_ddN4cuda3std3__410__identityEEEvT0_T1_T2_T3_T4_T6_E12temp_storage+56];
	setp.lt.f64 	%p195, %fd317, %fd319;
	selp.f64 	%fd321, %fd319, %fd317, %p195;
	selp.f64 	%fd322, %fd321, %fd317, %p194;
	setp.gt.s32 	%p196, %r68, 224;
	ld.shared.f64 	%fd324, [_ZZN3cub18CUB_300001_SM_10006detail6reduce28DeviceReduceSingleTileKernelINS2_10policy_hubIdy11max_functorIdEE10Policy1000EPdS9_iS6_ddN4cuda3std3__410__identityEEEvT0_T1_T2_T3_T4_T6_E12temp_storage+64];
	setp.lt.f64 	%p197, %fd322, %fd324;
	selp.f64 	%fd326, %fd324, %fd322, %p197;
	selp.f64 	%fd380, %fd326, %fd322, %p196;
	bra.uni 	$L__BB20_72;
$L__BB20_22:
	mov.u32 	%r13, %tid.x;
	shl.b32 	%r14, %r13, 2;
	mul.wide.u32 	%rd126, %r14, 8;
	add.s64 	%rd116, %rd15, %rd126;
	// begin inline asm
	ld.global.nc.v2.u64 {%rd114, %rd115}, [%rd116];
	// end inline asm
	add.s64 	%rd119, %rd116, 16;
	// begin inline asm
	ld.global.nc.v2.u64 {%rd117, %rd118}, [%rd119];
	// end inline asm
	mov.b64 	%fd206, %rd114;
	mov.b64 	%fd207, %rd115;
	mov.b64 	%fd208, %rd117;
	mov.b64 	%fd209, %rd118;
	add.s64 	%rd122, %rd116, 8192;
	// begin inline asm
	ld.global.nc.v2.u64 {%rd120, %rd121}, [%rd122];
	// end inline asm
	add.s64 	%rd125, %rd116, 8208;
	// begin inline asm
	ld.global.nc.v2.u64 {%rd123, %rd124}, [%rd125];
	// end inline asm
	mov.b64 	%fd210, %rd120;
	mov.b64 	%fd211, %rd121;
	mov.b64 	%fd212, %rd123;
	mov.b64 	%fd213, %rd124;
	setp.lt.f64 	%p111, %fd206, %fd207;
	selp.f64 	%fd214, %fd207, %fd206, %p111;
	setp.lt.f64 	%p112, %fd214, %fd208;
	selp.f64 	%fd215, %fd208, %fd214, %p112;
	setp.lt.f64 	%p113, %fd215, %fd209;
	selp.f64 	%fd216, %fd209, %fd215, %p113;
	setp.lt.f64 	%p114, %fd216, %fd210;
	selp.f64 	%fd217, %fd210, %fd216, %p114;
	setp.lt.f64 	%p115, %fd217, %fd211;
	selp.f64 	%fd218, %fd211, %fd217, %p115;
	setp.lt.f64 	%p116, %fd218, %fd212;
	selp.f64 	%fd219, %fd212, %fd218, %p116;
	setp.lt.f64 	%p117, %fd219, %fd213;
	selp.f64 	%fd366, %fd213, %fd219, %p117;
	setp.lt.u32 	%p118, %r68, 4096;
	mov.b32 	%r452, 2048;
	@%p118 bra 	$L__BB20_26;
	add.s32 	%r15, %r68, -2048;
	mov.b32 	%r452, 2048;
$L__BB20_24:
	add.s32 	%r258, %r452, %r14;
	mul.wide.u32 	%rd139, %r258, 8;
	add.s64 	%rd129, %rd15, %rd139;
	// begin inline asm
	ld.global.nc.v2.u64 {%rd127, %rd128}, [%rd129];
	// end inline asm
	add.s64 	%rd132, %rd129, 16;
	// begin inline asm
	ld.global.nc.v2.u64 {%rd130, %rd131}, [%rd132];
	// end inline asm
	mov.b64 	%fd220, %rd127;
	mov.b64 	%fd221, %rd128;
	mov.b64 	%fd222, %rd130;
	mov.b64 	%fd223, %rd131;
	add.s64 	%rd135, %rd129, 8192;
	// begin inline asm
	ld.global.nc.v2.u64 {%rd133, %rd134}, [%rd135];
	// end inline asm
	add.s64 	%rd138, %rd129, 8208;
	// begin inline asm
	ld.global.nc.v2.u64 {%rd136, %rd137}, [%rd138];
	// end inline asm
	mov.b64 	%fd224, %rd133;
	mov.b64 	%fd225, %rd134;
	mov.b64 	%fd226, %rd136;
	mov.b64 	%fd227, %rd137;
	setp.lt.f64 	%p119, %fd366, %fd220;
	selp.f64 	%fd228, %fd220, %fd366, %p119;
	setp.lt.f64 	%p120, %fd228, %fd221;
	selp.f64 	%fd229, %fd221, %fd228, %p120;
	setp.lt.f64 	%p121, %fd229, %fd222;
	selp.f64 	%fd230, %fd222, %fd229, %p121;
	setp.lt.f64 	%p122, %fd230, %fd223;
	selp.f64 	%fd231, %fd223, %fd230, %p122;
	setp.lt.f64 	%p123, %fd231, %fd224;
	selp.f64 	%fd232, %fd224, %fd231, %p123;
	setp.lt.f64 	%p124, %fd232, %fd225;
	selp.f64 	%fd233, %fd225, %fd232, %p124;
	setp.lt.f64 	%p125, %fd233, %fd226;
	selp.f64 	%fd234, %fd226, %fd233, %p125;
	setp.lt.f64 	%p126, %fd234, %fd227;
	selp.f64 	%fd366, %fd227, %fd234, %p126;
	sub.s32 	%r259, %r68, %r452;
	setp.lt.s32 	%p127, %r259, 2048;
	@%p127 bra 	$L__BB20_34;
	add.s32 	%r452, %r452, 2048;
	setp.le.s32 	%p128, %r452, %r15;
	@%p128 bra 	$L__BB20_24;
$L__BB20_26:
	setp.le.s32 	%p129, %r68, %r452;
	@%p129 bra 	$L__BB20_34;
	sub.s32 	%r19, %r68, %r452;
	setp.ge.s32 	%p130, %r13, %r19;
	@%p130 bra 	$L__BB20_34;
	not.b32 	%r260, %r13;
	add.s32 	%r261, %r68, %r260;
	sub.s32 	%r20, %r261, %r452;
	and.b32  	%r262, %r20, 768;
	setp.eq.s32 	%p131, %r262, 768;
	mov.u32 	%r456, %r13;
	@%p131 bra 	$L__BB20_31;
	add.s32 	%r454, %r13, %r452;
	shr.u32 	%r263, %r20, 8;
	add.s32 	%r264, %r263, 1;
	and.b32  	%r265, %r264, 3;
	neg.s32 	%r453, %r265;
	mov.u32 	%r456, %r13;
$L__BB20_30:
	.pragma "nounroll";
	mul.wide.u32 	%rd142, %r454, 8;
	add.s64 	%rd141, %rd15, %rd142;
	// begin inline asm
	ld.global.nc.u64 %rd140, [%rd141];
	// end inline asm
	mov.b64 	%fd236, %rd140;
	setp.lt.f64 	%p132, %fd366, %fd236;
	selp.f64 	%fd366, %fd236, %fd366, %p132;
	add.s32 	%r456, %r456, 256;
	add.s32 	%r454, %r454, 256;
	add.s32 	%r453, %r453, 1;
	setp.ne.s32 	%p133, %r453, 0;
	@%p133 bra 	$L__BB20_30;
$L__BB20_31:
	setp.lt.u32 	%p134, %r20, 768;
	@%p134 bra 	$L__BB20_34;
	cvt.u64.u32 	%rd143, %r456;
	cvt.u64.u32 	%rd144, %r452;
	add.s64 	%rd145, %rd143, %rd144;
	shl.b64 	%rd146, %rd145, 3;
	add.s64 	%rd147, %rd146, %rd15;
	add.s64 	%rd203, %rd147, 4096;
	add.s32 	%r457, %r456, %r452;
$L__BB20_33:
	mul.wide.u32 	%rd156, %r457, 8;
	add.s64 	%rd149, %rd15, %rd156;
	// begin inline asm
	ld.global.nc.u64 %rd148, [%rd149];
	// end inline asm
	mov.b64 	%fd237, %rd148;
	setp.lt.f64 	%p135, %fd366, %fd237;
	selp.f64 	%fd238, %fd237, %fd366, %p135;
	add.s64 	%rd151, %rd203, -2048;
	// begin inline asm
	ld.global.nc.u64 %rd150, [%rd151];
	// end inline asm
	mov.b64 	%fd239, %rd150;
	setp.lt.f64 	%p136, %fd238, %fd239;
	selp.f64 	%fd240, %fd239, %fd238, %p136;
	// begin inline asm
	ld.global.nc.u64 %rd152, [%rd203];
	// end inline asm
	mov.b64 	%fd241, %rd152;
	setp.lt.f64 	%p137, %fd240, %fd241;
	selp.f64 	%fd242, %fd241, %fd240, %p137;
	add.s64 	%rd155, %rd203, 2048;
	// begin inline asm
	ld.global.nc.u64 %rd154, [%rd155];
	// end inline asm
	mov.b64 	%fd243, %rd154;
	setp.lt.f64 	%p138, %fd242, %fd243;
	selp.f64 	%fd366, %fd243, %fd242, %p138;
	add.s32 	%r456, %r456, 1024;
	add.s64 	%rd203, %rd203, 8192;
	add.s32 	%r457, %r457, 1024;
	setp.lt.s32 	%p139, %r456, %r19;
	@%p139 bra 	$L__BB20_33;
$L__BB20_34:
	// begin inline asm
	mov.u32 %r266, %laneid;
	// end inline asm
	mov.b64 	%rd157, %fd366;
	mov.b64 	{%r268, %r273}, %rd157;
	mov.b32 	%r274, 1;
	mov.b32 	%r315, 31;
	mov.b32 	%r316, -1;
	// begin inline asm
	shfl.sync.down.b32 %r267, %r268, %r274, %r315, %r316;
	// end inline asm
	// begin inline asm
	shfl.sync.down.b32 %r272, %r273, %r274, %r315, %r316;
	// end inline asm
	mov.b64 	%rd158, {%r267, %r272};
	mov.b64 	%fd244, %rd158;
	setp.gt.s32 	%p140, %r266, 30;
	setp.lt.f64 	%p141, %fd366, %fd244;
	selp.f64 	%fd245, %fd244, %fd366, %p141;
	selp.f64 	%fd246, %fd366, %fd245, %p140;
	mov.b64 	%rd159, %fd246;
	mov.b64 	{%r278, %r283}, %rd159;
	mov.b32 	%r284, 2;
	// begin inline asm
	shfl.sync.down.b32 %r277, %r278, %r284, %r315, %r316;
	// end inline asm
	// begin inline asm
	shfl.sync.down.b32 %r282, %r283, %r284, %r315, %r316;
	// end inline asm
	mov.b64 	%rd160, {%r277, %r282};
	mov.b64 	%fd247, %rd160;
	setp.gt.s32 	%p142, %r266, 29;
	setp.lt.f64 	%p143, %fd246, %fd247;
	selp.f64 	%fd248, %fd247, %fd246, %p143;
	selp.f64 	%fd249, %fd246, %fd248, %p142;
	mov.b64 	%rd161, %fd249;
	mov.b64 	{%r288, %r293}, %rd161;
	mov.b32 	%r294, 4;
	// begin inline asm
	shfl.sync.down.b32 %r287, %r288, %r294, %r315, %r316;
	// end inline asm
	// begin inline asm
	shfl.sync.down.b32 %r292, %r293, %r294, %r315, %r316;
	// end inline asm
	mov.b64 	%rd162, {%r287, %r292};
	mov.b64 	%fd250, %rd162;
	setp.gt.s32 	%p144, %r266, 27;
	setp.lt.f64 	%p145, %fd249, %fd250;
	selp.f64 	%fd251, %fd250, %fd249, %p145;
	selp.f64 	%fd252, %fd249, %fd251, %p144;
	mov.b64 	%rd163, %fd252;
	mov.b64 	{%r298, %r303}, %rd163;
	mov.b32 	%r304, 8;
	// begin inline asm
	shfl.sync.down.b32 %r297, %r298, %r304, %r315, %r316;
	// end inline asm
	// begin inline asm
	shfl.sync.down.b32 %r302, %r303, %r304, %r315, %r316;
	// end inline asm
	mov.b64 	%rd164, {%r297, %r302};
	mov.b64 	%fd253, %rd164;
	setp.gt.s32 	%p146, %r266, 23;
	setp.lt.f64 	%p147, %fd252, %fd253;
	selp.f64 	%fd254, %fd253, %fd252, %p147;
	selp.f64 	%fd255, %fd252, %fd254, %p146;
	mov.b64 	%rd165, %fd255;
	mov.b64 	{%r308, %r313}, %rd165;
	mov.b32 	%r314, 16;
	// begin inline asm
	shfl.sync.down.b32 %r307, %r308, %r314, %r315, %r316;
	// end inline asm
	// begin inline asm
	shfl.sync.down.b32 %r312, %r313, %r314, %r315, %r316;
	// end inline asm
	mov.b64 	%rd166, {%r307, %r312};
	mov.b64 	%fd256, %rd166;
	setp.gt.s32 	%p148, %r266, 15;
	setp.lt.f64 	%p149, %fd255, %fd256;
	selp.f64 	%fd26, %fd256, %fd255, %p149;
	selp.f64 	%fd380, %fd255, %fd26, %p148;
	setp.ne.s32 	%p150, %r266, 0;
	@%p150 bra 	$L__BB20_36;
	shr.u32 	%r317, %r13, 2;
	and.b32  	%r318, %r317, 248;
	mov.u32 	%r319, _ZZN3cub18CUB_300001_SM_10006detail6reduce28DeviceReduceSingleTileKernelINS2_10policy_hubIdy11max_functorIdEE10Policy1000EPdS9_iS6_ddN4cuda3std3__410__identityEEEvT0_T1_T2_T3_T4_T6_E12temp_storage;
	add.s32 	%r320, %r319, %r318;
	st.shared.f64 	[%r320+8], %fd26;
$L__BB20_36:
	bar.sync 	0;
	setp.ne.s32 	%p151, %r13, 0;
	@%p151 bra 	$L__BB20_72;
	ld.shared.f64 	%fd257, [_ZZN3cub18CUB_300001_SM_10006detail6reduce28DeviceReduceSingleTileKernelINS2_10policy_hubIdy11max_functorIdEE10Policy1000EPdS9_iS6_ddN4cuda3std3__410__identityEEEvT0_T1_T2_T3_T4_T6_E12temp_storage+16];
	setp.lt.f64 	%p152, %fd380, %fd257;
	selp.f64 	%fd258, %fd257, %fd380, %p152;
	ld.shared.f64 	%fd259, [_ZZN3cub18CUB_300001_SM_10006detail6reduce28DeviceReduceSingleTileKernelINS2_10policy_hubIdy11max_functorIdEE10Policy1000EPdS9_iS6_ddN4cuda3std3__410__identityEEEvT0_T1_T2_T3_T4_T6_E12temp_storage+24];
	setp.lt.f64 	%p153, %fd258, %fd259;
	selp.f64 	%fd260, %fd259, %fd258, %p153;
	ld.shared.f64 	%fd261, [_ZZN3cub18CUB_300001_SM_10006detail6reduce28DeviceReduceSingleTileKernelINS2_10policy_hubIdy11max_functorIdEE10Policy1000EPdS9_iS6_ddN4cuda3std3__410__identityEEEvT0_T1_T2_T3_T4_T6_E12temp_storage+32];
	setp.lt.f64 	%p154, %fd260, %fd261;
	selp.f64 	%fd262, %fd261, %fd260, %p154;
	ld.shared.f64 	%fd263, [_ZZN3cub18CUB_300001_SM_10006detail6reduce28DeviceReduceSingleTileKernelINS2_10policy_hubIdy11max_functorIdEE10Policy1000EPdS9_iS6_ddN4cuda3std3__410__identityEEEvT0_T1_T2_T3_T4_T6_E12temp_storage+40];
	setp.lt.f64 	%p155, %fd262, %fd263;
	selp.f64 	%fd264, %fd263, %fd262, %p155;
	ld.shared.f64 	%fd265, [_ZZN3cub18CUB_300001_SM_10006detail6reduce28DeviceReduceSingleTileKernelINS2_10policy_hubIdy11max_functorIdEE10Policy1000EPdS9_iS6_ddN4cuda3std3__410__identityEEEvT0_T1_T2_T3_T4_T6_E12temp_storage+48];
	setp.lt.f64 	%p156, %fd264, %fd265;
	selp.f64 	%fd266, %fd265, %fd264, %p156;
	ld.shared.f64 	%fd267, [_ZZN3cub18CUB_300001_SM_10006detail6reduce28DeviceReduceSingleTileKernelINS2_10policy_hubIdy11max_functorIdEE10Policy1000EPdS9_iS6_ddN4cuda3std3__410__identityEEEvT0_T1_T2_T3_T4_T6_E12temp_storage+56];
	setp.lt.f64 	%p157, %fd266, %fd267;
	selp.f64 	%fd268, %fd267, %fd266, %p157;
	ld.shared.f64 	%fd269, [_ZZN3cub18CUB_300001_SM_10006detail6reduce28DeviceReduceSingleTileKernelINS2_10policy_hubIdy11max_functorIdEE10Policy1000EPdS9_iS6_ddN4cuda3std3__410__identityEEEvT0_T1_T2_T3_T4_T6_E12temp_storage+64];
	setp.lt.f64 	%p158, %fd268, %fd269;
	selp.f64 	%fd380, %fd269, %fd268, %p158;
	bra.uni 	$L__BB20_72;
$L__BB20_38:
	setp.gt.s32 	%p3, %r68, 2047;
	@%p3 bra 	$L__BB20_56;
	mov.u32 	%r35, %tid.x;
	setp.ge.s32 	%p52, %r35, %r68;
	mov.f64 	%fd372, 0d0000000000000000;
	mov.u32 	%r462, %r35;
	@%p52 bra 	$L__BB20_41;
	mul.wide.u32 	%rd81, %r35, 8;
	add.s64 	%rd80, %rd15, %rd81;
	// begin inline asm
	ld.global.nc.u64 %rd79, [%rd80];
	// end inline asm
	mov.b64 	%fd372, %rd79;
	add.s32 	%r462, %r35, 256;
$L__BB20_41:
	setp.ge.s32 	%p53, %r462, %r68;
	@%p53 bra 	$L__BB20_47;
	not.b32 	%r133, %r462;
	add.s32 	%r38, %r68, %r133;
	and.b32  	%r134, %r38, 768;
	setp.eq.s32 	%p54, %r134, 768;
	@%p54 bra 	$L__BB20_45;
	mul.wide.u32 	%rd82, %r462, 8;
	add.s64 	%rd204, %rd15, %rd82;
	shr.u32 	%r135, %r38, 8;
	add.s32 	%r136, %r135, 1;
	and.b32  	%r137, %r136, 3;
	neg.s32 	%r460, %r137;
$L__BB20_44:
	.pragma "nounroll";
	// begin inline asm
	ld.global.nc.u64 %rd83, [%rd204];
	// end inline asm
	mov.b64 	%fd125, %rd83;
	setp.lt.f64 	%p55, %fd372, %fd125;
	selp.f64 	%fd372, %fd125, %fd372, %p55;
	add.s32 	%r462, %r462, 256;
	add.s64 	%rd204, %rd204, 2048;
	add.s32 	%r460, %r460, 1;
	setp.ne.s32 	%p56, %r460, 0;
	@%p56 bra 	$L__BB20_44;
$L__BB20_45:
	setp.lt.u32 	%p57, %r38, 768;
	@%p57 bra 	$L__BB20_47;
$L__BB20_46:
	mul.wide.s32 	%rd93, %r462, 8;
	add.s64 	%rd86, %rd15, %rd93;
	// begin inline asm
	ld.global.nc.u64 %rd85, [%rd86];
	// end inline asm
	mov.b64 	%fd126, %rd85;
	setp.lt.f64 	%p58, %fd372, %fd126;
	selp.f64 	%fd127, %fd126, %fd372, %p58;
	add.s64 	%rd88, %rd86, 2048;
	// begin inline asm
	ld.global.nc.u64 %rd87, [%rd88];
	// end inline asm
	mov.b64 	%fd128, %rd87;
	setp.lt.f64 	%p59, %fd127, %fd128;
	selp.f64 	%fd129, %fd128, %fd127, %p59;
	add.s64 	%rd90, %rd86, 4096;
	// begin inline asm
	ld.global.nc.u64 %rd89, [%rd90];
	// end inline asm
	mov.b64 	%fd130, %rd89;
	setp.lt.f64 	%p60, %fd129, %fd130;
	selp.f64 	%fd131, %fd130, %fd129, %p60;
	add.s64 	%rd92, %rd86, 6144;
	// begin inline asm
	ld.global.nc.u64 %rd91, [%rd92];
	// end inline asm
	mov.b64 	%fd132, %rd91;
	setp.lt.f64 	%p61, %fd131, %fd132;
	selp.f64 	%fd372, %fd132, %fd131, %p61;
	add.s32 	%r462, %r462, 1024;
	setp.lt.s32 	%p62, %r462, %r68;
	@%p62 bra 	$L__BB20_46;
$L__BB20_47:
	setp.lt.s32 	%p63, %r68, 256;
	@%p63 bra 	$L__BB20_52;
	// begin inline asm
	mov.u32 %r201, %laneid;
	// end inline asm
	mov.b64 	%rd104, %fd372;
	mov.b64 	{%r203, %r208}, %rd104;
	mov.b32 	%r209, 1;
	mov.b32 	%r250, 31;
	mov.b32 	%r251, -1;
	// begin inline asm
	shfl.sync.down.b32 %r202, %r203, %r209, %r250, %r251;
	// end inline asm
	// begin inline asm
	shfl.sync.down.b32 %r207, %r208, %r209, %r250, %r251;
	// end inline asm
	mov.b64 	%rd105, {%r202, %r207};
	mov.b64 	%fd180, %rd105;
	setp.gt.s32 	%p91, %r201, 30;
	setp.lt.f64 	%p92, %fd372, %fd180;
	selp.f64 	%fd181, %fd180, %fd372, %p92;
	selp.f64 	%fd182, %fd372, %fd181, %p91;
	mov.b64 	%rd106, %fd182;
	mov.b64 	{%r213, %r218}, %rd106;
	mov.b32 	%r219, 2;
	// begin inline asm
	shfl.sync.down.b32 %r212, %r213, %r219, %r250, %r251;
	// end inline asm
	// begin inline asm
	shfl.sync.down.b32 %r217, %r218, %r219, %r250, %r251;
	// end inline asm
	mov.b64 	%rd107, {%r212, %r217};
	mov.b64 	%fd183, %rd107;
	setp.gt.s32 	%p93, %r201, 29;
	setp.lt.f64 	%p94, %fd182, %fd183;
	selp.f64 	%fd184, %fd183, %fd182, %p94;
	selp.f64 	%fd185, %fd182, %fd184, %p93;
	mov.b64 	%rd108, %fd185;
	mov.b64 	{%r223, %r228}, %rd108;
	mov.b32 	%r229, 4;
	// begin inline asm
	shfl.sync.down.b32 %r222, %r223, %r229, %r250, %r251;
	// end inline asm
	// begin inline asm
	shfl.sync.down.b32 %r227, %r228, %r229, %r250, %r251;
	// end inline asm
	mov.b64 	%rd109, {%r222, %r227};
	mov.b64 	%fd186, %rd109;
	setp.gt.s32 	%p95, %r201, 27;
	setp.lt.f64 	%p96, %fd185, %fd186;
	selp.f64 	%fd187, %fd186, %fd185, %p96;
	selp.f64 	%fd188, %fd185, %fd187, %p95;
	mov.b64 	%rd110, %fd188;
	mov.b64 	{%r233, %r238}, %rd110;
	mov.b32 	%r239, 8;
	// begin inline asm
	shfl.sync.down.b32 %r232, %r233, %r239, %r250, %r251;
	// end inline asm
	// begin inline asm
	shfl.sync.down.b32 %r237, %r238, %r239, %r250, %r251;
	// end inline asm
	mov.b64 	%rd111, {%r232, %r237};
	mov.b64 	%fd189, %rd111;
	setp.gt.s32 	%p97, %r201, 23;
	setp.lt.f64 	%p98, %fd188, %fd189;
	selp.f64 	%fd190, %fd189, %fd188, %p98;
	selp.f64 	%fd191, %fd188, %fd190, %p97;
	mov.b64 	%rd112, %fd191;
	mov.b64 	{%r243, %r248}, %rd112;
	mov.b32 	%r249, 16;
	// begin inline asm
	shfl.sync.down.b32 %r242, %r243, %r249, %r250, %r251;
	// end inline asm
	// begin inline asm
	shfl.sync.down.b32 %r247, %r248, %r249, %r250, %r251;
	// end inline asm
	mov.b64 	%rd113, {%r242, %r247};
	mov.b64 	%fd192, %rd113;
	setp.gt.s32 	%p99, %r201, 15;
	setp.lt.f64 	%p100, %fd191, %fd192;
	selp.f64 	%fd38, %fd192, %fd191, %p100;
	selp.f64 	%fd380, %fd191, %fd38, %p99;
	setp.ne.s32 	%p101, %r201, 0;
	@%p101 bra 	$L__BB20_50;
	shr.u32 	%r252, %r35, 2;
	and.b32  	%r253, %r252, 248;
	mov.u32 	%r254, _ZZN3cub18CUB_300001_SM_10006detail6reduce28DeviceReduceSingleTileKernelINS2_10policy_hubIdy11max_functorIdEE10Policy1000EPdS9_iS6_ddN4cuda3std3__410__identityEEEvT0_T1_T2_T3_T4_T6_E12temp_storage;
	add.s32 	%r255, %r254, %r253;
	st.shared.f64 	[%r255+8], %fd38;
$L__BB20_50:
	bar.sync 	0;
	setp.ne.s32 	%p102, %r35, 0;
	@%p102 bra 	$L__BB20_72;
	ld.shared.f64 	%fd193, [_ZZN3cub18CUB_300001_SM_10006detail6reduce28DeviceReduceSingleTileKernelINS2_10policy_hubIdy11max_functorIdEE10Policy1000EPdS9_iS6_ddN4cuda3std3__410__identityEEEvT0_T1_T2_T3_T4_T6_E12temp_storage+16];
	setp.lt.f64 	%p103, %fd380, %fd193;
	selp.f64 	%fd194, %fd193, %fd380, %p103;
	ld.shared.f64 	%fd195, [_ZZN3cub18CUB_300001_SM_10006detail6reduce28DeviceReduceSingleTileKernelINS2_10policy_hubIdy11max_functorIdEE10Policy1000EPdS9_iS6_ddN4cuda3std3__410__identityEEEvT0_T1_T2_T3_T4_T6_E12temp_storage+24];
	setp.lt.f64 	%p104, %fd194, %fd195;
	selp.f64 	%fd196, %fd195, %fd194, %p104;
	ld.shared.f64 	%fd197, [_ZZN3cub18CUB_300001_SM_10006detail6reduce28DeviceReduceSingleTileKernelINS2_10policy_hubIdy11max_functorIdEE10Policy1000EPdS9_iS6_ddN4cuda3std3__410__identityEEEvT0_T1_T2_T3_T4_T6_E12temp_storage+32];
	setp.lt.f64 	%p105, %fd196, %fd197;
	selp.f64 	%fd198, %fd197, %fd196, %p105;
	ld.shared.f64 	%fd199, [_ZZN3cub18CUB_300001_SM_10006detail6reduce28DeviceReduceSingleTileKernelINS2_10policy_hubIdy11max_functorIdEE10Policy1000EPdS9_iS6_ddN4cuda3std3__410__identityEEEvT0_T1_T2_T3_T4_T6_E12temp_storage+40];
	setp.lt.f64 	%p106, %fd198, %fd199;
	selp.f64 	%fd200, %fd199, %fd198, %p106;
	ld.shared.f64 	%fd201, [_ZZN3cub18CUB_300001_SM_10006detail6reduce28DeviceReduceSingleTileKernelINS2_10policy_hubIdy11max_functorIdEE10Policy1000EPdS9_iS6_ddN4cuda3std3__410__identityEEEvT0_T1_T2_T3_T4_T6_E12temp_storage+48];
	setp.lt.f64 	%p107, %fd200, %fd201;
	selp.f64 	%fd202, %fd201, %fd200, %p107;
	ld.shared.f64 	%fd203, [_ZZN3cub18CUB_300001_SM_10006detail6reduce28DeviceReduceSingleTileKernelINS2_10policy_hubIdy11max_functorIdEE10Policy1000EPdS9_iS6_ddN4cuda3std3__410__identityEEEvT0_T1_T2_T3_T4_T6_E12temp_storage+56];
	setp.lt.f64 	%p108, %fd202, %fd203;
	selp.f64 	%fd204, %fd203, %fd202, %p108;
	ld.shared.f64 	%fd205, [_ZZN3cub18CUB_300001_SM_10006detail6reduce28DeviceReduceSingleTileKernelINS2_10policy_hubIdy11max_functorIdEE10Policy1000EPdS9_iS6_ddN4cuda3std3__410__identityEEEvT0_T1_T2_T3_T4_T6_E12temp_storage+64];
	setp.lt.f64 	%p109, %fd204, %fd205;
	selp.f64 	%fd380, %fd205, %fd204, %p109;
	bra.uni 	$L__BB20_72;
$L__BB20_52:
	// begin inline asm
	mov.u32 %r138, %laneid;
	// end inline asm
	and.b32  	%r189, %r35, 992;
	add.s32 	%r190, %r189, 32;
	setp.gt.s32 	%p64, %r190, %r68;
	not.b32 	%r191, %r189;
	add.s32 	%r192, %r68, %r191;
	selp.b32 	%r187, %r192, 31, %p64;
	mov.b64 	%rd94, %fd372;
	mov.b64 	{%r140, %r145}, %rd94;
	mov.b32 	%r146, 1;
	mov.b32 	%r188, -1;
	// begin inline asm
	shfl.sync.down.b32 %r139, %r140, %r146, %r187, %r188;
	// end inline asm
	// begin inline asm
	shfl.sync.down.b32 %r144, %r145, %r146, %r187, %r188;
	// end inline asm
	mov.b64 	%rd95, {%r139, %r144};
	mov.b64 	%fd133, %rd95;
	setp.lt.s32 	%p65, %r138, %r187;
	setp.lt.f64 	%p66, %fd372, %fd133;
	selp.f64 	%fd134, %fd133, %fd372, %p66;
	selp.f64 	%fd135, %fd134, %fd372, %p65;
	mov.b64 	%rd96, %fd135;
	mov.b64 	{%r150, %r155}, %rd96;
	mov.b32 	%r156, 2;
	// begin inline asm
	shfl.sync.down.b32 %r149, %r150, %r156, %r187, %r188;
	// end inline asm
	// begin inline asm
	shfl.sync.down.b32 %r154, %r155, %r156, %r187, %r188;
	// end inline asm
	mov.b64 	%rd97, {%r149, %r154};
	mov.b64 	%fd136, %rd97;
	add.s32 	%r193, %r138, 2;
	setp.gt.s32 	%p67, %r193, %r187;
	setp.lt.f64 	%p68, %fd135, %fd136;
	selp.f64 	%fd137, %fd136, %fd135, %p68;
	selp.f64 	%fd138, %fd135, %fd137, %p67;
	mov.b64 	%rd98, %fd138;
	mov.b64 	{%r160, %r165}, %rd98;
	mov.b32 	%r166, 4;
	// begin inline asm
	shfl.sync.down.b32 %r159, %r160, %r166, %r187, %r188;
	// end inline asm
	// begin inline asm
	shfl.sync.down.b32 %r164, %r165, %r166, %r187, %r188;
	// end inline asm
	mov.b64 	%rd99, {%r159, %r164};
	mov.b64 	%fd139, %rd99;
	add.s32 	%r194, %r138, 4;
	setp.gt.s32 	%p69, %r194, %r187;
	setp.lt.f64 	%p70, %fd138, %fd139;
	selp.f64 	%fd140, %fd139, %fd138, %p70;
	selp.f64 	%fd141, %fd138, %fd140, %p69;
	mov.b64 	%rd100, %fd141;
	mov.b64 	{%r170, %r175}, %rd100;
	mov.b32 	%r176, 8;
	// begin inline asm
	shfl.sync.down.b32 %r169, %r170, %r176, %r187, %r188;
	// end inline asm
	// begin inline asm
	shfl.sync.down.b32 %r174, %r175, %r176, %r187, %r188;
	// end inline asm
	mov.b64 	%rd101, {%r169, %r174};
	mov.b64 	%fd142, %rd101;
	add.s32 	%r195, %r138, 8;
	setp.gt.s32 	%p71, %r195, %r187;
	setp.lt.f64 	%p72, %fd141, %fd142;
	selp.f64 	%fd143, %fd142, %fd141, %p72;
	selp.f64 	%fd144, %fd141, %fd143, %p71;
	mov.b64 	%rd102, %fd144;
	mov.b64 	{%r180, %r185}, %rd102;
	mov.b32 	%r186, 16;
	// begin inline asm
	shfl.sync.down.b32 %r179, %r180, %r186, %r187, %r188;
	// end inline asm
	// begin inline asm
	shfl.sync.down.b32 %r184, %r185, %r186, %r187, %r188;
	// end inline asm
	mov.b64 	%rd103, {%r179, %r184};
	mov.b64 	%fd145, %rd103;
	add.s32 	%r196, %r138, 16;
	setp.gt.s32 	%p73, %r196, %r187;
	setp.lt.f64 	%p74, %fd144, %fd145;
	selp.f64 	%fd146, %fd145, %fd144, %p74;
	selp.f64 	%fd380, %fd144, %fd146, %p73;
	setp.ne.s32 	%p75, %r138, 0;
	@%p75 bra 	$L__BB20_54;
	shr.u32 	%r197, %r35, 2;
	and.b32  	%r198, %r197, 248;
	mov.u32 	%r199, _ZZN3cub18CUB_300001_SM_10006detail6reduce28DeviceReduceSingleTileKernelINS2_10policy_hubIdy11max_functorIdEE10Policy1000EPdS9_iS6_ddN4cuda3std3__410__identityEEEvT0_T1_T2_T3_T4_T6_E12temp_storage;
	add.s32 	%r200, %r199, %r198;
	st.shared.f64 	[%r200+8], %fd380;
$L__BB20_54:
	bar.sync 	0;
	setp.ne.s32 	%p76, %r35, 0;
	@%p76 bra 	$L__BB20_72;
	setp.gt.s32 	%p77, %r68, 32;
	ld.shared.f64 	%fd147, [_ZZN3cub18CUB_300001_SM_10006detail6reduce28DeviceReduceSingleTileKernelINS2_10policy_hubIdy11max_functorIdEE10Policy1000EPdS9_iS6_ddN4cuda3std3__410__identityEEEvT0_T1_T2_T3_T4_T6_E12temp_storage+16];
	setp.lt.f64 	%p78, %fd380, %fd147;
	selp.f64 	%fd149, %fd147, %fd380, %p78;
	selp.f64 	%fd150, %fd149, %fd380, %p77;
	setp.gt.s32 	%p79, %r68, 64;
	ld.shared.f64 	%fd152, [_ZZN3cub18CUB_300001_SM_10006detail6reduce28DeviceReduceSingleTileKernelINS2_10policy_hubIdy11max_functorIdEE10Policy1000EPdS9_iS6_ddN4cuda3std3__410__identityEEEvT0_T1_T2_T3_T4_T6_E12temp_storage+24];
	setp.lt.f64 	%p80, %fd150, %fd152;
	selp.f64 	%fd154, %fd152, %fd150, %p80;
	selp.f64 	%fd155, %fd154, %fd150, %p79;
	setp.gt.s32 	%p81, %r68, 96;
	ld.shared.f64 	%fd157, [_ZZN3cub18CUB_300001_SM_10006detail6reduce28DeviceReduceSingleTileKernelINS2_10policy_hubIdy11max_functorIdEE10Policy1000EPdS9_iS6_ddN4cuda3std3__410__identityEEEvT0_T1_T2_T3_T4_T6_E12temp_storage+32];
	setp.lt.f64 	%p82, %fd155, %fd157;
	selp.f64 	%fd159, %fd157, %fd155, %p82;
	selp.f64 	%fd160, %fd159, %fd155, %p81;
	setp.gt.s32 	%p83, %r68, 128;
	ld.shared.f64 	%fd162, [_ZZN3cub18CUB_300001_SM_10006detail6reduce28DeviceReduceSingleTileKernelINS2_10policy_hubIdy11max_functorIdEE10Policy1000EPdS9_iS6_ddN4cuda3std3__410__identityEEEvT0_T1_T2_T3_T4_T6_E12temp_storage+40];
	setp.lt.f64 	%p84, %fd160, %fd162;
	selp.f64 	%fd164, %fd162, %fd160, %p84;
	selp.f64 	%fd165, %fd164, %fd160, %p83;
	setp.gt.s32 	%p85, %r68, 160;
	ld.shared.f64 	%fd167, [_ZZN3cub18CUB_300001_SM_10006detail6reduce28DeviceReduceSingleTileKernelINS2_10policy_hubIdy11max_functorIdEE10Policy1000EPdS9_iS6_ddN4cuda3std3__410__identityEEEvT0_T1_T2_T3_T4_T6_E12temp_storage+48];
	setp.lt.f64 	%p86, %fd165, %fd167;
	selp.f64 	%fd169, %fd167, %fd165, %p86;
	selp.f64 	%fd170, %fd169, %fd165, %p85;
	setp.gt.s32 	%p87, %r68, 192;
	ld.shared.f64 	%fd172, [_ZZN3cub18CUB_300001_SM_10006detail6reduce28DeviceReduceSingleTileKernelINS2_10policy_hubIdy11max_functorIdEE10Policy1000EPdS9_iS6_ddN4cuda3std3__410__identityEEEvT0_T1_T2_T3_T4_T6_E12temp_storage+56];
	setp.lt.f64 	%p88, %fd170, %fd172;
	selp.f64 	%fd174, %fd172, %fd170, %p88;
	selp.f64 	%fd175, %fd174, %fd170, %p87;
	setp.gt.s32 	%p89, %r68, 224;
	ld.shared.f64 	%fd177, [_ZZN3cub18CUB_300001_SM_10006detail6reduce28DeviceReduceSingleTileKernelINS2_10policy_hubIdy11max_functorIdEE10Policy1000EPdS9_iS6_ddN4cuda3std3__410__identityEEEvT0_T1_T2_T3_T4_T6_E12temp_storage+64];
	setp.lt.f64 	%p90, %fd175, %fd177;
	selp.f64 	%fd179, %fd177, %fd175, %p90;
	selp.f64 	%fd380, %fd179, %fd175, %p89;
	bra.uni 	$L__BB20_72;
$L__BB20_56:
	mov.u32 	%r47, %tid.x;
	mul.wide.u32 	%rd34, %r47, 8;
	add.s64 	%rd19, %rd15, %rd34;
	// begin inline asm
	ld.global.nc.u64 %rd18, [%rd19];
	// end inline asm
	mov.b64 	%fd59, %rd18;
	add.s64 	%rd21, %rd19, 2048;
	// begin inline asm
	ld.global.nc.u64 %rd20, [%rd21];
	// end inline asm
	mov.b64 	%fd60, %rd20;
	add.s64 	%rd23, %rd19, 4096;
	// begin inline asm
	ld.global.nc.u64 %rd22, [%rd23];
	// end inline asm
	mov.b64 	%fd61, %rd22;
	add.s64 	%rd25, %rd19, 6144;
	// begin inline asm
	ld.global.nc.u64 %rd24, [%rd25];
	// end inline asm
	mov.b64 	%fd62, %rd24;
	add.s64 	%rd27, %rd19, 8192;
	// begin inline asm
	ld.global.nc.u64 %rd26, [%rd27];
	// end inline asm
	mov.b64 	%fd63, %rd26;
	add.s64 	%rd29, %rd19, 10240;
	// begin inline asm
	ld.global.nc.u64 %rd28, [%rd29];
	// end inline asm
	mov.b64 	%fd64, %rd28;
	add.s64 	%rd31, %rd19, 12288;
	// begin inline asm
	ld.global.nc.u64 %rd30, [%rd31];
	// end inline asm
	mov.b64 	%fd65, %rd30;
	add.s64 	%rd33, %rd19, 14336;
	// begin inline asm
	ld.global.nc.u64 %rd32, [%rd33];
	// end inline asm
	mov.b64 	%fd66, %rd32;
	setp.lt.f64 	%p4, %fd59, %fd60;
	selp.f64 	%fd67, %fd60, %fd59, %p4;
	setp.lt.f64 	%p5, %fd67, %fd61;
	selp.f64 	%fd68, %fd61, %fd67, %p5;
	setp.lt.f64 	%p6, %fd68, %fd62;
	selp.f64 	%fd69, %fd62, %fd68, %p6;
	setp.lt.f64 	%p7, %fd69, %fd63;
	selp.f64 	%fd70, %fd63, %fd69, %p7;
	setp.lt.f64 	%p8, %fd70, %fd64;
	selp.f64 	%fd71, %fd64, %fd70, %p8;
	setp.lt.f64 	%p9, %fd71, %fd65;
	selp.f64 	%fd72, %fd65, %fd71, %p9;
	setp.lt.f64 	%p10, %fd72, %fd66;
	selp.f64 	%fd379, %fd66, %fd72, %p10;
	setp.lt.u32 	%p11, %r68, 4096;
	mov.b32 	%r465, 2048;
	@%p11 bra 	$L__BB20_60;
	add.s32 	%r48, %r68, -2048;
	mov.b32 	%r465, 2048;
$L__BB20_58:
	mul.wide.s32 	%rd51, %r465, 8;
	add.s64 	%rd36, %rd19, %rd51;
	// begin inline asm
	ld.global.nc.u64 %rd35, [%rd36];
	// end inline asm
	mov.b64 	%fd73, %rd35;
	add.s64 	%rd38, %rd36, 2048;
	// begin inline asm
	ld.global.nc.u64 %rd37, [%rd38];
	// end inline asm
	mov.b64 	%fd74, %rd37;
	add.s64 	%rd40, %rd36, 4096;
	// begin inline asm
	ld.global.nc.u64 %rd39, [%rd40];
	// end inline asm
	mov.b64 	%fd75, %rd39;
	add.s64 	%rd42, %rd36, 6144;
	// begin inline asm
	ld.global.nc.u64 %rd41, [%rd42];
	// end inline asm
	mov.b64 	%fd76, %rd41;
	add.s64 	%rd44, %rd36, 8192;
	// begin inline asm
	ld.global.nc.u64 %rd43, [%rd44];
	// end inline asm
	mov.b64 	%fd77, %rd43;
	add.s64 	%rd46, %rd36, 10240;
	// begin inline asm
	ld.global.nc.u64 %rd45, [%rd46];
	// end inline asm
	mov.b64 	%fd78, %rd45;
	add.s64 	%rd48, %rd36, 12288;
	// begin inline asm
	ld.global.nc.u64 %rd47, [%rd48];
	// end inline asm
	mov.b64 	%fd79, %rd47;
	add.s64 	%rd50, %rd36, 14336;
	// begin inline asm
	ld.global.nc.u64 %rd49, [%rd50];
	// end inline asm
	mov.b64 	%fd80, %rd49;
	setp.lt.f64 	%p12, %fd379, %fd73;
	selp.f64 	%fd81, %fd73, %fd379, %p12;
	setp.lt.f64 	%p13, %fd81, %fd74;
	selp.f64 	%fd82, %fd74, %fd81, %p13;
	setp.lt.f64 	%p14, %fd82, %fd75;
	selp.f64 	%fd83, %fd75, %fd82, %p14;
	setp.lt.f64 	%p15, %fd83, %fd76;
	selp.f64 	%fd84, %fd76, %fd83, %p15;
	setp.lt.f64 	%p16, %fd84, %fd77;
	selp.f64 	%fd85, %fd77, %fd84, %p16;
	setp.lt.f64 	%p17, %fd85, %fd78;
	selp.f64 	%fd86, %fd78, %fd85, %p17;
	setp.lt.f64 	%p18, %fd86, %fd79;
	selp.f64 	%fd87, %fd79, %fd86, %p18;
	setp.lt.f64 	%p19, %fd87, %fd80;
	selp.f64 	%fd379, %fd80, %fd87, %p19;
	sub.s32 	%r71, %r68, %r465;
	setp.lt.s32 	%p20, %r71, 2048;
	@%p20 bra 	$L__BB20_68;
	add.s32 	%r465, %r465, 2048;
	setp.le.s32 	%p21, %r465, %r48;
	@%p21 bra 	$L__BB20_58;
$L__BB20_60:
	setp.le.s32 	%p22, %r68, %r465;
	@%p22 bra 	$L__BB20_68;
	sub.s32 	%r52, %r68, %r465;
	setp.ge.s32 	%p23, %r47, %r52;
	@%p23 bra 	$L__BB20_68;
	not.b32 	%r72, %r47;
	add.s32 	%r73, %r68, %r72;
	sub.s32 	%r53, %r73, %r465;
	and.b32  	%r74, %r53, 768;
	setp.eq.s32 	%p24, %r74, 768;
	mov.u32 	%r469, %r47;
	@%p24 bra 	$L__BB20_65;
	add.s32 	%r467, %r47, %r465;
	shr.u32 	%r75, %r53, 8;
	add.s32 	%r76, %r75, 1;
	and.b32  	%r77, %r76, 3;
	neg.s32 	%r466, %r77;
	mov.u32 	%r469, %r47;
$L__BB20_64:
	.pragma "nounroll";
	mul.wide.u32 	%rd54, %r467, 8;
	add.s64 	%rd53, %rd15, %rd54;
	// begin inline asm
	ld.global.nc.u64 %rd52, [%rd53];
	// end inline asm
	mov.b64 	%fd89, %rd52;
	setp.lt.f64 	%p25, %fd379, %fd89;
	selp.f64 	%fd379, %fd89, %fd379, %p25;
	add.s32 	%r469, %r469, 256;
	add.s32 	%r467, %r467, 256;
	add.s32 	%r466, %r466, 1;
	setp.ne.s32 	%p26, %r466, 0;
	@%p26 bra 	$L__BB20_64;
$L__BB20_65:
	setp.lt.u32 	%p27, %r53, 768;
	@%p27 bra 	$L__BB20_68;
	cvt.u64.u32 	%rd55, %r469;
	cvt.u64.u32 	%rd56, %r465;
	add.s64 	%rd57, %rd55, %rd56;
	shl.b64 	%rd58, %rd57, 3;
	add.s64 	%rd59, %rd58, %rd15;
	add.s64 	%rd205, %rd59, 4096;
	add.s32 	%r470, %r469, %r465;
$L__BB20_67:
	mul.wide.u32 	%rd68, %r470, 8;
	add.s64 	%rd61, %rd15, %rd68;
	// begin inline asm
	ld.global.nc.u64 %rd60, [%rd61];
	// end inline asm
	mov.b64 	%fd90, %rd60;
	setp.lt.f64 	%p28, %fd379, %fd90;
	selp.f64 	%fd91, %fd90, %fd379, %p28;
	add.s64 	%rd63, %rd205, -2048;
	// begin inline asm
	ld.global.nc.u64 %rd62, [%rd63];
	// end inline asm
	mov.b64 	%fd92, %rd62;
	setp.lt.f64 	%p29, %fd91, %fd92;
	selp.f64 	%fd93, %fd92, %fd91, %p29;
	// begin inline asm
	ld.global.nc.u64 %rd64, [%rd205];
	// end inline asm
	mov.b64 	%fd94, %rd64;
	setp.lt.f64 	%p30, %fd93, %fd94;
	selp.f64 	%fd95, %fd94, %fd93, %p30;
	add.s64 	%rd67, %rd205, 2048;
	// begin inline asm
	ld.global.nc.u64 %rd66, [%rd67];
	// end inline asm
	mov.b64 	%fd96, %rd66;
	setp.lt.f64 	%p31, %fd95, %fd96;
	selp.f64 	%fd379, %fd96, %fd95, %p31;
	add.s32 	%r469, %r469, 1024;
	add.s64 	%rd205, %rd205, 8192;
	add.s32 	%r470, %r470, 1024;
	setp.lt.s32 	%p32, %r469, %r52;
	@%p32 bra 	$L__BB20_67;
$L__BB20_68:
	// begin inline asm
	mov.u32 %r78, %laneid;
	// end inline asm
	mov.b64 	%rd69, %fd379;
	mov.b64 	{%r80, %r85}, %rd69;
	mov.b32 	%r86, 1;
	mov.b32 	%r127, 31;
	mov.b32 	%r128, -1;
	// begin inline asm
	shfl.sync.down.b32 %r79, %r80, %r86, %r127, %r128;
	// end inline asm
	// begin inline asm
	shfl.sync.down.b32 %r84, %r85, %r86, %r127, %r128;
	// end inline asm
	mov.b64 	%rd70, {%r79, %r84};
	mov.b64 	%fd97, %rd70;
	setp.gt.s32 	%p33, %r78, 30;
	setp.lt.f64 	%p34, %fd379, %fd97;
	selp.f64 	%fd98, %fd97, %fd379, %p34;
	selp.f64 	%fd99, %fd379, %fd98, %p33;
	mov.b64 	%rd71, %fd99;
	mov.b64 	{%r90, %r95}, %rd71;
	mov.b32 	%r96, 2;
	// begin inline asm
	shfl.sync.down.b32 %r89, %r90, %r96, %r127, %r128;
	// end inline asm
	// begin inline asm
	shfl.sync.down.b32 %r94, %r95, %r96, %r127, %r128;
	// end inline asm
	mov.b64 	%rd72, {%r89, %r94};
	mov.b64 	%fd100, %rd72;
	setp.gt.s32 	%p35, %r78, 29;
	setp.lt.f64 	%p36, %fd99, %fd100;
	selp.f64 	%fd101, %fd100, %fd99, %p36;
	selp.f64 	%fd102, %fd99, %fd101, %p35;
	mov.b64 	%rd73, %fd102;
	mov.b64 	{%r100, %r105}, %rd73;
	mov.b32 	%r106, 4;
	// begin inline asm
	shfl.sync.down.b32 %r99, %r100, %r106, %r127, %r128;
	// end inline asm
	// begin inline asm
	shfl.sync.down.b32 %r104, %r105, %r106, %r127, %r128;
	// end inline asm
	mov.b64 	%rd74, {%r99, %r104};
	mov.b64 	%fd103, %rd74;
	setp.gt.s32 	%p37, %r78, 27;
	setp.lt.f64 	%p38, %fd102, %fd103;
	selp.f64 	%fd104, %fd103, %fd102, %p38;
	selp.f64 	%fd105, %fd102, %fd104, %p37;
	mov.b64 	%rd75, %fd105;
	mov.b64 	{%r110, %r115}, %rd75;
	mov.b32 	%r116, 8;
	// begin inline asm
	shfl.sync.down.b32 %r109, %r110, %r116, %r127, %r128;
	// end inline asm
	// begin inline asm
	shfl.sync.down.b32 %r114, %r115, %r116, %r127, %r128;
	// end inline asm
	mov.b64 	%rd76, {%r109, %r114};
	mov.b64 	%fd106, %rd76;
	setp.gt.s32 	%p39, %r78, 23;
	setp.lt.f64 	%p40, %fd105, %fd106;
	selp.f64 	%fd107, %fd106, %fd105, %p40;
	selp.f64 	%fd108, %fd105, %fd107, %p39;
	mov.b64 	%rd77, %fd108;
	mov.b64 	{%r120, %r125}, %rd77;
	mov.b32 	%r126, 16;
	// begin inline asm
	shfl.sync.down.b32 %r119, %r120, %r126, %r127, %r128;
	// end inline asm
	// begin inline asm
	shfl.sync.down.b32 %r124, %r125, %r126, %r127, %r128;
	// end inline asm
	mov.b64 	%rd78, {%r119, %r124};
	mov.b64 	%fd109, %rd78;
	setp.gt.s32 	%p41, %r78, 15;
	setp.lt.f64 	%p42, %fd108, %fd109;
	selp.f64 	%fd54, %fd109, %fd108, %p42;
	selp.f64 	%fd380, %fd108, %fd54, %p41;
	setp.ne.s32 	%p43, %r78, 0;
	@%p43 bra 	$L__BB20_70;
	shr.u32 	%r129, %r47, 2;
	and.b32  	%r130, %r129, 248;
	mov.u32 	%r131, _ZZN3cub18CUB_300001_SM_10006detail6reduce28DeviceReduceSingleTileKernelINS2_10policy_hubIdy11max_functorIdEE10Policy1000EPdS9_iS6_ddN4cuda3std3__410__identityEEEvT0_T1_T2_T3_T4_T6_E12temp_storage;
	add.s32 	%r132, %r131, %r130;
	st.shared.f64 	[%r132+8], %fd54;
$L__BB20_70:
	bar.sync 	0;
	setp.ne.s32 	%p44, %r47, 0;
	@%p44 bra 	$L__BB20_72;
	ld.shared.f64 	%fd110, [_ZZN3cub18CUB_300001_SM_10006detail6reduce28DeviceReduceSingleTileKernelINS2_10policy_hubIdy11max_functorIdEE10Policy1000EPdS9_iS6_ddN4cuda3std3__410__identityEEEvT0_T1_T2_T3_T4_T6_E12temp_storage+16];
	setp.lt.f64 	%p45, %fd380, %fd110;
	selp.f64 	%fd111, %fd110, %fd380, %p45;
	ld.shared.f64 	%fd112, [_ZZN3cub18CUB_300001_SM_10006detail6reduce28DeviceReduceSingleTileKernelINS2_10policy_hubIdy11max_functorIdEE10Policy1000EPdS9_iS6_ddN4cuda3std3__410__identityEEEvT0_T1_T2_T3_T4_T6_E12temp_storage+24];
	setp.lt.f64 	%p46, %fd111, %fd112;
	selp.f64 	%fd113, %fd112, %fd111, %p46;
	ld.shared.f64 	%fd114, [_ZZN3cub18CUB_300001_SM_10006detail6reduce28DeviceReduceSingleTileKernelINS2_10policy_hubIdy11max_functorIdEE10Policy1000EPdS9_iS6_ddN4cuda3std3__410__identityEEEvT0_T1_T2_T3_T4_T6_E12temp_storage+32];
	setp.lt.f64 	%p47, %fd113, %fd114;
	selp.f64 	%fd115, %fd114, %fd113, %p47;
	ld.shared.f64 	%fd116, [_ZZN3cub18CUB_300001_SM_10006detail6reduce28DeviceReduceSingleTileKernelINS2_10policy_hubIdy11max_functorIdEE10Policy1000EPdS9_iS6_ddN4cuda3std3__410__identityEEEvT0_T1_T2_T3_T4_T6_E12temp_storage+40];
	setp.lt.f64 	%p48, %fd115, %fd116;
	selp.f64 	%fd117, %fd116, %fd115, %p48;
	ld.shared.f64 	%fd118, [_ZZN3cub18CUB_300001_SM_10006detail6reduce28DeviceReduceSingleTileKernelINS2_10policy_hubIdy11max_functorIdEE10Policy1000EPdS9_iS6_ddN4cuda3std3__410__identityEEEvT0_T1_T2_T3_T4_T6_E12temp_storage+48];
	setp.lt.f64 	%p49, %fd117, %fd118;
	selp.f64 	%fd119, %fd118, %fd117, %p49;
	ld.shared.f64 	%fd120, [_ZZN3cub18CUB_300001_SM_10006detail6reduce28DeviceReduceSingleTileKernelINS2_10policy_hubIdy11max_functorIdEE10Policy1000EPdS9_iS6_ddN4cuda3std3__410__identityEEEvT0_T1_T2_T3_T4_T6_E12temp_storage+56];
	setp.lt.f64 	%p50, %fd119, %fd120;
	selp.f64 	%fd121, %fd120, %fd119, %p50;
	ld.shared.f64 	%fd122, [_ZZN3cub18CUB_300001_SM_10006detail6reduce28DeviceReduceSingleTileKernelINS2_10policy_hubIdy11max_functorIdEE10Policy1000EPdS9_iS6_ddN4cuda3std3__410__identityEEEvT0_T1_T2_T3_T4_T6_E12temp_storage+64];
	setp.lt.f64 	%p51, %fd121, %fd122;
	selp.f64 	%fd380, %fd122, %fd121, %p51;
$L__BB20_72:
	mov.u32 	%r444, %tid.x;
	setp.ne.s32 	%p217, %r444, 0;
	@%p217 bra 	$L__BB20_74;
	setp.lt.f64 	%p218, %fd58, %fd380;
	selp.f64 	%fd353, %fd380, %fd58, %p218;
	st.global.f64 	[%rd1], %fd353;
$L__BB20_74:
	ret;

}
	// .globl	_ZN3cub18CUB_300001_SM_10006detail6reduce28DeviceReduceSingleTileKernelINS2_10policy_hubIdj11max_functorIdEE10Policy1000EN6thrust24THRUST_300001_SM_1000_NS6detail15normal_iteratorINSA_10device_ptrIdEEEEPdjS6_ddN4cuda3std3__410__identityEEEvT0_T1_T2_T3_T4_T6_
.visible .entry _ZN3cub18CUB_300001_SM_10006detail6reduce28DeviceReduceSingleTileKernelINS2_10policy_hubIdj11max_functorIdEE10Policy1000EN6thrust24THRUST_300001_SM_1000_NS6detail15normal_iteratorINSA_10device_ptrIdEEEEPdjS6_ddN4cuda3std3__410__identityEEEvT0_T1_T2_T3_T4_T6_(
	.param .align 8 .b8 _ZN3cub18CUB_300001_SM_10006detail6reduce28DeviceReduceSingleTileKernelINS2_10policy_hubIdj11max_functorIdEE10Policy1000EN6thrust24THRUST_300001_SM_1000_NS6detail15normal_iteratorINSA_10device_ptrIdEEEEPdjS6_ddN4cuda3std3__410__identityEEEvT0_T1_T2_T3_T4_T6__param_0[8],
	.param .u64 .ptr .align 1 _ZN3cub18CUB_300001_SM_10006detail6reduce28DeviceReduceSingleTileKernelINS2_10policy_hubIdj11max_functorIdEE10Policy1000EN6thrust24THRUST_300001_SM_1000_NS6detail15normal_iteratorINSA_10device_ptrIdEEEEPdjS6_ddN4cuda3std3__410__identityEEEvT0_T1_T2_T3_T4_T6__param_1,
	.param .u32 _ZN3cub18CUB_300001_SM_10006detail6reduce28DeviceReduceSingleTileKernelINS2_10policy_hubIdj11max_functorIdEE10Policy1000EN6thrust24THRUST_300001_SM_1000_NS6detail15normal_iteratorINSA_10device_ptrIdEEEEPdjS6_ddN4cuda3std3__410__identityEEEvT0_T1_T2_T3_T4_T6__param_2,
	.param .align 1 .b8 _ZN3cub18CUB_300001_SM_10006detail6reduce28DeviceReduceSingleTileKernelINS2_10policy_hubIdj11max_functorIdEE10Policy1000EN6thrust24THRUST_300001_SM_1000_NS6detail15normal_iteratorINSA_10device_ptrIdEEEEPdjS6_ddN4cuda3std3__410__identityEEEvT0_T1_T2_T3_T4_T6__param_3[1],
	.param .f64 _ZN3cub18CUB_300001_SM_10006detail6reduce28DeviceReduceSingleTileKernelINS2_10policy_hubIdj11max_functorIdEE10Policy1000EN6thrust24THRUST_300001_SM_1000_NS6detail15normal_iteratorINSA_10device_ptrIdEEEEPdjS6_ddN4cuda3std3__410__identityEEEvT0_T1_T2_T3_T4_T6__param_4,
	.param .align 1 .b8 _ZN3cub18CUB_300001_SM_10006detail6reduce28DeviceReduceSingleTileKernelINS2_10policy_hubIdj11max_functorIdEE10Policy1000EN6thrust24THRUST_300001_SM_1000_NS6detail15normal_iteratorINSA_10device_ptrIdEEEEPdjS6_ddN4cuda3std3__410__identityEEEvT0_T1_T2_T3_T4_T6__param_5[1]
)
.maxntid 256
.minnctapersm 1
{
	.reg .pred 	%p<169>;
	.reg .b32 	%r<286>;
	.reg .b64 	%rd<114>;
	.reg .b64 	%fd<309>;
	// demoted variable
	.shared .align 8 .b8 _ZZN3cub18CUB_300001_SM_10006detail6reduce28DeviceReduceSingleTileKernelINS2_10policy_hubIdj11max_functorIdEE10Policy1000EN6thrust24THRUST_300001_SM_1000_NS6detail15normal_iteratorINSA_10device_ptrIdEEEEPdjS6_ddN4cuda3std3__410__identityEEEvT0_T1_T2_T3_T4_T6_E12temp_storage[80];
	ld.param.u64 	%rd9, [_ZN3cub18CUB_300001_SM_10006detail6reduce28DeviceReduceSingleTileKernelINS2_10policy_hubIdj11max_functorIdEE10Policy1000EN6thrust24THRUST_300001_SM_1000_NS6detail15normal_iteratorINSA_10device_ptrIdEEEEPdjS6_ddN4cuda3std3__410__identityEEEvT0_T1_T2_T3_T4_T6__param_0];
	ld.param.u64 	%rd10, [_ZN3cub18CUB_300001_SM_10006detail6reduce28DeviceReduceSingleTileKernelINS2_10policy_hubIdj11max_functorIdEE10Policy1000EN6thrust24THRUST_300001_SM_1000_NS6detail15normal_iteratorINSA_10device_ptrIdEEEEPdjS6_ddN4cuda3std3__410__identityEEEvT0_T1_T2_T3_T4_T6__param_1];
	ld.param.u32 	%r51, [_ZN3cub18CUB_300001_SM_10006detail6reduce28DeviceReduceSingleTileKernelINS2_10policy_hubIdj11max_functorIdEE10Policy1000EN6thrust24THRUST_300001_SM_1000_NS6detail15normal_iteratorINSA_10device_ptrIdEEEEPdjS6_ddN4cuda3std3__410__identityEEEvT0_T1_T2_T3_T4_T6__param_2];
	ld.param.f64 	%fd42, [_ZN3cub18CUB_300001_SM_10006detail6reduce28DeviceReduceSingleTileKernelINS2_10policy_hubIdj11max_functorIdEE10Policy1000EN6thrust24THRUST_300001_SM_1000_NS6detail15normal_iteratorINSA_10device_ptrIdEEEEPdjS6_ddN4cuda3std3__410__identityEEEvT0_T1_T2_T3_T4_T6__param_4];
	cvta.to.global.u64 	%rd1, %rd10;
	setp.ne.s32 	%p1, %r51, 0;
	@%p1 bra 	$L__BB21_3;
	mov.u32 	%r268, %tid.x;
	setp.ne.s32 	%p168, %r268, 0;
	@%p168 bra 	$L__BB21_52;
	st.global.f64 	[%rd1], %fd42;
	bra.uni 	$L__BB21_52;
$L__BB21_3:
	cvta.to.global.u64 	%rd2, %rd9;
	setp.gt.u32 	%p2, %r51, 2047;
	@%p2 bra 	$L__BB21_28;
	mov.u32 	%r1, %tid.x;
	setp.ge.u32 	%p80, %r1, %r51;
	mov.f64 	%fd296, 0d0000000000000000;
	mov.u32 	%r272, %r1;
	@%p80 bra 	$L__BB21_6;
	mul.wide.u32 	%rd83, %r1, 8;
	add.s64 	%rd84, %rd2, %rd83;
	ld.global.f64 	%fd296, [%rd84];
	add.s32 	%r272, %r1, 256;
$L__BB21_6:
	setp.ge.u32 	%p81, %r272, %r51;
	@%p81 bra 	$L__BB21_19;
	not.b32 	%r145, %r272;
	add.s32 	%r146, %r51, %r145;
	shr.u32 	%r147, %r146, 8;
	add.s32 	%r4, %r147, 1;
	and.b32  	%r5, %r4, 15;
	setp.lt.u32 	%p82, %r146, 3840;
	@%p82 bra 	$L__BB21_10;
	and.b32  	%r148, %r4, 33554416;
	neg.s32 	%r270, %r148;
	mul.wide.u32 	%rd85, %r272, 8;
	add.s64 	%rd86, %rd85, %rd2;
	add.s64 	%rd112, %rd86, 16384;
$L__BB21_9:
	.pragma "nounroll";
	ld.global.f64 	%fd157, [%rd112+-16384];
	setp.lt.f64 	%p83, %fd296, %fd157;
	selp.f64 	%fd158, %fd157, %fd296, %p83;
	ld.global.f64 	%fd159, [%rd112+-14336];
	setp.lt.f64 	%p84, %fd158, %fd159;
	selp.f64 	%fd160, %fd159, %fd158, %p84;
	ld.global.f64 	%fd161, [%rd112+-12288];
	setp.lt.f64 	%p85, %fd160, %fd161;
	selp.f64 	%fd162, %fd161, %fd160, %p85;
	ld.global.f64 	%fd163, [%rd112+-10240];
	setp.lt.f64 	%p86, %fd162, %fd163;
	selp.f64 	%fd164, %fd163, %fd162, %p86;
	ld.global.f64 	%fd165, [%rd112+-8192];
	setp.lt.f64 	%p87, %fd164, %fd165;
	selp.f64 	%fd166, %fd165, %fd164, %p87;
	ld.global.f64 	%fd167, [%rd112+-6144];
	setp.lt.f64 	%p88, %fd166, %fd167;
	selp.f64 	%fd168, %fd167, %fd166, %p88;
	ld.global.f64 	%fd169, [%rd112+-4096];
	setp.lt.f64 	%p89, %fd168, %fd169;
	selp.f64 	%fd170, %fd169, %fd168, %p89;
	ld.global.f64 	%fd171, [%rd112+-2048];
	setp.lt.f64 	%p90, %fd170, %fd171;
	selp.f64 	%fd172, %fd171, %fd170, %p90;
	ld.global.f64 	%fd173, [%rd112];
	setp.lt.f64 	%p91, %fd172, %fd173;
	selp.f64 	%fd174, %fd173, %fd172, %p91;
	ld.global.f64 	%fd175, [%rd112+2048];
	setp.lt.f64 	%p92, %fd174, %fd175;
	selp.f64 	%fd176, %fd175, %fd174, %p92;
	ld.global.f64 	%fd177, [%rd112+4096];
	setp.lt.f64 	%p93, %fd176, %fd177;
	selp.f64 	%fd178, %fd177, %fd176, %p93;
	ld.global.f64 	%fd179, [%rd112+6144];
	setp.lt.f64 	%p94, %fd178, %fd179;
	selp.f64 	%fd180, %fd179, %fd178, %p94;
	ld.global.f64 	%fd181, [%rd112+8192];
	setp.lt.f64 	%p95, %fd180, %fd181;
	selp.f64 	%fd182, %fd181, %fd180, %p95;
	ld.global.f64 	%fd183, [%rd112+10240];
	setp.lt.f64 	%p96, %fd182, %fd183;
	selp.f64 	%fd184, %fd183, %fd182, %p96;
	ld.global.f64 	%fd185, [%rd112+12288];
	setp.lt.f64 	%p97, %fd184, %fd185;
	selp.f64 	%fd186, %fd185, %fd184, %p97;
	ld.global.f64 	%fd187, [%rd112+14336];
	setp.lt.f64 	%p98, %fd186, %fd187;
	selp.f64 	%fd296, %fd187, %fd186, %p98;
	add.s32 	%r272, %r272, 4096;
	add.s32 	%r270, %r270, 16;
	add.s64 	%rd112, %rd112, 32768;
	setp.ne.s32 	%p99, %r270, 0;
	@%p99 bra 	$L__BB21_9;
$L__BB21_10:
	setp.eq.s32 	%p100, %r5, 0;
	@%p100 bra 	$L__BB21_19;
	and.b32  	%r12, %r4, 7;
	setp.lt.u32 	%p101, %r5, 8;
	@%p101 bra 	$L__BB21_13;
	mul.wide.u32 	%rd87, %r272, 8;
	add.s64 	%rd88, %rd2, %rd87;
	ld.global.f64 	%fd189, [%rd88];
	setp.lt.f64 	%p102, %fd296, %fd189;
	selp.f64 	%fd190, %fd189, %fd296, %p102;
	ld.global.f64 	%fd191, [%rd88+2048];
	setp.lt.f64 	%p103, %fd190, %fd191;
	selp.f64 	%fd192, %fd191, %fd190, %p103;
	ld.global.f64 	%fd193, [%rd88+4096];
	setp.lt.f64 	%p104, %fd192, %fd193;
	selp.f64 	%fd194, %fd193, %fd192, %p104;
	ld.global.f64 	%fd195, [%rd88+6144];
	setp.lt.f64 	%p105, %fd194, %fd195;
	selp.f64 	%fd196, %fd195, %fd194, %p105;
	ld.global.f64 	%fd197, [%rd88+8192];
	setp.lt.f64 	%p106, %fd196, %fd197;
	selp.f64 	%fd198, %fd197, %fd196, %p106;
	ld.global.f64 	%fd199, [%rd88+10240];
	setp.lt.f64 	%p107, %fd198, %fd199;
	selp.f64 	%fd200, %fd199, %fd198, %p107;
	ld.global.f64 	%fd201, [%rd88+12288];
	setp.lt.f64 	%p108, %fd200, %fd201;
	selp.f64 	%fd202, %fd201, %fd200, %p108;
	ld.global.f64 	%fd203, [%rd88+14336];
	setp.lt.f64 	%p109, %fd202, %fd203;
	selp.f64 	%fd296, %fd203, %fd202, %p109;
	add.s32 	%r272, %r272, 2048;
$L__BB21_13:
	setp.eq.s32 	%p110, %r12, 0;
	@%p110 bra 	$L__BB21_19;
	and.b32  	%r15, %r4, 3;
	setp.lt.u32 	%p111, %r12, 4;
	@%p111 bra 	$L__BB21_16;
	mul.wide.u32 	%rd89, %r272, 8;
	add.s64 	%rd90, %rd2, %rd89;
	ld.global.f64 	%fd205, [%rd90];
	setp.lt.f64 	%p112, %fd296, %fd205;
	selp.f64 	%fd206, %fd205, %fd296, %p112;
	ld.global.f64 	%fd207, [%rd90+2048];
	setp.lt.f64 	%p113, %fd206, %fd207;
	selp.f64 	%fd208, %fd207, %fd206, %p113;
	ld.global.f64 	%fd209, [%rd90+4096];
	setp.lt.f64 	%p114, %fd208, %fd209;
	selp.f64 	%fd210, %fd209, %fd208, %p114;
	ld.global.f64 	%fd211, [%rd90+6144];
	setp.lt.f64 	%p115, %fd210, %fd211;
	selp.f64 	%fd296, %fd211, %fd210, %p115;
	add.s32 	%r272, %r272, 1024;
$L__BB21_16:
	setp.eq.s32 	%p116, %r15, 0;
	@%p116 bra 	$L__BB21_19;
	mul.wide.u32 	%rd91, %r272, 8;
	add.s64 	%rd113, %rd2, %rd91;
	neg.s32 	%r275, %r15;
$L__BB21_18:
	.pragma "nounroll";
	ld.global.f64 	%fd212, [%rd113];
	setp.lt.f64 	%p117, %fd296, %fd212;
	selp.f64 	%fd296, %fd212, %fd296, %p117;
	add.s64 	%rd113, %rd113, 2048;
	add.s32 	%r275, %r275, 1;
	setp.ne.s32 	%p118, %r275, 0;
	@%p118 bra 	$L__BB21_18;
$L__BB21_19:
	setp.lt.u32 	%p119, %r51, 256;
	@%p119 bra 	$L__BB21_24;
	// begin inline asm
	mov.u32 %r212, %laneid;
	// end inline asm
	mov.b64 	%rd102, %fd296;
	mov.b64 	{%r214, %r219}, %rd102;
	mov.b32 	%r220, 1;
	mov.b32 	%r261, 31;
	mov.b32 	%r262, -1;
	// begin inline asm
	shfl.sync.down.b32 %r213, %r214, %r220, %r261, %r262;
	// end inline asm
	// begin inline asm
	shfl.sync.down.b32 %r218, %r219, %r220, %r261, %r262;
	// end inline asm
	mov.b64 	%rd103, {%r213, %r218};
	mov.b64 	%fd260, %rd103;
	setp.gt.s32 	%p147, %r212, 30;
	setp.lt.f64 	%p148, %fd296, %fd260;
	selp.f64 	%fd261, %fd260, %fd296, %p148;
	selp.f64 	%fd262, %fd296, %fd261, %p147;
	mov.b64 	%rd104, %fd262;
	mov.b64 	{%r224, %r229}, %rd104;
	mov.b32 	%r230, 2;
	// begin inline asm
	shfl.sync.down.b32 %r223, %r224, %r230, %r261, %r262;
	// end inline asm
	// begin inline asm
	shfl.sync.down.b32 %r228, %r229, %r230, %r261, %r262;
	// end inline asm
	mov.b64 	%rd105, {%r223, %r228};
	mov.b64 	%fd263, %rd105;
	setp.gt.s32 	%p149, %r212, 29;
	setp.lt.f64 	%p150, %fd262, %fd263;
	selp.f64 	%fd264, %fd263, %fd262, %p150;
	selp.f64 	%fd265, %fd262, %fd264, %p149;
	mov.b64 	%rd106, %fd265;
	mov.b64 	{%r234, %r239}, %rd106;
	mov.b32 	%r240, 4;
	// begin inline asm
	shfl.sync.down.b32 %r233, %r234, %r240, %r261, %r262;
	// end inline asm
	// begin inline asm
	shfl.sync.down.b32 %r238, %r239, %r240, %r261, %r262;
	// end inline asm
	mov.b64 	%rd107, {%r233, %r238};
	mov.b64 	%fd266, %rd107;
	setp.gt.s32 	%p151, %r212, 27;
	setp.lt.f64 	%p152, %fd265, %fd266;
	selp.f64 	%fd267, %fd266, %fd265, %p152;
	selp.f64 	%fd268, %fd265, %fd267, %p151;
	mov.b64 	%rd108, %fd268;
	mov.b64 	{%r244, %r249}, %rd108;
	mov.b32 	%r250, 8;
	// begin inline asm
	shfl.sync.down.b32 %r243, %r244, %r250, %r261, %r262;
	// end inline asm
	// begin inline asm
	shfl.sync.down.b32 %r248, %r249, %r250, %r261, %r262;
	// end inline asm
	mov.b64 	%rd109, {%r243, %r248};
	mov.b64 	%fd269, %rd109;
	setp.gt.s32 	%p153, %r212, 23;
	setp.lt.f64 	%p154, %fd268, %fd269;
	selp.f64 	%fd270, %fd269, %fd268, %p154;
	selp.f64 	%fd271, %fd268, %fd270, %p153;
	mov.b64 	%rd110, %fd271;
	mov.b64 	{%r254, %r259}, %rd110;
	mov.b32 	%r260, 16;
	// begin inline asm
	shfl.sync.down.b32 %r253, %r254, %r260, %r261, %r262;
	// end inline asm
	// begin inline asm
	shfl.sync.down.b32 %r258, %r259, %r260, %r261, %r262;
	// end inline asm
	mov.b64 	%rd111, {%r253, %r258};
	mov.b64 	%fd272, %rd111;
	setp.gt.s32 	%p155, %r212, 15;
	setp.lt.f64 	%p156, %fd271, %fd272;
	selp.f64 	%fd16, %fd272, %fd271, %p156;
	selp.f64 	%fd308, %fd271, %fd16, %p155;
	setp.ne.s32 	%p157, %r212, 0;
	@%p157 bra 	$L__BB21_22;
	shr.u32 	%r263, %r1, 2;
	and.b32  	%r264, %r263, 248;
	mov.u32 	%r265, _ZZN3cub18CUB_300001_SM_10006detail6reduce28DeviceReduceSingleTileKernelINS2_10policy_hubIdj11max_functorIdEE10Policy1000EN6thrust24THRUST_300001_SM_1000_NS6detail15normal_iteratorINSA_10device_ptrIdEEEEPdjS6_ddN4cuda3std3__410__identityEEEvT0_T1_T2_T3_T4_T6_E12temp_storage;
	add.s32 	%r266, %r265, %r264;
	st.shared.f64 	[%r266+8], %fd16;
$L__BB21_22:
	bar.sync 	0;
	setp.ne.s32 	%p158, %r1, 0;
	@%p158 bra 	$L__BB21_50;
	ld.shared.f64 	%fd273, [_ZZN3cub18CUB_300001_SM_10006detail6reduce28DeviceReduceSingleTileKernelINS2_10policy_hubIdj11max_functorIdEE10Policy1000EN6thrust24THRUST_300001_SM_1000_NS6detail15normal_iteratorINSA_10device_ptrIdEEEEPdjS6_ddN4cuda3std3__410__identityEEEvT0_T1_T2_T3_T4_T6_E12temp_storage+16];
	setp.lt.f64 	%p159, %fd308, %fd273;
	selp.f64 	%fd274, %fd273, %fd308, %p159;
	ld.shared.f64 	%fd275, [_ZZN3cub18CUB_300001_SM_10006detail6reduce28DeviceReduceSingleTileKernelINS2_10policy_hubIdj11max_functorIdEE10Policy1000EN6thrust24THRUST_300001_SM_1000_NS6detail15normal_iteratorINSA_10device_ptrIdEEEEPdjS6_ddN4cuda3std3__410__identityEEEvT0_T1_T2_T3_T4_T6_E12temp_storage+24];
	setp.lt.f64 	%p160, %fd274, %fd275;
	selp.f64 	%fd276, %fd275, %fd274, %p160;
	ld.shared.f64 	%fd277, [_ZZN3cub18CUB_300001_SM_10006detail6reduce28DeviceReduceSingleTileKernelINS2_10policy_hubIdj11max_functorIdEE10Policy1000EN6thrust24THRUST_300001_SM_1000_NS6detail15normal_iteratorINSA_10device_ptrIdEEEEPdjS6_ddN4cuda3std3__410__identityEEEvT0_T1_T2_T3_T4_T6_E12temp_storage+32];
	setp.lt.f64 	%p161, %fd276, %fd277;
	selp.f64 	%fd278, %fd277, %fd276, %p161;
	ld.shared.f64 	%fd279, [_ZZN3cub18CUB_300001_SM_10006detail6reduce28DeviceReduceSingleTileKernelINS2_10policy_hubIdj11max_functorIdEE10Policy1000EN6thrust24THRUST_300001_SM_1000_NS6detail15normal_iteratorINSA_10device_ptrIdEEEEPdjS6_ddN4cuda3std3__410__identityEEEvT0_T1_T2_T3_T4_T6_E12temp_storage+40];
	setp.lt.f64 	%p162, %fd278, %fd279;
	selp.f64 	%fd280, %fd279, %fd278, %p162;
	ld.shared.f64 	%fd281, [_ZZN3cub18CUB_300001_SM_10006detail6reduce28DeviceReduceSingleTileKernelINS2_10policy_hubIdj11max_functorIdEE10Policy1000EN6thrust24THRUST_300001_SM_1000_NS6detail15normal_iteratorINSA_10device_ptrIdEEEEPdjS6_ddN4cuda3std3__410__identityEEEvT0_T1_T2_T3_T4_T6_E12temp_storage+48];
	setp.lt.f64 	%p163, %fd280, %fd281;
	selp.f64 	%fd282, %fd281, %fd280, %p163;
	ld.shared.f64 	%fd283, [_ZZN3cub18CUB_300001_SM_10006detail6reduce28DeviceReduceSingleTileKernelINS2_10policy_hubIdj11max_functorIdEE10Policy1000EN6thrust24THRUST_300001_SM_1000_NS6detail15normal_iteratorINSA_10device_ptrIdEEEEPdjS6_ddN4cuda3std3__410__identityEEEvT0_T1_T2_T3_T4_T6_E12temp_storage+56];
	setp.lt.f64 	%p164, %fd282, %fd283;
	selp.f64 	%fd284, %fd283, %fd282, %p164;
	ld.shared.f64 	%fd285, [_ZZN3cub18CUB_300001_SM_10006detail6reduce28DeviceReduceSingleTileKernelINS2_10policy_hubIdj11max_functorIdEE10Policy1000EN6thrust24THRUST_300001_SM_1000_NS6detail15normal_iteratorINSA_10device_ptrIdEEEEPdjS6_ddN4cuda3std3__410__identityEEEvT0_T1_T2_T3_T4_T6_E12temp_storage+64];
	setp.lt.f64 	%p165, %fd284, %fd285;
	selp.f64 	%fd308, %fd285, %fd284, %p165;
	bra.uni 	$L__BB21_50;
$L__BB21_24:
	// begin inline asm
	mov.u32 %r149, %laneid;
	// end inline asm
	and.b32  	%r200, %r1, 992;
	add.s32 	%r201, %r200, 32;
	setp.gt.u32 	%p120, %r201, %r51;
	not.b32 	%r202, %r200;
	add.s32 	%r203, %r51, %r202;
	selp.b32 	%r198, %r203, 31, %p120;
	mov.b64 	%rd92, %fd296;
	mov.b64 	{%r151, %r156}, %rd92;
	mov.b32 	%r157, 1;
	mov.b32 	%r199, -1;
	// begin inline asm
	shfl.sync.down.b32 %r150, %r151, %r157, %r198, %r199;
	// end inline asm
	// begin inline asm
	shfl.sync.down.b32 %r155, %r156, %r157, %r198, %r199;
	// end inline asm
	mov.b64 	%rd93, {%r150, %r155};
	mov.b64 	%fd213, %rd93;
	setp.lt.s32 	%p121, %r149, %r198;
	setp.lt.f64 	%p122, %fd296, %fd213;
	selp.f64 	%fd214, %fd213, %fd296, %p122;
	selp.f64 	%fd215, %fd214, %fd296, %p121;
	mov.b64 	%rd94, %fd215;
	mov.b64 	{%r161, %r166}, %rd94;
	mov.b32 	%r167, 2;
	// begin inline asm
	shfl.sync.down.b32 %r160, %r161, %r167, %r198, %r199;
	// end inline asm
	// begin inline asm
	shfl.sync.down.b32 %r165, %r166, %r167, %r198, %r199;
	// end inline asm
	mov.b64 	%rd95, {%r160, %r165};
	mov.b64 	%fd216, %rd95;
	add.s32 	%r204, %r149, 2;
	setp.gt.s32 	%p123, %r204, %r198;
	setp.lt.f64 	%p124, %fd215, %fd216;
	selp.f64 	%fd217, %fd216, %fd215, %p124;
	selp.f64 	%fd218, %fd215, %fd217, %p123;
	mov.b64 	%rd96, %fd218;
	mov.b64 	{%r171, %r176}, %rd96;
	mov.b32 	%r177, 4;
	// begin inline asm
	shfl.sync.down.b32 %r170, %r171, %r177, %r198, %r199;
	// end inline asm
	// begin inline asm
	shfl.sync.down.b32 %r175, %r176, %r177, %r198, %r199;
	// end inline asm
	mov.b64 	%rd97, {%r170, %r175};
	mov.b64 	%fd219, %rd97;
	add.s32 	%r205, %r149, 4;
	setp.gt.s32 	%p125, %r205, %r198;
	setp.lt.f64 	%p126, %fd218, %fd219;
	selp.f64 	%fd220, %fd219, %fd218, %p126;
	selp.f64 	%fd221, %fd218, %fd220, %p125;
	mov.b64 	%rd98, %fd221;
	mov.b64 	{%r181, %r186}, %rd98;
	mov.b32 	%r187, 8;
	// begin inline asm
	shfl.sync.down.b32 %r180, %r181, %r187, %r198, %r199;
	// end inline asm
	// begin inline asm
	shfl.sync.down.b32 %r185, %r186, %r187, %r198, %r199;
	// end inline asm
	mov.b64 	%rd99, {%r180, %r185};
	mov.b64 	%fd222, %rd99;
	add.s32 	%r206, %r149, 8;
	setp.gt.s32 	%p127, %r206, %r198;
	setp.lt.f64 	%p128, %fd221, %fd222;
	selp.f64 	%fd223, %fd222, %fd221, %p128;
	selp.f64 	%fd224, %fd221, %fd223, %p127;
	mov.b64 	%rd100, %fd224;
	mov.b64 	{%r191, %r196}, %rd100;
	mov.b32 	%r197, 16;
	// begin inline asm
	shfl.sync.down.b32 %r190, %r191, %r197, %r198, %r199;
	// end inline asm
	// begin inline asm
	shfl.sync.down.b32 %r195, %r196, %r197, %r198, %r199;
	// end inline asm
	mov.b64 	%rd101, {%r190, %r195};
	mov.b64 	%fd225, %rd101;
	add.s32 	%r207, %r149, 16;
	setp.gt.s32 	%p129, %r207, %r198;
	setp.lt.f64 	%p130, %fd224, %fd225;
	selp.f64 	%fd226, %fd225, %fd224, %p130;
	selp.f64 	%fd308, %fd224, %fd226, %p129;
	setp.ne.s32 	%p131, %r149, 0;
	@%p131 bra 	$L__BB21_26;
	shr.u32 	%r208, %r1, 2;
	and.b32  	%r209, %r208, 248;
	mov.u32 	%r210, _ZZN3cub18CUB_300001_SM_10006detail6reduce28DeviceReduceSingleTileKernelINS2_10policy_hubIdj11max_functorIdEE10Policy1000EN6thrust24THRUST_300001_SM_1000_NS6detail15normal_iteratorINSA_10device_ptrIdEEEEPdjS6_ddN4cuda3std3__410__identityEEEvT0_T1_T2_T3_T4_T6_E12temp_storage;
	add.s32 	%r211, %r210, %r209;
	st.shared.f64 	[%r211+8], %fd308;
$L__BB21_26:
	bar.sync 	0;
	setp.ne.s32 	%p132, %r1, 0;
	@%p132 bra 	$L__BB21_50;
	setp.gt.u32 	%p133, %r51, 32;
	ld.shared.f64 	%fd227, [_ZZN3cub18CUB_300001_SM_10006detail6reduce28DeviceReduceSingleTileKernelINS2_10policy_hubIdj11max_functorIdEE10Policy1000EN6thrust24THRUST_300001_SM_1000_NS6detail15normal_iteratorINSA_10device_ptrIdEEEEPdjS6_ddN4cuda3std3__410__identityEEEvT0_T1_T2_T3_T4_T6_E12temp_storage+16];
	setp.lt.f64 	%p134, %fd308, %fd227;
	selp.f64 	%fd229, %fd227, %fd308, %p134;
	selp.f64 	%fd230, %fd229, %fd308, %p133;
	setp.gt.u32 	%p135, %r51, 64;
	ld.shared.f64 	%fd232, [_ZZN3cub18CUB_300001_SM_10006detail6reduce28DeviceReduceSingleTileKernelINS2_10policy_hubIdj11max_functorIdEE10Policy1000EN6thrust24THRUST_300001_SM_1000_NS6detail15normal_iteratorINSA_10device_ptrIdEEEEPdjS6_ddN4cuda3std3__410__identityEEEvT0_T1_T2_T3_T4_T6_E12temp_storage+24];
	setp.lt.f64 	%p136, %fd230, %fd232;
	selp.f64 	%fd234, %fd232, %fd230, %p136;
	selp.f64 	%fd235, %fd234, %fd230, %p135;
	setp.gt.u32 	%p137, %r51, 96;
	ld.shared.f64 	%fd237, [_ZZN3cub18CUB_300001_SM_10006detail6reduce28DeviceReduceSingleTileKernelINS2_10policy_hubIdj11max_functorIdEE10Policy1000EN6thrust24THRUST_300001_SM_1000_NS6detail15normal_iteratorINSA_10device_ptrIdEEEEPdjS6_ddN4cuda3std3__410__identityEEEvT0_T1_T2_T3_T4_T6_E12temp_storage+32];
	setp.lt.f64 	%p138, %fd235, %fd237;
	selp.f64 	%fd239, %fd237, %fd235, %p138;
	selp.f64 	%fd240, %fd239, %fd235, %p137;
	setp.gt.u32 	%p139, %r51, 128;
	ld.shared.f64 	%fd242, [_ZZN3cub18CUB_300001_SM_10006detail6reduce28DeviceReduceSingleTileKernelINS2_10policy_hubIdj11max_functorIdEE10Policy1000EN6thrust24THRUST_300001_SM_1000_NS6detail15normal_iteratorINSA_10device_ptrIdEEEEPdjS6_ddN4cuda3std3__410__identityEEEvT0_T1_T2_T3_T4_T6_E12temp_storage+40];
	setp.lt.f64 	%p140, %fd240, %fd242;
	selp.f64 	%fd244, %fd242, %fd240, %p140;
	selp.f64 	%fd245, %fd244, %fd240, %p139;
	setp.gt.u32 	%p141, %r51, 160;
	ld.shared.f64 	%fd247, [_ZZN3cub18CUB_300001_SM_10006detail6reduce28DeviceReduceSingleTileKernelINS2_10policy_hubIdj11max_functorIdEE10Policy1000EN6thrust24THRUST_300001_SM_1000_NS6detail15normal_iteratorINSA_10device_ptrIdEEEEPdjS6_ddN4cuda3std3__410__identityEEEvT0_T1_T2_T3_T4_T6_E12temp_storage+48];
	setp.lt.f64 	%p142, %fd245, %fd247;
	selp.f64 	%fd249, %fd247, %fd245, %p142;
	selp.f64 	%fd250, %fd249, %fd245, %p141;
	setp.gt.u32 	%p143, %r51, 192;
	ld.shared.f64 	%fd252, [_ZZN3cub18CUB_300001_SM_10006detail6reduce28DeviceReduceSingleTileKernelINS2_10policy_hubIdj11max_functorIdEE10Policy1000EN6thrust24THRUST_300001_SM_1000_NS6detail15normal_iteratorINSA_10device_ptrIdEEEEPdjS6_ddN4cuda3std3__410__identityEEEvT0_T1_T2_T3_T4_T6_E12temp_storage+56];
	setp.lt.f64 	%p144, %fd250, %fd252;
	selp.f64 	%fd254, %fd252, %fd250, %p144;
	selp.f64 	%fd255, %fd254, %fd250, %p143;
	setp.gt.u32 	%p145, %r51, 224;
	ld.shared.f64 	%fd257, [_ZZN3cub18CUB_300001_SM_10006detail6reduce28DeviceReduceSingleTileKernelINS2_10policy_hubIdj11max_functorIdEE10Policy1000EN6thrust24THRUST_300001_SM_1000_NS6detail15normal_iteratorINSA_10device_ptrIdEEEEPdjS6_ddN4cuda3std3__410__identityEEEvT0_T1_T2_T3_T4_T6_E12temp_storage+64];
	setp.lt.f64 	%p146, %fd255, %fd257;
	selp.f64 	%fd259, %fd257, %fd255, %p146;
	selp.f64 	%fd308, %fd259, %fd255, %p145;
	bra.uni 	$L__BB21_50;
$L__BB21_28:
	mov.u32 	%r21, %tid.x;
	mul.wide.u32 	%rd11, %r21, 8;
	add.s64 	%rd12, %rd2, %rd11;
	ld.global.f64 	%fd43, [%rd12];
	ld.global.f64 	%fd44, [%rd12+2048];
	ld.global.f64 	%fd45, [%rd12+4096];
	ld.global.f64 	%fd46, [%rd12+6144];
	ld.global.f64 	%fd47, [%rd12+8192];
	ld.global.f64 	%fd48, [%rd12+10240];
	ld.global.f64 	%fd49, [%rd12+12288];
	ld.global.f64 	%fd50, [%rd12+14336];
	setp.lt.f64 	%p3, %fd43, %fd44;
	selp.f64 	%fd51, %fd44, %fd43, %p3;
	setp.lt.f64 	%p4, %fd51, %fd45;
	selp.f64 	%fd52, %fd45, %fd51, %p4;
	setp.lt.f64 	%p5, %fd52, %fd46;
	selp.f64 	%fd53, %fd46, %fd52, %p5;
	setp.lt.f64 	%p6, %fd53, %fd47;
	selp.f64 	%fd54, %fd47, %fd53, %p6;
	setp.lt.f64 	%p7, %fd54, %fd48;
	selp.f64 	%fd55, %fd48, %fd54, %p7;
	setp.lt.f64 	%p8, %fd55, %fd49;
	selp.f64 	%fd56, %fd49, %fd55, %p8;
	setp.lt.f64 	%p9, %fd56, %fd50;
	selp.f64 	%fd307, %fd50, %fd56, %p9;
	add.s32 	%r22, %r51, -2048;
	setp.lt.u32 	%p10, %r22, 2048;
	mov.b32 	%r277, 2048;
	@%p10 bra 	$L__BB21_32;
	mov.b32 	%r277, 2048;
$L__BB21_30:
	add.s32 	%r54, %r21, %r277;
	mul.wide.u32 	%rd13, %r54, 8;
	add.s64 	%rd14, %rd2, %rd13;
	ld.global.f64 	%fd57, [%rd14];
	ld.global.f64 	%fd58, [%rd14+2048];
	ld.global.f64 	%fd59, [%rd14+4096];
	ld.global.f64 	%fd60, [%rd14+6144];
	ld.global.f64 	%fd61, [%rd14+8192];
	ld.global.f64 	%fd62, [%rd14+10240];
	ld.global.f64 	%fd63, [%rd14+12288];
	ld.global.f64 	%fd64, [%rd14+14336];
	setp.lt.f64 	%p11, %fd307, %fd57;
	selp.f64 	%fd65, %fd57, %fd307, %p11;
	setp.lt.f64 	%p12, %fd65, %fd58;
	selp.f64 	%fd66, %fd58, %fd65, %p12;
	setp.lt.f64 	%p13, %fd66, %fd59;
	selp.f64 	%fd67, %fd59, %fd66, %p13;
	setp.lt.f64 	%p14, %fd67, %fd60;
	selp.f64 	%fd68, %fd60, %fd67, %p14;
	setp.lt.f64 	%p15, %fd68, %fd61;
	selp.f64 	%fd69, %fd61, %fd68, %p15;
	setp.lt.f64 	%p16, %fd69, %fd62;
	selp.f64 	%fd70, %fd62, %fd69, %p16;
	setp.lt.f64 	%p17, %fd70, %fd63;
	selp.f64 	%fd71, %fd63, %fd70, %p17;
	setp.lt.f64 	%p18, %fd71, %fd64;
	selp.f64 	%fd307, %fd64, %fd71, %p18;
	sub.s32 	%r55, %r51, %r277;
	setp.lt.u32 	%p19, %r55, 2048;
	@%p19 bra 	$L__BB21_46;
	add.s32 	%r277, %r277, 2048;
	setp.le.u32 	%p20, %r277, %r22;
	@%p20 bra 	$L__BB21_30;
$L__BB21_32:
	setp.le.u32 	%p21, %r51, %r277;
	sub.s32 	%r56, %r51, %r277;
	setp.ge.s32 	%p22, %r21, %r56;
	or.pred  	%p23, %p21, %p22;
	@%p23 bra 	$L__BB21_46;
	not.b32 	%r58, %r21;
	add.s32 	%r59, %r51, %r58;
	sub.s32 	%r60, %r59, %r277;
	shr.u32 	%r61, %r60, 8;
	add.s32 	%r26, %r61, 1;
	and.b32  	%r27, %r26, 15;
	setp.lt.u32 	%p24, %r60, 3840;
	mov.u32 	%r282, %r21;
	@%p24 bra 	$L__BB21_37;
	or.b32  	%r280, %r21, 2048;
	add.s32 	%r279, %r21, %r277;
	and.b32  	%r62, %r26, 33554416;
	neg.s32 	%r278, %r62;
$L__BB21_35:
	.pragma "nounroll";
	mul.wide.u32 	%rd15, %r279, 8;
	add.s64 	%rd16, %rd2, %rd15;
	ld.global.f64 	%fd73, [%rd16];
	setp.lt.f64 	%p25, %fd307, %fd73;
	selp.f64 	%fd74, %fd73, %fd307, %p25;
	add.s32 	%r63, %r279, 256;
	mul.wide.u32 	%rd17, %r63, 8;
	add.s64 	%rd18, %rd2, %rd17;
	ld.global.f64 	%fd75, [%rd18];
	setp.lt.f64 	%p26, %fd74, %fd75;
	selp.f64 	%fd76, %fd75, %fd74, %p26;
	add.s32 	%r64, %r279, 512;
	mul.wide.u32 	%rd19, %r64, 8;
	add.s64 	%rd20, %rd2, %rd19;
	ld.global.f64 	%fd77, [%rd20];
	setp.lt.f64 	%p27, %fd76, %fd77;
	selp.f64 	%fd78, %fd77, %fd76, %p27;
	add.s32 	%r65, %r279, 768;
	mul.wide.u32 	%rd21, %r65, 8;
	add.s64 	%rd22, %rd2, %rd21;
	ld.global.f64 	%fd79, [%rd22];
	setp.lt.f64 	%p28, %fd78, %fd79;
	selp.f64 	%fd80, %fd79, %fd78, %p28;
	add.s32 	%r66, %r279, 1024;
	mul.wide.u32 	%rd23, %r66, 8;
	add.s64 	%rd24, %rd2, %rd23;
	ld.global.f64 	%fd81, [%rd24];
	setp.lt.f64 	%p29, %fd80, %fd81;
	selp.f64 	%fd82, %fd81, %fd80, %p29;
	add.s32 	%r67, %r279, 1280;
	mul.wide.u32 	%rd25, %r67, 8;
	add.s64 	%rd26, %rd2, %rd25;
	ld.global.f64 	%fd83, [%rd26];
	setp.lt.f64 	%p30, %fd82, %fd83;
	selp.f64 	%fd84, %fd83, %fd82, %p30;
	add.s32 	%r68, %r279, 1536;
	mul.wide.u32 	%rd27, %r68, 8;
	add.s64 	%rd28, %rd2, %rd27;
	ld.global.f64 	%fd85, [%rd28];
	setp.lt.f64 	%p31, %fd84, %fd85;
	selp.f64 	%fd86, %fd85, %fd84, %p31;
	add.s32 	%r69, %r279, 1792;
	mul.wide.u32 	%rd29, %r69, 8;
	add.s64 	%rd30, %rd2, %rd29;
	ld.global.f64 	%fd87, [%rd30];
	setp.lt.f64 	%p32, %fd86, %fd87;
	selp.f64 	%fd88, %fd87, %fd86, %p32;
	add.s32 	%r70, %r279, 2048;
	mul.wide.u32 	%rd31, %r70, 8;
	add.s64 	%rd32, %rd2, %rd31;
	ld.global.f64 	%fd89, [%rd32];
	setp.lt.f64 	%p33, %fd88, %fd89;
	selp.f64 	%fd90, %fd89, %fd88, %p33;
	add.s32 	%r71, %r279, 2304;
	mul.wide.u32 	%rd33, %r71, 8;
	add.s64 	%rd34, %rd2, %rd33;
	ld.global.f64 	%fd91, [%rd34];
	setp.lt.f64 	%p34, %fd90, %fd91;
	selp.f64 	%fd92, %fd91, %fd90, %p34;
	add.s32 	%r72, %r279, 2560;
	mul.wide.u32 	%rd35, %r72, 8;
	add.s64 	%rd36, %rd2, %rd35;
	ld.global.f64 	%fd93, [%rd36];
	setp.lt.f64 	%p35, %fd92, %fd93;
	selp.f64 	%fd94, %fd93, %fd92, %p35;
	add.s32 	%r73, %r279, 2816;
	mul.wide.u32 	%rd37, %r73, 8;
	add.s64 	%rd38, %rd2, %rd37;
	ld.global.f64 	%fd95, [%rd38];
	setp.lt.f64 	%p36, %fd94, %fd95;
	selp.f64 	%fd96, %fd95, %fd94, %p36;
	add.s32 	%r74, %r279, 3072;
	mul.wide.u32 	%rd39, %r74, 8;
	add.s64 	%rd40, %rd2, %rd39;
	ld.global.f64 	%fd97, [%rd40];
	setp.lt.f64 	%p37, %fd96, %fd97;
	selp.f64 	%fd98, %fd97, %fd96, %p37;
	add.s32 	%r75, %r279, 3328;
	mul.wide.u32 	%rd41, %r75, 8;
	add.s64 	%rd42, %rd2, %rd41;
	ld.global.f64 	%fd99, [%rd42];
	setp.lt.f64 	%p38, %fd98, %fd99;
	selp.f64 	%fd100, %fd99, %fd98, %p38;
	add.s32 	%r76, %r279, 3584;
	mul.wide.u32 	%rd43, %r76, 8;
	add.s64 	%rd44, %rd2, %rd43;
	ld.global.f64 	%fd101, [%rd44];
	setp.lt.f64 	%p39, %fd100, %fd101;
	selp.f64 	%fd102, %fd101, %fd100, %p39;
	add.s32 	%r77, %r279, 3840;
	mul.wide.u32 	%rd45, %r77, 8;
	add.s64 	%rd46, %rd2, %rd45;
	ld.global.f64 	%fd103, [%rd46];
	setp.lt.f64 	%p40, %fd102, %fd103;
	selp.f64 	%fd307, %fd103, %fd102, %p40;
	add.s32 	%r280, %r280, 4096;
	add.s32 	%r279, %r279, 4096;
	add.s32 	%r278, %r278, 16;
	setp.ne.s32 	%p41, %r278, 0;
	@%p41 bra 	$L__BB21_35;
	add.s32 	%r282, %r280, -2048;
$L__BB21_37:
	setp.eq.s32 	%p42, %r27, 0;
	@%p42 bra 	$L__BB21_46;
	and.b32  	%r39, %r26, 7;
	setp.lt.u32 	%p43, %r27, 8;
	@%p43 bra 	$L__BB21_40;
	add.s32 	%r78, %r282, %r277;
	mul.wide.u32 	%rd47, %r78, 8;
	add.s64 	%rd48, %rd2, %rd47;
	ld.global.f64 	%fd105, [%rd48];
	setp.lt.f64 	%p44, %fd307, %fd105;
	selp.f64 	%fd106, %fd105, %fd307, %p44;
	add.s32 	%r79, %r78, 256;
	mul.wide.u32 	%rd49, %r79, 8;
	add.s64 	%rd50, %rd2, %rd49;
	ld.global.f64 	%fd107, [%rd50];
	setp.lt.f64 	%p45, %fd106, %fd107;
	selp.f64 	%fd108, %fd107, %fd106, %p45;
	add.s32 	%r80, %r78, 512;
	mul.wide.u32 	%rd51, %r80, 8;
	add.s64 	%rd52, %rd2, %rd51;
	ld.global.f64 	%fd109, [%rd52];
	setp.lt.f64 	%p46, %fd108, %fd109;
	selp.f64 	%fd110, %fd109, %fd108, %p46;
	add.s32 	%r81, %r78, 768;
	mul.wide.u32 	%rd53, %r81, 8;
	add.s64 	%rd54, %rd2, %rd53;
	ld.global.f64 	%fd111, [%rd54];
	setp.lt.f64 	%p47, %fd110, %fd111;
	selp.f64 	%fd112, %fd111, %fd110, %p47;
	add.s32 	%r82, %r78, 1024;
	mul.wide.u32 	%rd55, %r82, 8;
	add.s64 	%rd56, %rd2, %rd55;
	ld.global.f64 	%fd113, [%rd56];
	setp.lt.f64 	%p48, %fd112, %fd113;
	selp.f64 	%fd114, %fd113, %fd112, %p48;
	add.s32 	%r83, %r78, 1280;
	mul.wide.u32 	%rd57, %r83, 8;
	add.s64 	%rd58, %rd2, %rd57;
	ld.global.f64 	%fd115, [%rd58];
	setp.lt.f64 	%p49, %fd114, %fd115;
	selp.f64 	%fd116, %fd115, %fd114, %p49;
	add.s32 	%r84, %r78, 1536;
	mul.wide.u32 	%rd59, %r84, 8;
	add.s64 	%rd60, %rd2, %rd59;
	ld.global.f64 	%fd117, [%rd60];
	setp.lt.f64 	%p50, %fd116, %fd117;
	selp.f64 	%fd118, %fd117, %fd116, %p50;
	add.s32 	%r85, %r78, 1792;
	mul.wide.u32 	%rd61, %r85, 8;
	add.s64 	%rd62, %rd2, %rd61;
	ld.global.f64 	%fd119, [%rd62];
	setp.lt.f64 	%p51, %fd118, %fd119;
	selp.f64 	%fd307, %fd119, %fd118, %p51;
	add.s32 	%r282, %r282, 2048;
$L__BB21_40:
	setp.eq.s32 	%p52, %r39, 0;
	@%p52 bra 	$L__BB21_46;
	and.b32  	%r42, %r26, 3;
	setp.lt.u32 	%p53, %r39, 4;
	@%p53 bra 	$L__BB21_43;
	add.s32 	%r86, %r282, %r277;
	mul.wide.u32 	%rd63, %r86, 8;
	add.s64 	%rd64, %rd2, %rd63;
	ld.global.f64 	%fd121, [%rd64];
	setp.lt.f64 	%p54, %fd307, %fd121;
	selp.f64 	%fd122, %fd121, %fd307, %p54;
	add.s32 	%r87, %r86, 256;
	mul.wide.u32 	%rd65, %r87, 8;
	add.s64 	%rd66, %rd2, %rd65;
	ld.global.f64 	%fd123, [%rd66];
	setp.lt.f64 	%p55, %fd122, %fd123;
	selp.f64 	%fd124, %fd123, %fd122, %p55;
	add.s32 	%r88, %r86, 512;
	mul.wide.u32 	%rd67, %r88, 8;
	add.s64 	%rd68, %rd2, %rd67;
	ld.global.f64 	%fd125, [%rd68];
	setp.lt.f64 	%p56, %fd124, %fd125;
	selp.f64 	%fd126, %fd125, %fd124, %p56;
	add.s32 	%r89, %r86, 768;
	mul.wide.u32 	%rd69, %r89, 8;
	add.s64 	%rd70, %rd2, %rd69;
	ld.global.f64 	%fd127, [%rd70];
	setp.lt.f64 	%p57, %fd126, %fd127;
	selp.f64 	%fd307, %fd127, %fd126, %p57;
	add.s32 	%r282, %r282, 1024;
$L__BB21_43:
	setp.eq.s32 	%p58, %r42, 0;
	@%p58 bra 	$L__BB21_46;
	add.s32 	%r285, %r282, %r277;
	neg.s32 	%r284, %r42;
$L__BB21_45:
	.pragma "nounroll";
	mul.wide.u32 	%rd71, %r285, 8;
	add.s64 	%rd72, %rd2, %rd71;
	ld.global.f64 	%fd128, [%rd72];
	setp.lt.f64 	%p59, %fd307, %fd128;
	selp.f64 	%fd307, %fd128, %fd307, %p59;
	add.s32 	%r285, %r285, 256;
	add.s32 	%r284, %r284, 1;
	setp.ne.s32 	%p60, %r284, 0;
	@%p60 bra 	$L__BB21_45;
$L__BB21_46:
	// begin inline asm
	mov.u32 %r90, %laneid;
	// end inline asm
	mov.b64 	%rd73, %fd307;
	mov.b64 	{%r92, %r97}, %rd73;
	mov.b32 	%r98, 1;
	mov.b32 	%r139, 31;
	mov.b32 	%r140, -1;
	// begin inline asm
	shfl.sync.down.b32 %r91, %r92, %r98, %r139, %r140;
	// end inline asm
	// begin inline asm
	shfl.sync.down.b32 %r96, %r97, %r98, %r139, %r140;
	// end inline asm
	mov.b64 	%rd74, {%r91, %r96};
	mov.b64 	%fd129, %rd74;
	setp.gt.s32 	%p61, %r90, 30;
	setp.lt.f64 	%p62, %fd307, %fd129;
	selp.f64 	%fd130, %fd129, %fd307, %p62;
	selp.f64 	%fd131, %fd307, %fd130, %p61;
	mov.b64 	%rd75, %fd131;
	mov.b64 	{%r102, %r107}, %rd75;
	mov.b32 	%r108, 2;
	// begin inline asm
	shfl.sync.down.b32 %r101, %r102, %r108, %r139, %r140;
	// end inline asm
	// begin inline asm
	shfl.sync.down.b32 %r106, %r107, %r108, %r139, %r140;
	// end inline asm
	mov.b64 	%rd76, {%r101, %r106};
	mov.b64 	%fd132, %rd76;
	setp.gt.s32 	%p63, %r90, 29;
	setp.lt.f64 	%p64, %fd131, %fd132;
	selp.f64 	%fd133, %fd132, %fd131, %p64;
	selp.f64 	%fd134, %fd131, %fd133, %p63;
	mov.b64 	%rd77, %fd134;
	mov.b64 	{%r112, %r117}, %rd77;
	mov.b32 	%r118, 4;
	// begin inline asm
	shfl.sync.down.b32 %r111, %r112, %r118, %r139, %r140;
	// end inline asm
	// begin inline asm
	shfl.sync.down.b32 %r116, %r117, %r118, %r139, %r140;
	// end inline asm
	mov.b64 	%rd78, {%r111, %r116};
	mov.b64 	%fd135, %rd78;
	setp.gt.s32 	%p65, %r90, 27;
	setp.lt.f64 	%p66, %fd134, %fd135;
	selp.f64 	%fd136, %fd135, %fd134, %p66;
	selp.f64 	%fd137, %fd134, %fd136, %p65;
	mov.b64 	%rd79, %fd137;
	mov.b64 	{%r122, %r127}, %rd79;
	mov.b32 	%r128, 8;
	// begin inline asm
	shfl.sync.down.b32 %r121, %r122, %r128, %r139, %r140;
	// end inline asm
	// begin inline asm
	shfl.sync.down.b32 %r126, %r127, %r128, %r139, %r140;
	// end inline asm
	mov.b64 	%rd80, {%r121, %r126};
	mov.b64 	%fd138, %rd80;
	setp.gt.s32 	%p67, %r90, 23;
	setp.lt.f64 	%p68, %fd137, %fd138;
	selp.f64 	%fd139, %fd138, %fd137, %p68;
	selp.f64 	%fd140, %fd137, %fd139, %p67;
	mov.b64 	%rd81, %fd140;
	mov.b64 	{%r132, %r137}, %rd81;
	mov.b32 	%r138, 16;
	// begin inline asm
	shfl.sync.down.b32 %r131, %r132, %r138, %r139, %r140;
	// end inline asm
	// begin inline asm
	shfl.sync.down.b32 %r136, %r137, %r138, %r139, %r140;
	// end inline asm
	mov.b64 	%rd82, {%r131, %r136};
	mov.b64 	%fd141, %rd82;
	setp.gt.s32 	%p69, %r90, 15;
	setp.lt.f64 	%p70, %fd140, %fd141;
	selp.f64 	%fd38, %fd141, %fd140, %p70;
	selp.f64 	%fd308, %fd140, %fd38, %p69;
	setp.ne.s32 	%p71, %r90, 0;
	@%p71 bra 	$L__BB21_48;
	shr.u32 	%r141, %r21, 2;
	and.b32  	%r142, %r141, 248;
	mov.u32 	%r143, _ZZN3cub18CUB_300001_SM_10006detail6reduce28DeviceReduceSingleTileKernelINS2_10policy_hubIdj11max_functorIdEE10Policy1000EN6thrust24THRUST_300001_SM_1000_NS6detail15normal_iteratorINSA_10device_ptrIdEEEEPdjS6_ddN4cuda3std3__410__identityEEEvT0_T1_T2_T3_T4_T6_E12temp_storage;
	add.s32 	%r144, %r143, %r142;
	st.shared.f64 	[%r144+8], %fd38;
$L__BB21_48:
	bar.sync 	0;
	setp.ne.s32 	%p72, %r21, 0;
	@%p72 bra 	$L__BB21_50;
	ld.shared.f64 	%fd142, [_ZZN3cub18CUB_300001_SM_10006detail6reduce28DeviceReduceSingleTileKernelINS2_10policy_hubIdj11max_functorIdEE10Policy1000EN6thrust24THRUST_300001_SM_1000_NS6detail15normal_iteratorINSA_10device_ptrIdEEEEPdjS6_ddN4cuda3std3__410__identityEEEvT0_T1_T2_T3_T4_T6_E12temp_storage+16];
	setp.lt.f64 	%p73, %fd308, %fd142;
	selp.f64 	%fd143, %fd142, %fd308, %p73;
	ld.shared.f64 	%fd144, [_ZZN3cub18CUB_300001_SM_10006detail6reduce28DeviceReduceSingleTileKernelINS2_10policy_hubIdj11max_functorIdEE10Policy1000EN6thrust24THRUST_300001_SM_1000_NS6detail15normal_iteratorINSA_10device_ptrIdEEEEPdjS6_ddN4cuda3std3__410__identityEEEvT0_T1_T2_T3_T4_T6_E12temp_storage+24];
	setp.lt.f64 	%p74, %fd143, %fd144;
	selp.f64 	%fd145, %fd144, %fd143, %p74;
	ld.shared.f64 	%fd146, [_ZZN3cub18CUB_300001_SM_10006detail6reduce28DeviceReduceSingleTileKernelINS2_10policy_hubIdj11max_functorIdEE10Policy1000EN6thrust24THRUST_300001_SM_1000_NS6detail15normal_iteratorINSA_10device_ptrIdEEEEPdjS6_ddN4cuda3std3__410__identityEEEvT0_T1_T2_T3_T4_T6_E12temp_storage+32];
	setp.lt.f64 	%p75, %fd145, %fd146;
	selp.f64 	%fd147, %fd146, %fd145, %p75;
	ld.shared.f64 	%fd148, [_ZZN3cub18CUB_300001_SM_10006detail6reduce28DeviceReduceSingleTileKernelINS2_10policy_hubIdj11max_functorIdEE10Policy1000EN6thrust24THRUST_300001_SM_1000_NS6detail15normal_iteratorINSA_10device_ptrIdEEEEPdjS6_ddN4cuda3std3__410__identityEEEvT0_T1_T2_T3_T4_T6_E12temp_storage+40];
	setp.lt.f64 	%p76, %fd147, %fd148;
	selp.f64 	%fd149, %fd148, %fd147, %p76;
	ld.shared.f64 	%fd150, [_ZZN3cub18CUB_300001_SM_10006detail6reduce28DeviceReduceSingleTileKernelINS2_10policy_hubIdj11max_functorIdEE10Policy1000EN6thrust24THRUST_300001_SM_1000_NS6detail15normal_iteratorINSA_10device_ptrIdEEEEPdjS6_ddN4cuda3std3__410__identityEEEvT0_T1_T2_T3_T4_T6_E12temp_storage+48];
	setp.lt.f64 	%p77, %fd149, %fd150;
	selp.f64 	%fd151, %fd150, %fd149, %p77;
	ld.shared.f64 	%fd152, [_ZZN3cub18CUB_300001_SM_10006detail6reduce28DeviceReduceSingleTileKernelINS2_10policy_hubIdj11max_functorIdEE10Policy1000EN6thrust24THRUST_300001_SM_1000_NS6detail15normal_iteratorINSA_10device_ptrIdEEEEPdjS6_ddN4cuda3std3__410__identityEEEvT0_T1_T2_T3_T4_T6_E12temp_storage+56];
	setp.lt.f64 	%p78, %fd151, %fd152;
	selp.f64 	%fd153, %fd152, %fd151, %p78;
	ld.shared.f64 	%fd154, [_ZZN3cub18CUB_300001_SM_10006detail6reduce28DeviceReduceSingleTileKernelINS2_10policy_hubIdj11max_functorIdEE10Policy1000EN6thrust24THRUST_300001_SM_1000_NS6detail15normal_iteratorINSA_10device_ptrIdEEEEPdjS6_ddN4cuda3std3__410__identityEEEvT0_T1_T2_T3_T4_T6_E12temp_storage+64];
	setp.lt.f64 	%p79, %fd153, %fd154;
	selp.f64 	%fd308, %fd154, %fd153, %p79;
$L__BB21_50:
	mov.u32 	%r267, %tid.x;
	setp.ne.s32 	%p166, %r267, 0;
	@%p166 bra 	$L__BB21_52;
	setp.lt.f64 	%p167, %fd42, %fd308;
	selp.f64 	%fd286, %fd308, %fd42, %p167;
	st.global.f64 	[%rd1], %fd286;
$L__BB21_52:
	ret;

}
	// .globl	_ZN3cub18CUB_300001_SM_10006detail6reduce18DeviceReduceKernelINS2_10policy_hubIdj11max_functorIdEE10Policy1000EN6thrust24THRUST_300001_SM_1000_NS6detail15normal_iteratorINSA_10device_ptrIdEEEEjS6_dN4cuda3std3__410__identityEEEvT0_PT3_T1_NS0_13GridEvenShareISN_EET2_T4_
.visible .entry _ZN3cub18CUB_300001_SM_10006detail6reduce18DeviceReduceKernelINS2_10policy_hubIdj11max_functorIdEE10Policy1000EN6thrust24THRUST_300001_SM_1000_NS6detail15normal_iteratorINSA_10device_ptrIdEEEEjS6_dN4cuda3std3__410__identityEEEvT0_PT3_T1_NS0_13GridEvenShareISN_EET2_T4_(
	.param .align 8 .b8 _ZN3cub18CUB_300001_SM_10006detail6reduce18DeviceReduceKernelINS2_10policy_hubIdj11max_functorIdEE10Policy1000EN6thrust24THRUST_300001_SM_1000_NS6detail15normal_iteratorINSA_10device_ptrIdEEEEjS6_dN4cuda3std3__410__identityEEEvT0_PT3_T1_NS0_13GridEvenShareISN_EET2_T4__param_0[8],
	.param .u64 .ptr .align 1 _ZN3cub18CUB_300001_SM_10006detail6reduce18DeviceReduceKernelINS2_10policy_hubIdj11max_functorIdEE10Policy1000EN6thrust24THRUST_300001_SM_1000_NS6detail15normal_iteratorINSA_10device_ptrIdEEEEjS6_dN4cuda3std3__410__identityEEEvT0_PT3_T1_NS0_13GridEvenShareISN_EET2_T4__param_1,
	.param .u32 _ZN3cub18CUB_300001_SM_10006detail6reduce18DeviceReduceKernelINS2_10policy_hubIdj11max_functorIdEE10Policy1000EN6thrust24THRUST_300001_SM_1000_NS6detail15normal_iteratorINSA_10device_ptrIdEEEEjS6_dN4cuda3std3__410__identityEEEvT0_PT3_T1_NS0_13GridEvenShareISN_EET2_T4__param_2,
	.param .align 4 .b8 _ZN3cub18CUB_300001_SM_10006detail6reduce18DeviceReduceKernelINS2_10policy_hubIdj11max_functorIdEE10Policy1000EN6thrust24THRUST_300001_SM_1000_NS6detail15normal_iteratorINSA_10device_ptrIdEEEEjS6_dN4cuda3std3__410__identityEEEvT0_PT3_T1_NS0_13GridEvenShareISN_EET2_T4__param_3[40],
	.param .align 1 .b8 _ZN3cub18CUB_300001_SM_10006detail6reduce18DeviceReduceKernelINS2_10policy_hubIdj11max_functorIdEE10Policy1000EN6thrust24THRUST_300001_SM_1000_NS6detail15normal_iteratorINSA_10device_ptrIdEEEEjS6_dN4cuda3std3__410__identityEEEvT0_PT3_T1_NS0_13GridEvenShareISN_EET2_T4__param_4[1],
	.param .align 1 .b8 _ZN3cub18CUB_300001_SM_10006detail6reduce18DeviceReduceKernelINS2_10policy_hubIdj11max_functorIdEE10Policy1000EN6thrust24THRUST_300001_SM_1000_NS6detail15normal_iteratorINSA_10device_ptrIdEEEEjS6_dN4cuda3std3__410__identityEEEvT0_PT3_T1_NS0_13GridEvenShareISN_EET2_T4__param_5[1]
)
.maxntid 256
{
	.reg .pred 	%p<166>;
	.reg .b16 	%rs<4>;
	.reg .b32 	%r<354>;
	.reg .b64 	%rd<160>;
	.reg .b64 	%fd<305>;
	// demoted variable
	.shared .align 8 .b8 _ZZN3cub18CUB_300001_SM_10006detail6reduce18DeviceReduceKernelINS2_10policy_hubIdj11max_functorIdEE10Policy1000EN6thrust24THRUST_300001_SM_1000_NS6detail15normal_iteratorINSA_10device_ptrIdEEEEjS6_dN4cuda3std3__410__identityEEEvT0_PT3_T1_NS0_13GridEvenShareISN_EET2_T4_E12temp_storage[80];
	ld.param.u32 	%r1, [_ZN3cub18CUB_300001_SM_10006detail6reduce18DeviceReduceKernelINS2_10policy_hubIdj11max_functorIdEE10Policy1000EN6thrust24THRUST_300001_SM_1000_NS6detail15normal_iteratorINSA_10device_ptrIdEEEEjS6_dN4cuda3std3__410__identityEEEvT0_PT3_T1_NS0_13GridEvenShareISN_EET2_T4__param_3+20];
	ld.param.u32 	%r2, [_ZN3cub18CUB_300001_SM_10006detail6reduce18DeviceReduceKernelINS2_10policy_hubIdj11max_functorIdEE10Policy1000EN6thrust24THRUST_300001_SM_1000_NS6detail15normal_iteratorINSA_10device_ptrIdEEEEjS6_dN4cuda3std3__410__identityEEEvT0_PT3_T1_NS0_13GridEvenShareISN_EET2_T4__param_3+24];
	ld.param.u64 	%rd3, [_ZN3cub18CUB_300001_SM_10006detail6reduce18DeviceReduceKernelINS2_10policy_hubIdj11max_functorIdEE10Policy1000EN6thrust24THRUST_300001_SM_1000_NS6detail15normal_iteratorINSA_10device_ptrIdEEEEjS6_dN4cuda3std3__410__identityEEEvT0_PT3_T1_NS0_13GridEvenShareISN_EET2_T4__param_0];
	cvta.to.global.u64 	%rd1, %rd3;
	mov.u32 	%r3, %ctaid.x;
	shl.b32 	%r4, %r2, 11;
	shl.b32 	%r345, %r3, 11;
	sub.s32 	%r6, %r1, %r345;
	setp.gt.u32 	%p1, %r6, 2047;
	@%p1 bra 	$L__BB22_26;
	mov.u32 	%r7, %tid.x;
	setp.ge.u32 	%p79, %r7, %r6;
	mov.f64 	%fd293, 0d0000000000000000;
	mov.u32 	%r336, %r7;
	@%p79 bra 	$L__BB22_3;
	add.s32 	%r180, %r345, %r7;
	mul.wide.u32 	%rd76, %r180, 8;
	add.s64 	%rd77, %rd1, %rd76;
	ld.global.f64 	%fd293, [%rd77];
	add.s32 	%r336, %r7, 256;
$L__BB22_3:
	setp.ge.u32 	%p80, %r336, %r6;
	@%p80 bra 	$L__BB22_17;
	not.b32 	%r181, %r336;
	add.s32 	%r182, %r1, %r181;
	sub.s32 	%r183, %r182, %r345;
	shr.u32 	%r184, %r183, 8;
	add.s32 	%r10, %r184, 1;
	and.b32  	%r11, %r10, 15;
	setp.lt.u32 	%p81, %r183, 3840;
	@%p81 bra 	$L__BB22_8;
	or.b32  	%r335, %r336, 2048;
	add.s32 	%r334, %r336, %r345;
	and.b32  	%r185, %r10, 33554416;
	neg.s32 	%r333, %r185;
$L__BB22_6:
	.pragma "nounroll";
	mul.wide.u32 	%rd78, %r334, 8;
	add.s64 	%rd79, %rd1, %rd78;
	ld.global.f64 	%fd155, [%rd79];
	setp.lt.f64 	%p82, %fd293, %fd155;
	selp.f64 	%fd156, %fd155, %fd293, %p82;
	add.s32 	%r186, %r334, 256;
	mul.wide.u32 	%rd80, %r186, 8;
	add.s64 	%rd81, %rd1, %rd80;
	ld.global.f64 	%fd157, [%rd81];
	setp.lt.f64 	%p83, %fd156, %fd157;
	selp.f64 	%fd158, %fd157, %fd156, %p83;
	add.s32 	%r187, %r334, 512;
	mul.wide.u32 	%rd82, %r187, 8;
	add.s64 	%rd83, %rd1, %rd82;
	ld.global.f64 	%fd159, [%rd83];
	setp.lt.f64 	%p84, %fd158, %fd159;
	selp.f64 	%fd160, %fd159, %fd158, %p84;
	add.s32 	%r188, %r334, 768;
	mul.wide.u32 	%rd84, %r188, 8;
	add.s64 	%rd85, %rd1, %rd84;
	ld.global.f64 	%fd161, [%rd85];
	setp.lt.f64 	%p85, %fd160, %fd161;
	selp.f64 	%fd162, %fd161, %fd160, %p85;
	add.s32 	%r189, %r334, 1024;
	mul.wide.u32 	%rd86, %r189, 8;
	add.s64 	%rd87, %rd1, %rd86;
	ld.global.f64 	%fd163, [%rd87];
	setp.lt.f64 	%p86, %fd162, %fd163;
	selp.f64 	%fd164, %fd163, %fd162, %p86;
	add.s32 	%r190, %r334, 1280;
	mul.wide.u32 	%rd88, %r190, 8;
	add.s64 	%rd89, %rd1, %rd88;
	ld.global.f64 	%fd165, [%rd89];
	setp.lt.f64 	%p87, %fd164, %fd165;
	selp.f64 	%fd166, %fd165, %fd164, %p87;
	add.s32 	%r191, %r334, 1536;
	mul.wide.u32 	%rd90, %r191, 8;
	add.s64 	%rd91, %rd1, %rd90;
	ld.global.f64 	%fd167, [%rd91];
	setp.lt.f64 	%p88, %fd166, %fd167;
	selp.f64 	%fd168, %fd167, %fd166, %p88;
	add.s32 	%r192, %r334, 1792;
	mul.wide.u32 	%rd92, %r192, 8;
	add.s64 	%rd93, %rd1, %rd92;
	ld.global.f64 	%fd169, [%rd93];
	setp.lt.f64 	%p89, %fd168, %fd169;
	selp.f64 	%fd170, %fd169, %fd168, %p89;
	add.s32 	%r193, %r334, 2048;
	mul.wide.u32 	%rd94, %r193, 8;
	add.s64 	%rd95, %rd1, %rd94;
	ld.global.f64 	%fd171, [%rd95];
	setp.lt.f64 	%p90, %fd170, %fd171;
	selp.f64 	%fd172, %fd171, %fd170, %p90;
	add.s32 	%r194, %r334, 2304;
	mul.wide.u32 	%rd96, %r194, 8;
	add.s64 	%rd97, %rd1, %rd96;
	ld.global.f64 	%fd173, [%rd97];
	setp.lt.f64 	%p91, %fd172, %fd173;
	selp.f64 	%fd174, %fd173, %fd172, %p91;
	add.s32 	%r195, %r334, 2560;
	mul.wide.u32 	%rd98, %r195, 8;
	add.s64 	%rd99, %rd1, %rd98;
	ld.global.f64 	%fd175, [%rd99];
	setp.lt.f64 	%p92, %fd174, %fd175;
	selp.f64 	%fd176, %fd175, %fd174, %p92;
	add.s32 	%r196, %r334, 2816;
	mul.wide.u32 	%rd100, %r196, 8;
	add.s64 	%rd101, %rd1, %rd100;
	ld.global.f64 	%fd177, [%rd101];
	setp.lt.f64 	%p93, %fd176, %fd177;
	selp.f64 	%fd178, %fd177, %fd176, %p93;
	add.s32 	%r197, %r334, 3072;
	mul.wide.u32 	%rd102, %r197, 8;
	add.s64 	%rd103, %rd1, %rd102;
	ld.global.f64 	%fd179, [%rd103];
	setp.lt.f64 	%p94, %fd178, %fd179;
	selp.f64 	%fd180, %fd179, %fd178, %p94;
	add.s32 	%r198, %r334, 3328;
	mul.wide.u32 	%rd104, %r198, 8;
	add.s64 	%rd105, %rd1, %rd104;
	ld.global.f64 	%fd181, [%rd105];
	setp.lt.f64 	%p95, %fd180, %fd181;
	selp.f64 	%fd182, %fd181, %fd180, %p95;
	add.s32 	%r199, %r334, 3584;
	mul.wide.u32 	%rd106, %r199, 8;
	add.s64 	%rd107, %rd1, %rd106;
	ld.global.f64 	%fd183, [%rd107];
	setp.lt.f64 	%p96, %fd182, %fd183;
	selp.f64 	%fd184, %fd183, %fd182, %p96;
	add.s32 	%r200, %r334, 3840;
	mul.wide.u32 	%rd108, %r200, 8;
	add.s64 	%rd109, %rd1, %rd108;
	ld.global.f64 	%fd185, [%rd109];
	setp.lt.f64 	%p97, %fd184, %fd185;
	selp.f64 	%fd293, %fd185, %fd184, %p97;
	add.s32 	%r335, %r335, 4096;
	add.s32 	%r334, %r334, 4096;
	add.s32 	%r333, %r333, 16;
	setp.ne.s32 	%p98, %r333, 0;
	@%p98 bra 	$L__BB22_6;
	add.s32 	%r336, %r335, -2048;
$L__BB22_8:
	setp.eq.s32 	%p99, %r11, 0;
	@%p99 bra 	$L__BB22_17;
	and.b32  	%r23, %r10, 7;
	setp.lt.u32 	%p100, %r11, 8;
	@%p100 bra 	$L__BB22_11;
	add.s32 	%r201, %r345, %r336;
	mul.wide.u32 	%rd110, %r201, 8;
	add.s64 	%rd111, %rd1, %rd110;
	ld.global.f64 	%fd187, [%rd111];
	setp.lt.f64 	%p101, %fd293, %fd187;
	selp.f64 	%fd188, %fd187, %fd293, %p101;
	add.s32 	%r202, %r201, 256;
	mul.wide.u32 	%rd112, %r202, 8;
	add.s64 	%rd113, %rd1, %rd112;
	ld.global.f64 	%fd189, [%rd113];
	setp.lt.f64 	%p102, %fd188, %fd189;
	selp.f64 	%fd190, %fd189, %fd188, %p102;
	add.s32 	%r203, %r201, 512;
	mul.wide.u32 	%rd114, %r203, 8;
	add.s64 	%rd115, %rd1, %rd114;
	ld.global.f64 	%fd191, [%rd115];
	setp.lt.f64 	%p103, %fd190, %fd191;
	selp.f64 	%fd192, %fd191, %fd190, %p103;
	add.s32 	%r204, %r201, 768;
	mul.wide.u32 	%rd116, %r204, 8;
	add.s64 	%rd117, %rd1, %rd116;
	ld.global.f64 	%fd193, [%rd117];
	setp.lt.f64 	%p104, %fd192, %fd193;
	selp.f64 	%fd194, %fd193, %fd192, %p104;
	add.s32 	%r205, %r201, 1024;
	mul.wide.u32 	%rd118, %r205, 8;
	add.s64 	%rd119, %rd1, %rd118;
	ld.global.f64 	%fd195, [%rd119];
	setp.lt.f64 	%p105, %fd194, %fd195;
	selp.f64 	%fd196, %fd195, %fd194, %p105;
	add.s32 	%r206, %r201, 1280;
	mul.wide.u32 	%rd120, %r206, 8;
	add.s64 	%rd121, %rd1, %rd120;
	ld.global.f64 	%fd197, [%rd121];
	setp.lt.f64 	%p106, %fd196, %fd197;
	selp.f64 	%fd198, %fd197, %fd196, %p106;
	add.s32 	%r207, %r201, 1536;
	mul.wide.u32 	%rd122, %r207, 8;
	add.s64 	%rd123, %rd1, %rd122;
	ld.global.f64 	%fd199, [%rd123];
	setp.lt.f64 	%p107, %fd198, %fd199;
	selp.f64 	%fd200, %fd199, %fd198, %p107;
	add.s32 	%r208, %r201, 1792;
	mul.wide.u32 	%rd124, %r208, 8;
	add.s64 	%rd125, %rd1, %rd124;
	ld.global.f64 	%fd201, [%rd125];
	setp.lt.f64 	%p108, %fd200, %fd201;
	selp.f64 	%fd293, %fd201, %fd200, %p108;
	add.s32 	%r336, %r336, 2048;
$L__BB22_11:
	setp.eq.s32 	%p109, %r23, 0;
	@%p109 bra 	$L__BB22_17;
	and.b32  	%r26, %r10, 3;
	setp.lt.u32 	%p110, %r23, 4;
	@%p110 bra 	$L__BB22_14;
	add.s32 	%r209, %r345, %r336;
	mul.wide.u32 	%rd126, %r209, 8;
	add.s64 	%rd127, %rd1, %rd126;
	ld.global.f64 	%fd203, [%rd127];
	setp.lt.f64 	%p111, %fd293, %fd203;
	selp.f64 	%fd204, %fd203, %fd293, %p111;
	add.s32 	%r210, %r209, 256;
	mul.wide.u32 	%rd128, %r210, 8;
	add.s64 	%rd129, %rd1, %rd128;
	ld.global.f64 	%fd205, [%rd129];
	setp.lt.f64 	%p112, %fd204, %fd205;
	selp.f64 	%fd206, %fd205, %fd204, %p112;
	add.s32 	%r211, %r209, 512;
	mul.wide.u32 	%rd130, %r211, 8;
	add.s64 	%rd131, %rd1, %rd130;
	ld.global.f64 	%fd207, [%rd131];
	setp.lt.f64 	%p113, %fd206, %fd207;
	selp.f64 	%fd208, %fd207, %fd206, %p113;
	add.s32 	%r212, %r209, 768;
	mul.wide.u32 	%rd132, %r212, 8;
	add.s64 	%rd133, %rd1, %rd132;
	ld.global.f64 	%fd209, [%rd133];
	setp.lt.f64 	%p114, %fd208, %fd209;
	selp.f64 	%fd293, %fd209, %fd208, %p114;
	add.s32 	%r336, %r336, 1024;
$L__BB22_14:
	setp.eq.s32 	%p115, %r26, 0;
	@%p115 bra 	$L__BB22_17;
	add.s32 	%r340, %r336, %r345;
	neg.s32 	%r339, %r26;
$L__BB22_16:
	.pragma "nounroll";
	mul.wide.u32 	%rd134, %r340, 8;
	add.s64 	%rd135, %rd1, %rd134;
	ld.global.f64 	%fd210, [%rd135];
	setp.lt.f64 	%p116, %fd293, %fd210;
	selp.f64 	%fd293, %fd210, %fd293, %p116;
	add.s32 	%r340, %r340, 256;
	add.s32 	%r339, %r339, 1;
	setp.ne.s32 	%p117, %r339, 0;
	@%p117 bra 	$L__BB22_16;
$L__BB22_17:
	setp.lt.u32 	%p118, %r6, 256;
	@%p118 bra 	$L__BB22_22;
	// begin inline asm
	mov.u32 %r276, %laneid;
	// end inline asm
	mov.b64 	%rd146, %fd293;
	mov.b64 	{%r278, %r283}, %rd146;
	mov.b32 	%r284, 1;
	mov.b32 	%r325, 31;
	mov.b32 	%r326, -1;
	// begin inline asm
	shfl.sync.down.b32 %r277, %r278, %r284, %r325, %r326;
	// end inline asm
	// begin inline asm
	shfl.sync.down.b32 %r282, %r283, %r284, %r325, %r326;
	// end inline asm
	mov.b64 	%rd147, {%r277, %r282};
	mov.b64 	%fd258, %rd147;
	setp.gt.s32 	%p146, %r276, 30;
	setp.lt.f64 	%p147, %fd293, %fd258;
	selp.f64 	%fd259, %fd258, %fd293, %p147;
	selp.f64 	%fd260, %fd293, %fd259, %p146;
	mov.b64 	%rd148, %fd260;
	mov.b64 	{%r288, %r293}, %rd148;
	mov.b32 	%r294, 2;
	// begin inline asm
	shfl.sync.down.b32 %r287, %r288, %r294, %r325, %r326;
	// end inline asm
	// begin inline asm
	shfl.sync.down.b32 %r292, %r293, %r294, %r325, %r326;
	// end inline asm
	mov.b64 	%rd149, {%r287, %r292};
	mov.b64 	%fd261, %rd149;
	setp.gt.s32 	%p148, %r276, 29;
	setp.lt.f64 	%p149, %fd260, %fd261;
	selp.f64 	%fd262, %fd261, %fd260, %p149;
	selp.f64 	%fd263, %fd260, %fd262, %p148;
	mov.b64 	%rd150, %fd263;
	mov.b64 	{%r298, %r303}, %rd150;
	mov.b32 	%r304, 4;
	// begin inline asm
	shfl.sync.down.b32 %r297, %r298, %r304, %r325, %r326;
	// end inline asm
	// begin inline asm
	shfl.sync.down.b32 %r302, %r303, %r304, %r325, %r326;
	// end inline asm
	mov.b64 	%rd151, {%r297, %r302};
	mov.b64 	%fd264, %rd151;
	setp.gt.s32 	%p150, %r276, 27;
	setp.lt.f64 	%p151, %fd263, %fd264;
	selp.f64 	%fd265, %fd264, %fd263, %p151;
	selp.f64 	%fd266, %fd263, %fd265, %p150;
	mov.b64 	%rd152, %fd266;
	mov.b64 	{%r308, %r313}, %rd152;
	mov.b32 	%r314, 8;
	// begin inline asm
	shfl.sync.down.b32 %r307, %r308, %r314, %r325, %r326;
	// end inline asm
	// begin inline asm
	shfl.sync.down.b32 %r312, %r313, %r314, %r325, %r326;
	// end inline asm
	mov.b64 	%rd153, {%r307, %r312};
	mov.b64 	%fd267, %rd153;
	setp.gt.s32 	%p152, %r276, 23;
	setp.lt.f64 	%p153, %fd266, %fd267;
	selp.f64 	%fd268, %fd267, %fd266, %p153;
	selp.f64 	%fd269, %fd266, %fd268, %p152;
	mov.b64 	%rd154, %fd269;
	mov.b64 	{%r318, %r323}, %rd154;
	mov.b32 	%r324, 16;
	// begin inline asm
	shfl.sync.down.b32 %r317, %r318, %r324, %r325, %r326;
	// end inline asm
	// begin inline asm
	shfl.sync.down.b32 %r322, %r323, %r324, %r325, %r326;
	// end inline asm
	mov.b64 	%rd155, {%r317, %r322};
	mov.b64 	%fd270, %rd155;
	setp.gt.s32 	%p154, %r276, 15;
	setp.lt.f64 	%p155, %fd269, %fd270;
	selp.f64 	%fd16, %fd270, %fd269, %p155;
	selp.f64 	%fd304, %fd269, %fd16, %p154;
	setp.ne.s32 	%p156, %r276, 0;
	@%p156 bra 	$L__BB22_20;
	shr.u32 	%r327, %r7, 2;
	and.b32  	%r328, %r327, 248;
	mov.u32 	%r329, _ZZN3cub18CUB_300001_SM_10006detail6reduce18DeviceReduceKernelINS2_10policy_hubIdj11max_functorIdEE10Policy1000EN6thrust24THRUST_300001_SM_1000_NS6detail15normal_iteratorINSA_10device_ptrIdEEEEjS6_dN4cuda3std3__410__identityEEEvT0_PT3_T1_NS0_13GridEvenShareISN_EET2_T4_E12temp_storage;
	add.s32 	%r330, %r329, %r328;
	st.shared.f64 	[%r330+8], %fd16;
$L__BB22_20:
	bar.sync 	0;
	setp.ne.s32 	%p157, %r7, 0;
	@%p157 bra 	$L__BB22_48;
	ld.shared.f64 	%fd271, [_ZZN3cub18CUB_300001_SM_10006detail6reduce18DeviceReduceKernelINS2_10policy_hubIdj11max_functorIdEE10Policy1000EN6thrust24THRUST_300001_SM_1000_NS6detail15normal_iteratorINSA_10device_ptrIdEEEEjS6_dN4cuda3std3__410__identityEEEvT0_PT3_T1_NS0_13GridEvenShareISN_EET2_T4_E12temp_storage+16];
	setp.lt.f64 	%p158, %fd304, %fd271;
	selp.f64 	%fd272, %fd271, %fd304, %p158;
	ld.shared.f64 	%fd273, [_ZZN3cub18CUB_300001_SM_10006detail6reduce18DeviceReduceKernelINS2_10policy_hubIdj11max_functorIdEE10Policy1000EN6thrust24THRUST_300001_SM_1000_NS6detail15normal_iteratorINSA_10device_ptrIdEEEEjS6_dN4cuda3std3__410__identityEEEvT0_PT3_T1_NS0_13GridEvenShareISN_EET2_T4_E12temp_storage+24];
	setp.lt.f64 	%p159, %fd272, %fd273;
	selp.f64 	%fd274, %fd273, %fd272, %p159;
	ld.shared.f64 	%fd275, [_ZZN3cub18CUB_300001_SM_10006detail6reduce18DeviceReduceKernelINS2_10policy_hubIdj11max_functorIdEE10Policy1000EN6thrust24THRUST_300001_SM_1000_NS6detail15normal_iteratorINSA_10device_ptrIdEEEEjS6_dN4cuda3std3__410__identityEEEvT0_PT3_T1_NS0_13GridEvenShareISN_EET2_T4_E12temp_storage+32];
	setp.lt.f64 	%p160, %fd274, %fd275;
	selp.f64 	%fd276, %fd275, %fd274, %p160;
	ld.shared.f64 	%fd277, [_ZZN3cub18CUB_300001_SM_10006detail6reduce18DeviceReduceKernelINS2_10policy_hubIdj11max_functorIdEE10Policy1000EN6thrust24THRUST_300001_SM_1000_NS6detail15normal_iteratorINSA_10device_ptrIdEEEEjS6_dN4cuda3std3__410__identityEEEvT0_PT3_T1_NS0_13GridEvenShareISN_EET2_T4_E12temp_storage+40];
	setp.lt.f64 	%p161, %fd276, %fd277;
	selp.f64 	%fd278, %fd277, %fd276, %p161;
	ld.shared.f64 	%fd279, [_ZZN3cub18CUB_300001_SM_10006detail6reduce18DeviceReduceKernelINS2_10policy_hubIdj11max_functorIdEE10Policy1000EN6thrust24THRUST_300001_SM_1000_NS6detail15normal_iteratorINSA_10device_ptrIdEEEEjS6_dN4cuda3std3__410__identityEEEvT0_PT3_T1_NS0_13GridEvenShareISN_EET2_T4_E12temp_storage+48];
	setp.lt.f64 	%p162, %fd278, %fd279;
	selp.f64 	%fd280, %fd279, %fd278, %p162;
	ld.shared.f64 	%fd281, [_ZZN3cub18CUB_300001_SM_10006detail6reduce18DeviceReduceKernelINS2_10policy_hubIdj11max_functorIdEE10Policy1000EN6thrust24THRUST_300001_SM_1000_NS6detail15normal_iteratorINSA_10device_ptrIdEEEEjS6_dN4cuda3std3__410__identityEEEvT0_PT3_T1_NS0_13GridEvenShareISN_EET2_T4_E12temp_storage+56];
	setp.lt.f64 	%p163, %fd280, %fd281;
	selp.f64 	%fd282, %fd281, %fd280, %p163;
	ld.shared.f64 	%fd283, [_ZZN3cub18CUB_300001_SM_10006detail6reduce18DeviceReduceKernelINS2_10policy_hubIdj11max_functorIdEE10Policy1000EN6thrust24THRUST_300001_SM_1000_NS6detail15normal_iteratorINSA_10device_ptrIdEEEEjS6_dN4cuda3std3__410__identityEEEvT0_PT3_T1_NS0_13GridEvenShareISN_EET2_T4_E12temp_storage+64];
	setp.lt.f64 	%p164, %fd282, %fd283;
	selp.f64 	%fd304, %fd283, %fd282, %p164;
	bra.uni 	$L__BB22_48;
$L__BB22_22:
	// begin inline asm
	mov.u32 %r213, %laneid;
	// end inline asm
	and.b32  	%r264, %r7, 992;
	add.s32 	%r265, %r264, 32;
	setp.gt.u32 	%p119, %r265, %r6;
	not.b32 	%r266, %r264;
	add.s32 	%r267, %r6, %r266;
	selp.b32 	%r262, %r267, 31, %p119;
	mov.b64 	%rd136, %fd293;
	mov.b64 	{%r215, %r220}, %rd136;
	mov.b32 	%r221, 1;
	mov.b32 	%r263, -1;
	// begin inline asm
	shfl.sync.down.b32 %r214, %r215, %r221, %r262, %r263;
	// end inline asm
	// begin inline asm
	shfl.sync.down.b32 %r219, %r220, %r221, %r262, %r263;
	// end inline asm
	mov.b64 	%rd137, {%r214, %r219};
	mov.b64 	%fd211, %rd137;
	setp.lt.s32 	%p120, %r213, %r262;
	setp.lt.f64 	%p121, %fd293, %fd211;
	selp.f64 	%fd212, %fd211, %fd293, %p121;
	selp.f64 	%fd213, %fd212, %fd293, %p120;
	mov.b64 	%rd138, %fd213;
	mov.b64 	{%r225, %r230}, %rd138;
	mov.b32 	%r231, 2;
	// begin inline asm
	shfl.sync.down.b32 %r224, %r225, %r231, %r262, %r263;
	// end inline asm
	// begin inline asm
	shfl.sync.down.b32 %r229, %r230, %r231, %r262, %r263;
	// end inline asm
	mov.b64 	%rd139, {%r224, %r229};
	mov.b64 	%fd214, %rd139;
	add.s32 	%r268, %r213, 2;
	setp.gt.s32 	%p122, %r268, %r262;
	setp.lt.f64 	%p123, %fd213, %fd214;
	selp.f64 	%fd215, %fd214, %fd213, %p123;
	selp.f64 	%fd216, %fd213, %fd215, %p122;
	mov.b64 	%rd140, %fd216;
	mov.b64 	{%r235, %r240}, %rd140;
	mov.b32 	%r241, 4;
	// begin inline asm
	shfl.sync.down.b32 %r234, %r235, %r241, %r262, %r263;
	// end inline asm
	// begin inline asm
	shfl.sync.down.b32 %r239, %r240, %r241, %r262, %r263;
	// end inline asm
	mov.b64 	%rd141, {%r234, %r239};
	mov.b64 	%fd217, %rd141;
	add.s32 	%r269, %r213, 4;
	setp.gt.s32 	%p124, %r269, %r262;
	setp.lt.f64 	%p125, %fd216, %fd217;
	selp.f64 	%fd218, %fd217, %fd216, %p125;
	selp.f64 	%fd219, %fd216, %fd218, %p124;
	mov.b64 	%rd142, %fd219;
	mov.b64 	{%r245, %r250}, %rd142;
	mov.b32 	%r251, 8;
	// begin inline asm
	shfl.sync.down.b32 %r244, %r245, %r251, %r262, %r263;
	// end inline asm
	// begin inline asm
	shfl.sync.down.b32 %r249, %r250, %r251, %r262, %r263;
	// end inline asm
	mov.b64 	%rd143, {%r244, %r249};
	mov.b64 	%fd220, %rd143;
	add.s32 	%r270, %r213, 8;
	setp.gt.s32 	%p126, %r270, %r262;
	setp.lt.f64 	%p127, %fd219, %fd220;
	selp.f64 	%fd221, %fd220, %fd219, %p127;
	selp.f64 	%fd222, %fd219, %fd221, %p126;
	mov.b64 	%rd144, %fd222;
	mov.b64 	{%r255, %r260}, %rd144;
	mov.b32 	%r261, 16;
	// begin inline asm
	shfl.sync.down.b32 %r254, %r255, %r261, %r262, %r263;
	// end inline asm
	// begin inline asm
	shfl.sync.down.b32 %r259, %r260, %r261, %r262, %r263;
	// end inline asm
	mov.b64 	%rd145, {%r254, %r259};
	mov.b64 	%fd223, %rd145;
	add.s32 	%r271, %r213, 16;
	setp.gt.s32 	%p128, %r271, %r262;
	setp.lt.f64 	%p129, %fd222, %fd223;
	selp.f64 	%fd224, %fd223, %fd222, %p129;
	selp.f64 	%fd304, %fd222, %fd224, %p128;
	setp.ne.s32 	%p130, %r213, 0;
	@%p130 bra 	$L__BB22_24;
	shr.u32 	%r272, %r7, 2;
	and.b32  	%r273, %r272, 248;
	mov.u32 	%r274, _ZZN3cub18CUB_300001_SM_10006detail6reduce18DeviceReduceKernelINS2_10policy_hubIdj11max_functorIdEE10Policy1000EN6thrust24THRUST_300001_SM_1000_NS6detail15normal_iteratorINSA_10device_ptrIdEEEEjS6_dN4cuda3std3__410__identityEEEvT0_PT3_T1_NS0_13GridEvenShareISN_EET2_T4_E12temp_storage;
	add.s32 	%r275, %r274, %r273;
	st.shared.f64 	[%r275+8], %fd304;
$L__BB22_24:
	bar.sync 	0;
	setp.ne.s32 	%p131, %r7, 0;
	@%p131 bra 	$L__BB22_48;
	setp.gt.u32 	%p132, %r6, 32;
	ld.shared.f64 	%fd225, [_ZZN3cub18CUB_300001_SM_10006detail6reduce18DeviceReduceKernelINS2_10policy_hubIdj11max_functorIdEE10Policy1000EN6thrust24THRUST_300001_SM_1000_NS6detail15normal_iteratorINSA_10device_ptrIdEEEEjS6_dN4cuda3std3__410__identityEEEvT0_PT3_T1_NS0_13GridEvenShareISN_EET2_T4_E12temp_storage+16];
	setp.lt.f64 	%p133, %fd304, %fd225;
	selp.f64 	%fd227, %fd225, %fd304, %p133;
	selp.f64 	%fd228, %fd227, %fd304, %p132;
	setp.gt.u32 	%p134, %r6, 64;
	ld.shared.f64 	%fd230, [_ZZN3cub18CUB_300001_SM_10006detail6reduce18DeviceReduceKernelINS2_10policy_hubIdj11max_functorIdEE10Policy1000EN6thrust24THRUST_300001_SM_1000_NS6detail15normal_iteratorINSA_10device_ptrIdEEEEjS6_dN4cuda3std3__410__identityEEEvT0_PT3_T1_NS0_13GridEvenShareISN_EET2_T4_E12temp_storage+24];
	setp.lt.f64 	%p135, %fd228, %fd230;
	selp.f64 	%fd232, %fd230, %fd228, %p135;
	selp.f64 	%fd233, %fd232, %fd228, %p134;
	setp.gt.u32 	%p136, %r6, 96;
	ld.shared.f64 	%fd235, [_ZZN3cub18CUB_300001_SM_10006detail6reduce18DeviceReduceKernelINS2_10policy_hubIdj11max_functorIdEE10Policy1000EN6thrust24THRUST_300001_SM_1000_NS6detail15normal_iteratorINSA_10device_ptrIdEEEEjS6_dN4cuda3std3__410__identityEEEvT0_PT3_T1_NS0_13GridEvenShareISN_EET2_T4_E12temp_storage+32];
	setp.lt.f64 	%p137, %fd233, %fd235;
	selp.f64 	%fd237, %fd235, %fd233, %p137;
	selp.f64 	%fd238, %fd237, %fd233, %p136;
	setp.gt.u32 	%p138, %r6, 128;
	ld.shared.f64 	%fd240, [_ZZN3cub18CUB_300001_SM_10006detail6reduce18DeviceReduceKernelINS2_10policy_hubIdj11max_functorIdEE10Policy1000EN6thrust24THRUST_300001_SM_1000_NS6detail15normal_iteratorINSA_10device_ptrIdEEEEjS6_dN4cuda3std3__410__identityEEEvT0_PT3_T1_NS0_13GridEvenShareISN_EET2_T4_E12temp_storage+40];
	setp.lt.f64 	%p139, %fd238, %fd240;
	selp.f64 	%fd242, %fd240, %fd238, %p139;
	selp.f64 	%fd243, %fd242, %fd238, %p138;
	setp.gt.u32 	%p140, %r6, 160;
	ld.shared.f64 	%fd245, [_ZZN3cub18CUB_300001_SM_10006detail6reduce18DeviceReduceKernelINS2_10policy_hubIdj11max_functorIdEE10Policy1000EN6thrust24THRUST_300001_SM_1000_NS6detail15normal_iteratorINSA_10device_ptrIdEEEEjS6_dN4cuda3std3__410__identityEEEvT0_PT3_T1_NS0_13GridEvenShareISN_EET2_T4_E12temp_storage+48];
	setp.lt.f64 	%p141, %fd243, %fd245;
	selp.f64 	%fd247, %fd245, %fd243, %p141;
	selp.f64 	%fd248, %fd247, %fd243, %p140;
	setp.gt.u32 	%p142, %r6, 192;
	ld.shared.f64 	%fd250, [_ZZN3cub18CUB_300001_SM_10006detail6reduce18DeviceReduceKernelINS2_10policy_hubIdj11max_functorIdEE10Policy1000EN6thrust24THRUST_300001_SM_1000_NS6detail15normal_iteratorINSA_10device_ptrIdEEEEjS6_dN4cuda3std3__410__identityEEEvT0_PT3_T1_NS0_13GridEvenShareISN_EET2_T4_E12temp_storage+56];
	setp.lt.f64 	%p143, %fd248, %fd250;
	selp.f64 	%fd252, %fd250, %fd248, %p143;
	selp.f64 	%fd253, %fd252, %fd248, %p142;
	setp.gt.u32 	%p144, %r6, 224;
	ld.shared.f64 	%fd255, [_ZZN3cub18CUB_300001_SM_10006detail6reduce18DeviceReduceKernelINS2_10policy_hubIdj11max_functorIdEE10Policy1000EN6thrust24THRUST_300001_SM_1000_NS6detail15normal_iteratorINSA_10device_ptrIdEEEEjS6_dN4cuda3std3__410__identityEEEvT0_PT3_T1_NS0_13GridEvenShareISN_EET2_T4_E12temp_storage+64];
	setp.lt.f64 	%p145, %fd253, %fd255;
	selp.f64 	%fd257, %fd255, %fd253, %p145;
	selp.f64 	%fd304, %fd257, %fd253, %p144;
	bra.uni 	$L__BB22_48;
$L__BB22_26:
	mov.u32 	%r35, %tid.x;
	add.s32 	%r72, %r35, %r345;
	mul.wide.u32 	%rd4, %r72, 8;
	add.s64 	%rd5, %rd1, %rd4;
	ld.global.f64 	%fd41, [%rd5];
	ld.global.f64 	%fd42, [%rd5+2048];
	ld.global.f64 	%fd43, [%rd5+4096];
	ld.global.f64 	%fd44, [%rd5+6144];
	ld.global.f64 	%fd45, [%rd5+8192];
	ld.global.f64 	%fd46, [%rd5+10240];
	ld.global.f64 	%fd47, [%rd5+12288];
	ld.global.f64 	%fd48, [%rd5+14336];
	setp.lt.f64 	%p2, %fd41, %fd42;
	selp.f64 	%fd49, %fd42, %fd41, %p2;
	setp.lt.f64 	%p3, %fd49, %fd43;
	selp.f64 	%fd50, %fd43, %fd49, %p3;
	setp.lt.f64 	%p4, %fd50, %fd44;
	selp.f64 	%fd51, %fd44, %fd50, %p4;
	setp.lt.f64 	%p5, %fd51, %fd45;
	selp.f64 	%fd52, %fd45, %fd51, %p5;
	setp.lt.f64 	%p6, %fd52, %fd46;
	selp.f64 	%fd53, %fd46, %fd52, %p6;
	setp.lt.f64 	%p7, %fd53, %fd47;
	selp.f64 	%fd54, %fd47, %fd53, %p7;
	setp.lt.f64 	%p8, %fd54, %fd48;
	selp.f64 	%fd303, %fd48, %fd54, %p8;
	setp.lt.u32 	%p9, %r6, %r4;
	@%p9 bra 	$L__BB22_44;
	add.s32 	%r36, %r4, %r345;
	not.b32 	%r74, %r35;
	add.s32 	%r75, %r74, %r1;
	sub.s32 	%r76, %r75, %r4;
	sub.s32 	%r342, %r76, %r345;
	add.s32 	%r77, %r36, %r35;
	add.s32 	%r341, %r77, 2048;
	mov.b32 	%r344, 0;
	mov.u32 	%r343, %r36;
$L__BB22_28:
	shl.b32 	%r78, %r2, 11;
	add.s32 	%r345, %r345, %r78;
	add.s32 	%r79, %r1, -2048;
	setp.gt.u32 	%p10, %r345, %r79;
	@%p10 bra 	$L__BB22_30;
	add.s32 	%r80, %r35, %r345;
	mul.wide.u32 	%rd6, %r80, 8;
	add.s64 	%rd7, %rd1, %rd6;
	ld.global.f64 	%fd55, [%rd7];
	ld.global.f64 	%fd56, [%rd7+2048];
	ld.global.f64 	%fd57, [%rd7+4096];
	ld.global.f64 	%fd58, [%rd7+6144];
	ld.global.f64 	%fd59, [%rd7+8192];
	ld.global.f64 	%fd60, [%rd7+10240];
	ld.global.f64 	%fd61, [%rd7+12288];
	ld.global.f64 	%fd62, [%rd7+14336];
	setp.lt.f64 	%p11, %fd303, %fd55;
	selp.f64 	%fd63, %fd55, %fd303, %p11;
	setp.lt.f64 	%p12, %fd63, %fd56;
	selp.f64 	%fd64, %fd56, %fd63, %p12;
	setp.lt.f64 	%p13, %fd64, %fd57;
	selp.f64 	%fd65, %fd57, %fd64, %p13;
	setp.lt.f64 	%p14, %fd65, %fd58;
	selp.f64 	%fd66, %fd58, %fd65, %p14;
	setp.lt.f64 	%p15, %fd66, %fd59;
	selp.f64 	%fd67, %fd59, %fd66, %p15;
	setp.lt.f64 	%p16, %fd67, %fd60;
	selp.f64 	%fd68, %fd60, %fd67, %p16;
	setp.lt.f64 	%p17, %fd68, %fd61;
	selp.f64 	%fd69, %fd61, %fd68, %p17;
	setp.lt.f64 	%p18, %fd69, %fd62;
	selp.f64 	%fd303, %fd62, %fd69, %p18;
	sub.s32 	%r81, %r1, %r345;
	shl.b32 	%r82, %r2, 11;
	setp.lt.u32 	%p19, %r81, %r82;
	add.s32 	%r344, %r344, 1;
	add.s32 	%r343, %r343, %r82;
	sub.s32 	%r342, %r342, %r82;
	add.s32 	%r341, %r341, %r82;
	@%p19 bra 	$L__BB22_44;
	bra.uni 	$L__BB22_28;
$L__BB22_30:
	setp.le.u32 	%p20, %r1, %r345;
	sub.s32 	%r83, %r1, %r345;
	setp.ge.s32 	%p21, %r35, %r83;
	or.pred  	%p22, %p20, %p21;
	@%p22 bra 	$L__BB22_44;
	not.b32 	%r85, %r35;
	add.s32 	%r86, %r1, %r85;
	sub.s32 	%r87, %r86, %r36;
	mul.lo.s32 	%r88, %r2, %r344;
	shl.b32 	%r89, %r88, 11;
	sub.s32 	%r90, %r87, %r89;
	shr.u32 	%r91, %r90, 8;
	add.s32 	%r49, %r91, 1;
	and.b32  	%r50, %r49, 15;
	setp.lt.u32 	%p23, %r90, 3840;
	mov.u32 	%r350, %r35;
	@%p23 bra 	$L__BB22_35;
	or.b32  	%r348, %r35, 2048;
	shr.u32 	%r92, %r342, 8;
	add.s32 	%r93, %r92, 1;
	and.b32  	%r94, %r93, 33554416;
	neg.s32 	%r346, %r94;
$L__BB22_33:
	.pragma "nounroll";
	add.s32 	%r95, %r341, -2048;
	mul.wide.u32 	%rd8, %r95, 8;
	add.s64 	%rd9, %rd1, %rd8;
	ld.global.f64 	%fd71, [%rd9];
	setp.lt.f64 	%p24, %fd303, %fd71;
	selp.f64 	%fd72, %fd71, %fd303, %p24;
	add.s32 	%r96, %r341, -1792;
	mul.wide.u32 	%rd10, %r96, 8;
	add.s64 	%rd11, %rd1, %rd10;
	ld.global.f64 	%fd73, [%rd11];
	setp.lt.f64 	%p25, %fd72, %fd73;
	selp.f64 	%fd74, %fd73, %fd72, %p25;
	add.s32 	%r97, %r341, -1536;
	mul.wide.u32 	%rd12, %r97, 8;
	add.s64 	%rd13, %rd1, %rd12;
	ld.global.f64 	%fd75, [%rd13];
	setp.lt.f64 	%p26, %fd74, %fd75;
	selp.f64 	%fd76, %fd75, %fd74, %p26;
	add.s32 	%r98, %r341, -1280;
	mul.wide.u32 	%rd14, %r98, 8;
	add.s64 	%rd15, %rd1, %rd14;
	ld.global.f64 	%fd77, [%rd15];
	setp.lt.f64 	%p27, %fd76, %fd77;
	selp.f64 	%fd78, %fd77, %fd76, %p27;
	add.s32 	%r99, %r341, -1024;
	mul.wide.u32 	%rd16, %r99, 8;
	add.s64 	%rd17, %rd1, %rd16;
	ld.global.f64 	%fd79, [%rd17];
	setp.lt.f64 	%p28, %fd78, %fd79;
	selp.f64 	%fd80, %fd79, %fd78, %p28;
	add.s32 	%r100, %r341, -768;
	mul.wide.u32 	%rd18, %r100, 8;
	add.s64 	%rd19, %rd1, %rd18;
	ld.global.f64 	%fd81, [%rd19];
	setp.lt.f64 	%p29, %fd80, %fd81;
	selp.f64 	%fd82, %fd81, %fd80, %p29;
	add.s32 	%r101, %r341, -512;
	mul.wide.u32 	%rd20, %r101, 8;
	add.s64 	%rd21, %rd1, %rd20;
	ld.global.f64 	%fd83, [%rd21];
	setp.lt.f64 	%p30, %fd82, %fd83;
	selp.f64 	%fd84, %fd83, %fd82, %p30;
	add.s32 	%r102, %r341, 1792;
	add.s32 	%r103, %r341, -256;
	mul.wide.u32 	%rd22, %r103, 8;
	add.s64 	%rd23, %rd1, %rd22;
	ld.global.f64 	%fd85, [%rd23];
	setp.lt.f64 	%p31, %fd84, %fd85;
	selp.f64 	%fd86, %fd85, %fd84, %p31;
	mul.wide.u32 	%rd24, %r341, 8;
	add.s64 	%rd25, %rd1, %rd24;
	ld.global.f64 	%fd87, [%rd25];
	setp.lt.f64 	%p32, %fd86, %fd87;
	selp.f64 	%fd88, %fd87, %fd86, %p32;
	add.s32 	%r104, %r341, 256;
	mul.wide.u32 	%rd26, %r104, 8;
	add.s64 	%rd27, %rd1, %rd26;
	ld.global.f64 	%fd89, [%rd27];
	setp.lt.f64 	%p33, %fd88, %fd89;
	selp.f64 	%fd90, %fd89, %fd88, %p33;
	add.s32 	%r105, %r341, 512;
	mul.wide.u32 	%rd28, %r105, 8;
	add.s64 	%rd29, %rd1, %rd28;
	ld.global.f64 	%fd91, [%rd29];
	setp.lt.f64 	%p34, %fd90, %fd91;
	selp.f64 	%fd92, %fd91, %fd90, %p34;
	add.s32 	%r106, %r341, 768;
	mul.wide.u32 	%rd30, %r106, 8;
	add.s64 	%rd31, %rd1, %rd30;
	ld.global.f64 	%fd93, [%rd31];
	setp.lt.f64 	%p35, %fd92, %fd93;
	selp.f64 	%fd94, %fd93, %fd92, %p35;
	add.s32 	%r107, %r341, 1024;
	mul.wide.u32 	%rd32, %r107, 8;
	add.s64 	%rd33, %rd1, %rd32;
	ld.global.f64 	%fd95, [%rd33];
	setp.lt.f64 	%p36, %fd94, %fd95;
	selp.f64 	%fd96, %fd95, %fd94, %p36;
	add.s32 	%r108, %r341, 1280;
	mul.wide.u32 	%rd34, %r108, 8;
	add.s64 	%rd35, %rd1, %rd34;
	ld.global.f64 	%fd97, [%rd35];
	setp.lt.f64 	%p37, %fd96, %fd97;
	selp.f64 	%fd98, %fd97, %fd96, %p37;
	add.s32 	%r109, %r341, 1536;
	mul.wide.u32 	%rd36, %r109, 8;
	add.s64 	%rd37, %rd1, %rd36;
	ld.global.f64 	%fd99, [%rd37];
	setp.lt.f64 	%p38, %fd98, %fd99;
	selp.f64 	%fd100, %fd99, %fd98, %p38;
	mul.wide.u32 	%rd38, %r102, 8;
	add.s64 	%rd39, %rd1, %rd38;
	ld.global.f64 	%fd101, [%rd39];
	setp.lt.f64 	%p39, %fd100, %fd101;
	selp.f64 	%fd303, %fd101, %fd100, %p39;
	add.s32 	%r348, %r348, 4096;
	add.s32 	%r341, %r341, 4096;
	add.s32 	%r346, %r346, 16;
	setp.ne.s32 	%p40, %r346, 0;
	@%p40 bra 	$L__BB22_33;
	add.s32 	%r350, %r348, -2048;
$L__BB22_35:
	setp.eq.s32 	%p41, %r50, 0;
	@%p41 bra 	$L__BB22_44;
	and.b32  	%r61, %r49, 7;
	setp.lt.u32 	%p42, %r50, 8;
	@%p42 bra 	$L__BB22_38;
	add.s32 	%r110, %r350, %r345;
	mul.wide.u32 	%rd40, %r110, 8;
	add.s64 	%rd41, %rd1, %rd40;
	ld.global.f64 	%fd103, [%rd41];
	setp.lt.f64 	%p43, %fd303, %fd103;
	selp.f64 	%fd104, %fd103, %fd303, %p43;
	add.s32 	%r111, %r110, 256;
	mul.wide.u32 	%rd42, %r111, 8;
	add.s64 	%rd43, %rd1, %rd42;
	ld.global.f64 	%fd105, [%rd43];
	setp.lt.f64 	%p44, %fd104, %fd105;
	selp.f64 	%fd106, %fd105, %fd104, %p44;
	add.s32 	%r112, %r110, 512;
	mul.wide.u32 	%rd44, %r112, 8;
	add.s64 	%rd45, %rd1, %rd44;
	ld.global.f64 	%fd107, [%rd45];
	setp.lt.f64 	%p45, %fd106, %fd107;
	selp.f64 	%fd108, %fd107, %fd106, %p45;
	add.s32 	%r113, %r110, 768;
	mul.wide.u32 	%rd46, %r113, 8;
	add.s64 	%rd47, %rd1, %rd46;
	ld.global.f64 	%fd109, [%rd47];
	setp.lt.f64 	%p46, %fd108, %fd109;
	selp.f64 	%fd110, %fd109, %fd108, %p46;
	add.s32 	%r114, %r110, 1024;
	mul.wide.u32 	%rd48, %r114, 8;
	add.s64 	%rd49, %rd1, %rd48;
	ld.global.f64 	%fd111, [%rd49];
	setp.lt.f64 	%p47, %fd110, %fd111;
	selp.f64 	%fd112, %fd111, %fd110, %p47;
	add.s32 	%r115, %r110, 1280;
	mul.wide.u32 	%rd50, %r115, 8;
	add.s64 	%rd51, %rd1, %rd50;
	ld.global.f64 	%fd113, [%rd51];
	setp.lt.f64 	%p48, %fd112, %fd113;
	selp.f64 	%fd114, %fd113, %fd112, %p48;
	add.s32 	%r116, %r110, 1536;
	mul.wide.u32 	%rd52, %r116, 8;
	add.s64 	%rd53, %rd1, %rd52;
	ld.global.f64 	%fd115, [%rd53];
	setp.lt.f64 	%p49, %fd114, %fd115;
	selp.f64 	%fd116, %fd115, %fd114, %p49;
	add.s32 	%r117, %r110, 1792;
	mul.wide.u32 	%rd54, %r117, 8;
	add.s64 	%rd55, %rd1, %rd54;
	ld.global.f64 	%fd117, [%rd55];
	setp.lt.f64 	%p50, %fd116, %fd117;
	selp.f64 	%fd303, %fd117, %fd116, %p50;
	add.s32 	%r350, %r350, 2048;
$L__BB22_38:
	setp.eq.s32 	%p51, %r61, 0;
	@%p51 bra 	$L__BB22_44;
	setp.lt.u32 	%p52, %r61, 4;
	@%p52 bra 	$L__BB22_41;
	add.s32 	%r118, %r350, %r345;
	mul.wide.u32 	%rd56, %r118, 8;
	add.s64 	%rd57, %rd1, %rd56;
	ld.global.f64 	%fd119, [%rd57];
	setp.lt.f64 	%p53, %fd303, %fd119;
	selp.f64 	%fd120, %fd119, %fd303, %p53;
	add.s32 	%r119, %r118, 256;
	mul.wide.u32 	%rd58, %r119, 8;
	add.s64 	%rd59, %rd1, %rd58;
	ld.global.f64 	%fd121, [%rd59];
	setp.lt.f64 	%p54, %fd120, %fd121;
	selp.f64 	%fd122, %fd121, %fd120, %p54;
	add.s32 	%r120, %r118, 512;
	mul.wide.u32 	%rd60, %r120, 8;
	add.s64 	%rd61, %rd1, %rd60;
	ld.global.f64 	%fd123, [%rd61];
	setp.lt.f64 	%p55, %fd122, %fd123;
	selp.f64 	%fd124, %fd123, %fd122, %p55;
	add.s32 	%r121, %r118, 768;
	mul.wide.u32 	%rd62, %r121, 8;
	add.s64 	%rd63, %rd1, %rd62;
	ld.global.f64 	%fd125, [%rd63];
	setp.lt.f64 	%p56, %fd124, %fd125;
	selp.f64 	%fd303, %fd125, %fd124, %p56;
	add.s32 	%r350, %r350, 1024;
$L__BB22_41:
	and.b32  	%r122, %r49, 3;
	setp.eq.s32 	%p57, %r122, 0;
	@%p57 bra 	$L__BB22_44;
	add.s32 	%r353, %r350, %r343;
	cvt.u16.u32 	%rs1, %r342;
	shr.u16 	%rs2, %rs1, 8;
	add.s16 	%rs3, %rs2, 1;
	cvt.u32.u16 	%r123, %rs3;
	and.b32  	%r124, %r123, 3;
	neg.s32 	%r352, %r124;
$L__BB22_43:
	.pragma "nounroll";
	mul.wide.u32 	%rd64, %r353, 8;
	add.s64 	%rd65, %rd1, %rd64;
	ld.global.f64 	%fd126, [%rd65];
	setp.lt.f64 	%p58, %fd303, %fd126;
	selp.f64 	%fd303, %fd126, %fd303, %p58;
	add.s32 	%r353, %r353, 256;
	add.s32 	%r352, %r352, 1;
	setp.ne.s32 	%p59, %r352, 0;
	@%p59 bra 	$L__BB22_43;
$L__BB22_44:
	// begin inline asm
	mov.u32 %r125, %laneid;
	// end inline asm
	mov.b64 	%rd66, %fd303;
	mov.b64 	{%r127, %r132}, %rd66;
	mov.b32 	%r133, 1;
	mov.b32 	%r174, 31;
	mov.b32 	%r175, -1;
	// begin inline asm
	shfl.sync.down.b32 %r126, %r127, %r133, %r174, %r175;
	// end inline asm
	// begin inline asm
	shfl.sync.down.b32 %r131, %r132, %r133, %r174, %r175;
	// end inline asm
	mov.b64 	%rd67, {%r126, %r131};
	mov.b64 	%fd127, %rd67;
	setp.gt.s32 	%p60, %r125, 30;
	setp.lt.f64 	%p61, %fd303, %fd127;
	selp.f64 	%fd128, %fd127, %fd303, %p61;
	selp.f64 	%fd129, %fd303, %fd128, %p60;
	mov.b64 	%rd68, %fd129;
	mov.b64 	{%r137, %r142}, %rd68;
	mov.b32 	%r143, 2;
	// begin inline asm
	shfl.sync.down.b32 %r136, %r137, %r143, %r174, %r175;
	// end inline asm
	// begin inline asm
	shfl.sync.down.b32 %r141, %r142, %r143, %r174, %r175;
	// end inline asm
	mov.b64 	%rd69, {%r136, %r141};
	mov.b64 	%fd130, %rd69;
	setp.gt.s32 	%p62, %r125, 29;
	setp.lt.f64 	%p63, %fd129, %fd130;
	selp.f64 	%fd131, %fd130, %fd129, %p63;
	selp.f64 	%fd132, %fd129, %fd131, %p62;
	mov.b64 	%rd70, %fd132;
	mov.b64 	{%r147, %r152}, %rd70;
	mov.b32 	%r153, 4;
	// begin inline asm
	shfl.sync.down.b32 %r146, %r147, %r153, %r174, %r175;
	// end inline asm
	// begin inline asm
	shfl.sync.down.b32 %r151, %r152, %r153, %r174, %r175;
	// end inline asm
	mov.b64 	%rd71, {%r146, %r151};
	mov.b64 	%fd133, %rd71;
	setp.gt.s32 	%p64, %r125, 27;
	setp.lt.f64 	%p65, %fd132, %fd133;
	selp.f64 	%fd134, %fd133, %fd132, %p65;
	selp.f64 	%fd135, %fd132, %fd134, %p64;
	mov.b64 	%rd72, %fd135;
	mov.b64 	{%r157, %r162}, %rd72;
	mov.b32 	%r163, 8;
	// begin inline asm
	shfl.sync.down.b32 %r156, %r157, %r163, %r174, %r175;
	// end inline asm
	// begin inline asm
	shfl.sync.down.b32 %r161, %r162, %r163, %r174, %r175;
	// end inline asm
	mov.b64 	%rd73, {%r156, %r161};
	mov.b64 	%fd136, %rd73;
	setp.gt.s32 	%p66, %r125, 23;
	setp.lt.f64 	%p67, %fd135, %fd136;
	selp.f64 	%fd137, %fd136, %fd135, %p67;
	selp.f64 	%fd138, %fd135, %fd137, %p66;
	mov.b64 	%rd74, %fd138;
	mov.b64 	{%r167, %r172}, %rd74;
	mov.b32 	%r173, 16;
	// begin inline asm
	shfl.sync.down.b32 %r166, %r167, %r173, %r174, %r175;
	// end inline asm
	// begin inline asm
	shfl.sync.down.b32 %r171, %r172, %r173, %r174, %r175;
	// end inline asm
	mov.b64 	%rd75, {%r166, %r171};
	mov.b64 	%fd139, %rd75;
	setp.gt.s32 	%p68, %r125, 15;
	setp.lt.f64 	%p69, %fd138, %fd139;
	selp.f64 	%fd37, %fd139, %fd138, %p69;
	selp.f64 	%fd304, %fd138, %fd37, %p68;
	setp.ne.s32 	%p70, %r125, 0;
	@%p70 bra 	$L__BB22_46;
	shr.u32 	%r176, %r35, 2;
	and.b32  	%r177, %r176, 248;
	mov.u32 	%r178, _ZZN3cub18CUB_300001_SM_10006detail6reduce18DeviceReduceKernelINS2_10policy_hubIdj11max_functorIdEE10Policy1000EN6thrust24THRUST_300001_SM_1000_NS6detail15normal_iteratorINSA_10device_ptrIdEEEEjS6_dN4cuda3std3__410__identityEEEvT0_PT3_T1_NS0_13GridEvenShareISN_EET2_T4_E12temp_storage;
	add.s32 	%r179, %r178, %r177;
	st.shared.f64 	[%r179+8], %fd37;
$L__BB22_46:
	bar.sync 	0;
	setp.ne.s32 	%p71, %r35, 0;
	@%p71 bra 	$L__BB22_48;
	ld.shared.f64 	%fd140, [_ZZN3cub18CUB_300001_SM_10006detail6reduce18DeviceReduceKernelINS2_10policy_hubIdj11max_functorIdEE10Policy1000EN6thrust24THRUST_300001_SM_1000_NS6detail15normal_iteratorINSA_10device_ptrIdEEEEjS6_dN4cuda3std3__410__identityEEEvT0_PT3_T1_NS0_13GridEvenShareISN_EET2_T4_E12temp_storage+16];
	setp.lt.f64 	%p72, %fd304, %fd140;
	selp.f64 	%fd141, %fd140, %fd304, %p72;
	ld.shared.f64 	%fd142, [_ZZN3cub18CUB_300001_SM_10006detail6reduce18DeviceReduceKernelINS2_10policy_hubIdj11max_functorIdEE10Policy1000EN6thrust24THRUST_300001_SM_1000_NS6detail15normal_iteratorINSA_10device_ptrIdEEEEjS6_dN4cuda3std3__410__identityEEEvT0_PT3_T1_NS0_13GridEvenShareISN_EET2_T4_E12temp_storage+24];
	setp.lt.f64 	%p73, %fd141, %fd142;
	selp.f64 	%fd143, %fd142, %fd141, %p73;
	ld.shared.f64 	%fd144, [_ZZN3cub18CUB_300001_SM_10006detail6reduce18DeviceReduceKernelINS2_10policy_hubIdj11max_functorIdEE10Policy1000EN6thrust24THRUST_300001_SM_1000_NS6detail15normal_iteratorINSA_10device_ptrIdEEEEjS6_dN4cuda3std3__410__identityEEEvT0_PT3_T1_NS0_13GridEvenShareISN_EET2_T4_E12temp_storage+32];
	setp.lt.f64 	%p74, %fd143, %fd144;
	selp.f64 	%fd145, %fd144, %fd143, %p74;
	ld.shared.f64 	%fd146, [_ZZN3cub18CUB_300001_SM_10006detail6reduce18DeviceReduceKernelINS2_10policy_hubIdj11max_functorIdEE10Policy1000EN6thrust24THRUST_300001_SM_1000_NS6detail15normal_iteratorINSA_10device_ptrIdEEEEjS6_dN4cuda3std3__410__identityEEEvT0_PT3_T1_NS0_13GridEvenShareISN_EET2_T4_E12temp_storage+40];
	setp.lt.f64 	%p75, %fd145, %fd146;
	selp.f64 	%fd147, %fd146, %fd145, %p75;
	ld.shared.f64 	%fd148, [_ZZN3cub18CUB_300001_SM_10006detail6reduce18DeviceReduceKernelINS2_10policy_hubIdj11max_functorIdEE10Policy1000EN6thrust24THRUST_300001_SM_1000_NS6detail15normal_iteratorINSA_10device_ptrIdEEEEjS6_dN4cuda3std3__410__identityEEEvT0_PT3_T1_NS0_13GridEvenShareISN_EET2_T4_E12temp_storage+48];
	setp.lt.f64 	%p76, %fd147, %fd148;
	selp.f64 	%fd149, %fd148, %fd147, %p76;
	ld.shared.f64 	%fd150, [_ZZN3cub18CUB_300001_SM_10006detail6reduce18DeviceReduceKernelINS2_10policy_hubIdj11max_functorIdEE10Policy1000EN6thrust24THRUST_300001_SM_1000_NS6detail15normal_iteratorINSA_10device_ptrIdEEEEjS6_dN4cuda3std3__410__identityEEEvT0_PT3_T1_NS0_13GridEvenShareISN_EET2_T4_E12temp_storage+56];
	setp.lt.f64 	%p77, %fd149, %fd150;
	selp.f64 	%fd151, %fd150, %fd149, %p77;
	ld.shared.f64 	%fd152, [_ZZN3cub18CUB_300001_SM_10006detail6reduce18DeviceReduceKernelINS2_10policy_hubIdj11max_functorIdEE10Policy1000EN6thrust24THRUST_300001_SM_1000_NS6detail15normal_iteratorINSA_10device_ptrIdEEEEjS6_dN4cuda3std3__410__identityEEEvT0_PT3_T1_NS0_13GridEvenShareISN_EET2_T4_E12temp_storage+64];
	setp.lt.f64 	%p78, %fd151, %fd152;
	selp.f64 	%fd304, %fd152, %fd151, %p78;
$L__BB22_48:
	mov.u32 	%r331, %tid.x;
	setp.ne.s32 	%p165, %r331, 0;
	@%p165 bra 	$L__BB22_50;
	ld.param.u64 	%rd159, [_ZN3cub18CUB_300001_SM_10006detail6reduce18DeviceReduceKernelINS2_10policy_hubIdj11max_functorIdEE10Policy1000EN6thrust24THRUST_300001_SM_1000_NS6detail15normal_iteratorINSA_10device_ptrIdEEEEjS6_dN4cuda3std3__410__identityEEEvT0_PT3_T1_NS0_13GridEvenShareISN_EET2_T4__param_1];
	cvta.to.global.u64 	%rd156, %rd159;
	mul.wide.u32 	%rd157, %r3, 8;
	add.s64 	%rd158, %rd156, %rd157;
	st.global.f64 	[%rd158], %fd304;
$L__BB22_50:
	ret;

}
	// .globl	_ZN3cub18CUB_300001_SM_10006detail6reduce28DeviceReduceSingleTileKernelINS2_10policy_hubIdy11max_functorIdEE10Policy1000EN6thrust24THRUST_300001_SM_1000_NS6detail15normal_iteratorINSA_10device_ptrIdEEEEPdyS6_ddN4cuda3std3__410__identityEEEvT0_T1_T2_T3_T4_T6_
.visible .entry _ZN3cub18CUB_300001_SM_10006detail6reduce28DeviceReduceSingleTileKernelINS2_10policy_hubIdy11max_functorIdEE10Policy1000EN6thrust24THRUST_300001_SM_1000_NS6detail15normal_iteratorINSA_10device_ptrIdEEEEPdyS6_ddN4cuda3std3__410__identityEEEvT0_T1_T2_T3_T4_T6_(
	.param .align 8 .b8 _ZN3cub18CUB_300001_SM_10006detail6reduce28DeviceReduceSingleTileKernelINS2_10policy_hubIdy11max_functorIdEE10Policy1000EN6thrust24THRUST_300001_SM_1000_NS6detail15normal_iteratorINSA_10device_ptrIdEEEEPdyS6_ddN4cuda3std3__410__identityEEEvT0_T1_T2_T3_T4_T6__param_0[8],
	.param .u64 .ptr .align 1 _ZN3cub18CUB_300001_SM_10006detail6reduce28DeviceReduceSingleTileKernelINS2_10policy_hubIdy11max_functorIdEE10Policy1000EN6thrust24THRUST_300001_SM_1000_NS6detail15normal_iteratorINSA_10device_ptrIdEEEEPdyS6_ddN4cuda3std3__410__identityEEEvT0_T1_T2_T3_T4_T6__param_1,
	.param .u64 _ZN3cub18CUB_300001_SM_10006detail6reduce28DeviceReduceSingleTileKernelINS2_10policy_hubIdy11max_functorIdEE10Policy1000EN6thrust24THRUST_300001_SM_1000_NS6detail15normal_iteratorINSA_10device_ptrIdEEEEPdyS6_ddN4cuda3std3__410__identityEEEvT0_T1_T2_T3_T4_T6__param_2,
	.param .align 1 .b8 _ZN3cub18CUB_300001_SM_10006detail6reduce28DeviceReduceSingleTileKernelINS2_10policy_hubIdy11max_functorIdEE10Policy1000EN6thrust24THRUST_300001_SM_1000_NS6detail15normal_iteratorINSA_10device_ptrIdEEEEPdyS6_ddN4cuda3std3__410__identityEEEvT0_T1_T2_T3_T4_T6__param_3[1],
	.param .f64 _ZN3cub18CUB_300001_SM_10006detail6reduce28DeviceReduceSingleTileKernelINS2_10policy_hubIdy11max_functorIdEE10Policy1000EN6thrust24THRUST_300001_SM_1000_NS6detail15normal_iteratorINSA_10device_ptrIdEEEEPdyS6_ddN4cuda3std3__410__identityEEEvT0_T1_T2_T3_T4_T6__param_4,
	.param .align 1 .b8 _ZN3cub18CUB_300001_SM_10006detail6reduce28DeviceReduceSingleTileKernelINS2_10policy_hubIdy11max_functorIdEE10Policy1000EN6thrust24THRUST_300001_SM_1000_NS6detail15normal_iteratorINSA_10device_ptrIdEEEEPdyS6_ddN4cuda3std3__410__identityEEEvT0_T1_T2_T3_T4_T6__param_5[1]
)
.maxntid 256
.minnctapersm 1
{
	.reg .pred 	%p<169>;
	.reg .b32 	%r<246>;
	.reg .b64 	%rd<86>;
	.reg .b64 	%fd<309>;
	// demoted variable
	.shared .align 8 .b8 _ZZN3cub18CUB_300001_SM_10006detail6reduce28DeviceReduceSingleTileKernelINS2_10policy_hubIdy11max_functorIdEE10Policy1000EN6thrust24THRUST_300001_SM_1000_NS6detail15normal_iteratorINSA_10device_ptrIdEEEEPdyS6_ddN4cuda3std3__410__identityEEEvT0_T1_T2_T3_T4_T6_E12temp_storage[80];
	ld.param.u64 	%rd18, [_ZN3cub18CUB_300001_SM_10006detail6reduce28DeviceReduceSingleTileKernelINS2_10policy_hubIdy11max_functorIdEE10Policy1000EN6thrust24THRUST_300001_SM_1000_NS6detail15normal_iteratorINSA_10device_ptrIdEEEEPdyS6_ddN4cuda3std3__410__identityEEEvT0_T1_T2_T3_T4_T6__param_0];
	ld.param.u64 	%rd20, [_ZN3cub18CUB_300001_SM_10006detail6reduce28DeviceReduceSingleTileKernelINS2_10policy_hubIdy11max_functorIdEE10Policy1000EN6thrust24THRUST_300001_SM_1000_NS6detail15normal_iteratorINSA_10device_ptrIdEEEEPdyS6_ddN4cuda3std3__410__identityEEEvT0_T1_T2_T3_T4_T6__param_1];
	ld.param.u64 	%rd19, [_ZN3cub18CUB_300001_SM_10006detail6reduce28DeviceReduceSingleTileKernelINS2_10policy_hubIdy11max_functorIdEE10Policy1000EN6thrust24THRUST_300001_SM_1000_NS6detail15normal_iteratorINSA_10device_ptrIdEEEEPdyS6_ddN4cuda3std3__410__identityEEEvT0_T1_T2_T3_T4_T6__param_2];
	ld.param.f64 	%fd42, [_ZN3cub18CUB_300001_SM_10006detail6reduce28DeviceReduceSingleTileKernelINS2_10policy_hubIdy11max_functorIdEE10Policy1000EN6thrust24THRUST_300001_SM_1000_NS6detail15normal_iteratorINSA_10device_ptrIdEEEEPdyS6_ddN4cuda3std3__410__identityEEEvT0_T1_T2_T3_T4_T6__param_4];
	cvta.to.global.u64 	%rd1, %rd20;
	setp.ne.s64 	%p1, %rd19, 0;
	@%p1 bra 	$L__BB23_3;
	mov.u32 	%r231, %tid.x;
	setp.ne.s32 	%p168, %r231, 0;
	@%p168 bra 	$L__BB23_51;
	st.global.f64 	[%rd1], %fd42;
	bra.uni 	$L__BB23_51;
$L__BB23_3:
	cvta.to.global.u64 	%rd2, %rd18;
	setp.gt.u64 	%p2, %rd19, 2047;
	@%p2 bra 	$L__BB23_28;
	cvt.u32.u64 	%r1, %rd19;
	mov.u32 	%r2, %tid.x;
	setp.ge.u32 	%p80, %r2, %r1;
	mov.f64 	%fd296, 0d0000000000000000;
	mov.u32 	%r235, %r2;
	@%p80 bra 	$L__BB23_6;
	mul.wide.u32 	%rd51, %r2, 8;
	add.s64 	%rd52, %rd2, %rd51;
	ld.global.f64 	%fd296, [%rd52];
	add.s32 	%r235, %r2, 256;
$L__BB23_6:
	setp.ge.u32 	%p81, %r235, %r1;
	@%p81 bra 	$L__BB23_19;
	not.b32 	%r108, %r235;
	add.s32 	%r109, %r108, %r1;
	shr.u32 	%r110, %r109, 8;
	add.s32 	%r5, %r110, 1;
	and.b32  	%r6, %r5, 15;
	setp.lt.u32 	%p82, %r109, 3840;
	@%p82 bra 	$L__BB23_10;
	and.b32  	%r111, %r5, 33554416;
	neg.s32 	%r233, %r111;
	mul.wide.u32 	%rd53, %r235, 8;
	add.s64 	%rd54, %rd53, %rd2;
	add.s64 	%rd81, %rd54, 16384;
$L__BB23_9:
	.pragma "nounroll";
	ld.global.f64 	%fd157, [%rd81+-16384];
	setp.lt.f64 	%p83, %fd296, %fd157;
	selp.f64 	%fd158, %fd157, %fd296, %p83;
	ld.global.f64 	%fd159, [%rd81+-14336];
	setp.lt.f64 	%p84, %fd158, %fd159;
	selp.f64 	%fd160, %fd159, %fd158, %p84;
	ld.global.f64 	%fd161, [%rd81+-12288];
	setp.lt.f64 	%p85, %fd160, %fd161;
	selp.f64 	%fd162, %fd161, %fd160, %p85;
	ld.global.f64 	%fd163, [%rd81+-10240];
	setp.lt.f64 	%p86, %fd162, %fd163;
	selp.f64 	%fd164, %fd163, %fd162, %p86;
	ld.global.f64 	%fd165, [%rd81+-8192];
	setp.lt.f64 	%p87, %fd164, %fd165;
	selp.f64 	%fd166, %fd165, %fd164, %p87;
	ld.global.f64 	%fd167, [%rd81+-6144];
	setp.lt.f64 	%p88, %fd166, %fd167;
	selp.f64 	%fd168, %fd167, %fd166, %p88;
	ld.global.f64 	%fd169, [%rd81+-4096];
	setp.lt.f64 	%p89, %fd168, %fd169;
	selp.f64 	%fd170, %fd169, %fd168, %p89;
	ld.global.f64 	%fd171, [%rd81+-2048];
	setp.lt.f64 	%p90, %fd170, %fd171;
	selp.f64 	%fd172, %fd171, %fd170, %p90;
	ld.global.f64 	%fd173, [%rd81];
	setp.lt.f64 	%p91, %fd172, %fd173;
	selp.f64 	%fd174, %fd173, %fd172, %p91;
	ld.global.f64 	%fd175, [%rd81+2048];
	setp.lt.f64 	%p92, %fd174, %fd175;
	selp.f64 	%fd176, %fd175, %fd174, %p92;
	ld.global.f64 	%fd177, [%rd81+4096];
	setp.lt.f64 	%p93, %fd176, %fd177;
	selp.f64 	%fd178, %fd177, %fd176, %p93;
	ld.global.f64 	%fd179, [%rd81+6144];
	setp.lt.f64 	%p94, %fd178, %fd179;
	selp.f64 	%fd180, %fd179, %fd178, %p94;
	ld.global.f64 	%fd181, [%rd81+8192];
	setp.lt.f64 	%p95, %fd180, %fd181;
	selp.f64 	%fd182, %fd181, %fd180, %p95;
	ld.global.f64 	%fd183, [%rd81+10240];
	setp.lt.f64 	%p96, %fd182, %fd183;
	selp.f64 	%fd184, %fd183, %fd182, %p96;
	ld.global.f64 	%fd185, [%rd81+12288];
	setp.lt.f64 	%p97, %fd184, %fd185;
	selp.f64 	%fd186, %fd185, %fd184, %p97;
	ld.global.f64 	%fd187, [%rd81+14336];
	setp.lt.f64 	%p98, %fd186, %fd187;
	selp.f64 	%fd296, %fd187, %fd186, %p98;
	add.s32 	%r235, %r235, 4096;
	add.s32 	%r233, %r233, 16;
	add.s64 	%rd81, %rd81, 32768;
	setp.ne.s32 	%p99, %r233, 0;
	@%p99 bra 	$L__BB23_9;
$L__BB23_10:
	setp.eq.s32 	%p100, %r6, 0;
	@%p100 bra 	$L__BB23_19;
	and.b32  	%r13, %r5, 7;
	setp.lt.u32 	%p101, %r6, 8;
	@%p101 bra 	$L__BB23_13;
	mul.wide.s32 	%rd55, %r235, 8;
	add.s64 	%rd56, %rd2, %rd55;
	ld.global.f64 	%fd189, [%rd56];
	setp.lt.f64 	%p102, %fd296, %fd189;
	selp.f64 	%fd190, %fd189, %fd296, %p102;
	ld.global.f64 	%fd191, [%rd56+2048];
	setp.lt.f64 	%p103, %fd190, %fd191;
	selp.f64 	%fd192, %fd191, %fd190, %p103;
	ld.global.f64 	%fd193, [%rd56+4096];
	setp.lt.f64 	%p104, %fd192, %fd193;
	selp.f64 	%fd194, %fd193, %fd192, %p104;
	ld.global.f64 	%fd195, [%rd56+6144];
	setp.lt.f64 	%p105, %fd194, %fd195;
	selp.f64 	%fd196, %fd195, %fd194, %p105;
	ld.global.f64 	%fd197, [%rd56+8192];
	setp.lt.f64 	%p106, %fd196, %fd197;
	selp.f64 	%fd198, %fd197, %fd196, %p106;
	ld.global.f64 	%fd199, [%rd56+10240];
	setp.lt.f64 	%p107, %fd198, %fd199;
	selp.f64 	%fd200, %fd199, %fd198, %p107;
	ld.global.f64 	%fd201, [%rd56+12288];
	setp.lt.f64 	%p108, %fd200, %fd201;
	selp.f64 	%fd202, %fd201, %fd200, %p108;
	ld.global.f64 	%fd203, [%rd56+14336];
	setp.lt.f64 	%p109, %fd202, %fd203;
	selp.f64 	%fd296, %fd203, %fd202, %p109;
	add.s32 	%r235, %r235, 2048;
$L__BB23_13:
	setp.eq.s32 	%p110, %r13, 0;
	@%p110 bra 	$L__BB23_19;
	and.b32  	%r16, %r5, 3;
	setp.lt.u32 	%p111, %r13, 4;
	@%p111 bra 	$L__BB23_16;
	mul.wide.s32 	%rd57, %r235, 8;
	add.s64 	%rd58, %rd2, %rd57;
	ld.global.f64 	%fd205, [%rd58];
	setp.lt.f64 	%p112, %fd296, %fd205;
	selp.f64 	%fd206, %fd205, %fd296, %p112;
	ld.global.f64 	%fd207, [%rd58+2048];
	setp.lt.f64 	%p113, %fd206, %fd207;
	selp.f64 	%fd208, %fd207, %fd206, %p113;
	ld.global.f64 	%fd209, [%rd58+4096];
	setp.lt.f64 	%p114, %fd208, %fd209;
	selp.f64 	%fd210, %fd209, %fd208, %p114;
	ld.global.f64 	%fd211, [%rd58+6144];
	setp.lt.f64 	%p115, %fd210, %fd211;
	selp.f64 	%fd296, %fd211, %fd210, %p115;
	add.s32 	%r235, %r235, 1024;
$L__BB23_16:
	setp.eq.s32 	%p116, %r16, 0;
	@%p116 bra 	$L__BB23_19;
	neg.s32 	%r238, %r16;
$L__BB23_18:
	.pragma "nounroll";
	mul.wide.s32 	%rd59, %r235, 8;
	add.s64 	%rd60, %rd2, %rd59;
	ld.global.f64 	%fd212, [%rd60];
	setp.lt.f64 	%p117, %fd296, %fd212;
	selp.f64 	%fd296, %fd212, %fd296, %p117;
	add.s32 	%r235, %r235, 256;
	add.s32 	%r238, %r238, 1;
	setp.ne.s32 	%p118, %r238, 0;
	@%p118 bra 	$L__BB23_18;
$L__BB23_19:
	setp.lt.u64 	%p119, %rd19, 256;
	@%p119 bra 	$L__BB23_24;
	// begin inline asm
	mov.u32 %r175, %laneid;
	// end inline asm
	mov.b64 	%rd71, %fd296;
	mov.b64 	{%r177, %r182}, %rd71;
	mov.b32 	%r183, 1;
	mov.b32 	%r224, 31;
	mov.b32 	%r225, -1;
	// begin inline asm
	shfl.sync.down.b32 %r176, %r177, %r183, %r224, %r225;
	// end inline asm
	// begin inline asm
	shfl.sync.down.b32 %r181, %r182, %r183, %r224, %r225;
	// end inline asm
	mov.b64 	%rd72, {%r176, %r181};
	mov.b64 	%fd260, %rd72;
	setp.gt.s32 	%p147, %r175, 30;
	setp.lt.f64 	%p148, %fd296, %fd260;
	selp.f64 	%fd261, %fd260, %fd296, %p148;
	selp.f64 	%fd262, %fd296, %fd261, %p147;
	mov.b64 	%rd73, %fd262;
	mov.b64 	{%r187, %r192}, %rd73;
	mov.b32 	%r193, 2;
	// begin inline asm
	shfl.sync.down.b32 %r186, %r187, %r193, %r224, %r225;
	// end inline asm
	// begin inline asm
	shfl.sync.down.b32 %r191, %r192, %r193, %r224, %r225;
	// end inline asm
	mov.b64 	%rd74, {%r186, %r191};
	mov.b64 	%fd263, %rd74;
	setp.gt.s32 	%p149, %r175, 29;
	setp.lt.f64 	%p150, %fd262, %fd263;
	selp.f64 	%fd264, %fd263, %fd262, %p150;
	selp.f64 	%fd265, %fd262, %fd264, %p149;
	mov.b64 	%rd75, %fd265;
	mov.b64 	{%r197, %r202}, %rd75;
	mov.b32 	%r203, 4;
	// begin inline asm
	shfl.sync.down.b32 %r196, %r197, %r203, %r224, %r225;
	// end inline asm
	// begin inline asm
	shfl.sync.down.b32 %r201, %r202, %r203, %r224, %r225;
	// end inline asm
	mov.b64 	%rd76, {%r196, %r201};
	mov.b64 	%fd266, %rd76;
	setp.gt.s32 	%p151, %r175, 27;
	setp.lt.f64 	%p152, %fd265, %fd266;
	selp.f64 	%fd267, %fd266, %fd265, %p152;
	selp.f64 	%fd268, %fd265, %fd267, %p151;
	mov.b64 	%rd77, %fd268;
	mov.b64 	{%r207, %r212}, %rd77;
	mov.b32 	%r213, 8;
	// begin inline asm
	shfl.sync.down.b32 %r206, %r207, %r213, %r224, %r225;
	// end inline asm
	// begin inline asm
	shfl.sync.down.b32 %r211, %r212, %r213, %r224, %r225;
	// end inline asm
	mov.b64 	%rd78, {%r206, %r211};
	mov.b64 	%fd269, %rd78;
	setp.gt.s32 	%p153, %r175, 23;
	setp.lt.f64 	%p154, %fd268, %fd269;
	selp.f64 	%fd270, %fd269, %fd268, %p154;
	selp.f64 	%fd271, %fd268, %fd270, %p153;
	mov.b64 	%rd79, %fd271;
	mov.b64 	{%r217, %r222}, %rd79;
	mov.b32 	%r223, 16;
	// begin inline asm
	shfl.sync.down.b32 %r216, %r217, %r223, %r224, %r225;
	// end inline asm
	// begin inline asm
	shfl.sync.down.b32 %r221, %r222, %r223, %r224, %r225;
	// end inline asm
	mov.b64 	%rd80, {%r216, %r221};
	mov.b64 	%fd272, %rd80;
	setp.gt.s32 	%p155, %r175, 15;
	setp.lt.f64 	%p156, %fd271, %fd272;
	selp.f64 	%fd16, %fd272, %fd271, %p156;
	selp.f64 	%fd308, %fd271, %fd16, %p155;
	setp.ne.s32 	%p157, %r175, 0;
	@%p157 bra 	$L__BB23_22;
	shr.u32 	%r226, %r2, 2;
	and.b32  	%r227, %r226, 248;
	mov.u32 	%r228, _ZZN3cub18CUB_300001_SM_10006detail6reduce28DeviceReduceSingleTileKernelINS2_10policy_hubIdy11max_functorIdEE10Policy1000EN6thrust24THRUST_300001_SM_1000_NS6detail15normal_iteratorINSA_10device_ptrIdEEEEPdyS6_ddN4cuda3std3__410__identityEEEvT0_T1_T2_T3_T4_T6_E12temp_storage;
	add.s32 	%r229, %r228, %r227;
	st.shared.f64 	[%r229+8], %fd16;
$L__BB23_22:
	bar.sync 	0;
	setp.ne.s32 	%p158, %r2, 0;
	@%p158 bra 	$L__BB23_49;
	ld.shared.f64 	%fd273, [_ZZN3cub18CUB_300001_SM_10006detail6reduce28DeviceReduceSingleTileKernelINS2_10policy_hubIdy11max_functorIdEE10Policy1000EN6thrust24THRUST_300001_SM_1000_NS6detail15normal_iteratorINSA_10device_ptrIdEEEEPdyS6_ddN4cuda3std3__410__identityEEEvT0_T1_T2_T3_T4_T6_E12temp_storage+16];
	setp.lt.f64 	%p159, %fd308, %fd273;
	selp.f64 	%fd274, %fd273, %fd308, %p159;
	ld.shared.f64 	%fd275, [_ZZN3cub18CUB_300001_SM_10006detail6reduce28DeviceReduceSingleTileKernelINS2_10policy_hubIdy11max_functorIdEE10Policy1000EN6thrust24THRUST_300001_SM_1000_NS6detail15normal_iteratorINSA_10device_ptrIdEEEEPdyS6_ddN4cuda3std3__410__identityEEEvT0_T1_T2_T3_T4_T6_E12temp_storage+24];
	setp.lt.f64 	%p160, %fd274, %fd275;
	selp.f64 	%fd276, %fd275, %fd274, %p160;
	ld.shared.f64 	%fd277, [_ZZN3cub18CUB_300001_SM_10006detail6reduce28DeviceReduceSingleTileKernelINS2_10policy_hubIdy11max_functorIdEE10Policy1000EN6thrust24THRUST_300001_SM_1000_NS6detail15normal_iteratorINSA_10device_ptrIdEEEEPdyS6_ddN4cuda3std3__410__identityEEEvT0_T1_T2_T3_T4_T6_E12temp_storage+32];
	setp.lt.f64 	%p161, %fd276, %fd277;
	selp.f64 	%fd278, %fd277, %fd276, %p161;
	ld.shared.f64 	%fd279, [_ZZN3cub18CUB_300001_SM_10006detail6reduce28DeviceReduceSingleTileKernelINS2_10policy_hubIdy11max_functorIdEE10Policy1000EN6thrust24THRUST_300001_SM_1000_NS6detail15normal_iteratorINSA_10device_ptrIdEEEEPdyS6_ddN4cuda3std3__410__identityEEEvT0_T1_T2_T3_T4_T6_E12temp_storage+40];
	setp.lt.f64 	%p162, %fd278, %fd279;
	selp.f64 	%fd280, %fd279, %fd278, %p162;
	ld.shared.f64 	%fd281, [_ZZN3cub18CUB_300001_SM_10006detail6reduce28DeviceReduceSingleTileKernelINS2_10policy_hubIdy11max_functorIdEE10Policy1000EN6thrust24THRUST_300001_SM_1000_NS6detail15normal_iteratorINSA_10device_ptrIdEEEEPdyS6_ddN4cuda3std3__410__identityEEEvT0_T1_T2_T3_T4_T6_E12temp_storage+48];
	setp.lt.f64 	%p163, %fd280, %fd281;
	selp.f64 	%fd282, %fd281, %fd280, %p163;
	ld.shared.f64 	%fd283, [_ZZN3cub18CUB_300001_SM_10006detail6reduce28DeviceReduceSingleTileKernelINS2_10policy_hubIdy11max_functorIdEE10Policy1000EN6thrust24THRUST_300001_SM_1000_NS6detail15normal_iteratorINSA_10device_ptrIdEEEEPdyS6_ddN4cuda3std3__410__identityEEEvT0_T1_T2_T3_T4_T6_E12temp_storage+56];
	setp.lt.f64 	%p164, %fd282, %fd283;
	selp.f64 	%fd284, %fd283, %fd282, %p164;
	ld.shared.f64 	%fd285, [_ZZN3cub18CUB_300001_SM_10006detail6reduce28DeviceReduceSingleTileKernelINS2_10policy_hubIdy11max_functorIdEE10Policy1000EN6thrust24THRUST_300001_SM_1000_NS6detail15normal_iteratorINSA_10device_ptrIdEEEEPdyS6_ddN4cuda3std3__410__identityEEEvT0_T1_T2_T3_T4_T6_E12temp_storage+64];
	setp.lt.f64 	%p165, %fd284, %fd285;
	selp.f64 	%fd308, %fd285, %fd284, %p165;
	bra.uni 	$L__BB23_49;
$L__BB23_24:
	// begin inline asm
	mov.u32 %r112, %laneid;
	// end inline asm
	and.b32  	%r163, %r2, 992;
	add.s32 	%r164, %r163, 32;
	setp.gt.u32 	%p120, %r164, %r1;
	not.b32 	%r165, %r163;
	add.s32 	%r166, %r1, %r165;
	selp.b32 	%r161, %r166, 31, %p120;
	mov.b64 	%rd61, %fd296;
	mov.b64 	{%r114, %r119}, %rd61;
	mov.b32 	%r120, 1;
	mov.b32 	%r162, -1;
	// begin inline asm
	shfl.sync.down.b32 %r113, %r114, %r120, %r161, %r162;
	// end inline asm
	// begin inline asm
	shfl.sync.down.b32 %r118, %r119, %r120, %r161, %r162;
	// end inline asm
	mov.b64 	%rd62, {%r113, %r118};
	mov.b64 	%fd213, %rd62;
	setp.lt.s32 	%p121, %r112, %r161;
	setp.lt.f64 	%p122, %fd296, %fd213;
	selp.f64 	%fd214, %fd213, %fd296, %p122;
	selp.f64 	%fd215, %fd214, %fd296, %p121;
	mov.b64 	%rd63, %fd215;
	mov.b64 	{%r124, %r129}, %rd63;
	mov.b32 	%r130, 2;
	// begin inline asm
	shfl.sync.down.b32 %r123, %r124, %r130, %r161, %r162;
	// end inline asm
	// begin inline asm
	shfl.sync.down.b32 %r128, %r129, %r130, %r161, %r162;
	// end inline asm
	mov.b64 	%rd64, {%r123, %r128};
	mov.b64 	%fd216, %rd64;
	add.s32 	%r167, %r112, 2;
	setp.gt.s32 	%p123, %r167, %r161;
	setp.lt.f64 	%p124, %fd215, %fd216;
	selp.f64 	%fd217, %fd216, %fd215, %p124;
	selp.f64 	%fd218, %fd215, %fd217, %p123;
	mov.b64 	%rd65, %fd218;
	mov.b64 	{%r134, %r139}, %rd65;
	mov.b32 	%r140, 4;
	// begin inline asm
	shfl.sync.down.b32 %r133, %r134, %r140, %r161, %r162;
	// end inline asm
	// begin inline asm
	shfl.sync.down.b32 %r138, %r139, %r140, %r161, %r162;
	// end inline asm
	mov.b64 	%rd66, {%r133, %r138};
	mov.b64 	%fd219, %rd66;
	add.s32 	%r168, %r112, 4;
	setp.gt.s32 	%p125, %r168, %r161;
	setp.lt.f64 	%p126, %fd218, %fd219;
	selp.f64 	%fd220, %fd219, %fd218, %p126;
	selp.f64 	%fd221, %fd218, %fd220, %p125;
	mov.b64 	%rd67, %fd221;
	mov.b64 	{%r144, %r149}, %rd67;
	mov.b32 	%r150, 8;
	// begin inline asm
	shfl.sync.down.b32 %r143, %r144, %r150, %r161, %r162;
	// end inline asm
	// begin inline asm
	shfl.sync.down.b32 %r148, %r149, %r150, %r161, %r162;
	// end inline asm
	mov.b64 	%rd68, {%r143, %r148};
	mov.b64 	%fd222, %rd68;
	add.s32 	%r169, %r112, 8;
	setp.gt.s32 	%p127, %r169, %r161;
	setp.lt.f64 	%p128, %fd221, %fd222;
	selp.f64 	%fd223, %fd222, %fd221, %p128;
	selp.f64 	%fd224, %fd221, %fd223, %p127;
	mov.b64 	%rd69, %fd224;
	mov.b64 	{%r154, %r159}, %rd69;
	mov.b32 	%r160, 16;
	// begin inline asm
	shfl.sync.down.b32 %r153, %r154, %r160, %r161, %r162;
	// end inline asm
	// begin inline asm
	shfl.sync.down.b32 %r158, %r159, %r160, %r161, %r162;
	// end inline asm
	mov.b64 	%rd70, {%r153, %r158};
	mov.b64 	%fd225, %rd70;
	add.s32 	%r170, %r112, 16;
	setp.gt.s32 	%p129, %r170, %r161;
	setp.lt.f64 	%p130, %fd224, %fd225;
	selp.f64 	%fd226, %fd225, %fd224, %p130;
	selp.f64 	%fd308, %fd224, %fd226, %p129;
	setp.ne.s32 	%p131, %r112, 0;
	@%p131 bra 	$L__BB23_26;
	shr.u32 	%r171, %r2, 2;
	and.b32  	%r172, %r171, 248;
	mov.u32 	%r173, _ZZN3cub18CUB_300001_SM_10006detail6reduce28DeviceReduceSingleTileKernelINS2_10policy_hubIdy11max_functorIdEE10Policy1000EN6thrust24THRUST_300001_SM_1000_NS6detail15normal_iteratorINSA_10device_ptrIdEEEEPdyS6_ddN4cuda3std3__410__identityEEEvT0_T1_T2_T3_T4_T6_E12temp_storage;
	add.s32 	%r174, %r173, %r172;
	st.shared.f64 	[%r174+8], %fd308;
$L__BB23_26:
	bar.sync 	0;
	setp.ne.s32 	%p132, %r2, 0;
	@%p132 bra 	$L__BB23_49;
	setp.gt.u64 	%p133, %rd19, 32;
	ld.shared.f64 	%fd227, [_ZZN3cub18CUB_300001_SM_10006detail6reduce28DeviceReduceSingleTileKernelINS2_10policy_hubIdy11max_functorIdEE10Policy1000EN6thrust24THRUST_300001_SM_1000_NS6detail15normal_iteratorINSA_10device_ptrIdEEEEPdyS6_ddN4cuda3std3__410__identityEEEvT0_T1_T2_T3_T4_T6_E12temp_storage+16];
	setp.lt.f64 	%p134, %fd308, %fd227;
	selp.f64 	%fd229, %fd227, %fd308, %p134;
	selp.f64 	%fd230, %fd229, %fd308, %p133;
	setp.gt.u64 	%p135, %rd19, 64;
	ld.shared.f64 	%fd232, [_ZZN3cub18CUB_300001_SM_10006detail6reduce28DeviceReduceSingleTileKernelINS2_10policy_hubIdy11max_functorIdEE10Policy1000EN6thrust24THRUST_300001_SM_1000_NS6detail15normal_iteratorINSA_10device_ptrIdEEEEPdyS6_ddN4cuda3std3__410__identityEEEvT0_T1_T2_T3_T4_T6_E12temp_storage+24];
	setp.lt.f64 	%p136, %fd230, %fd232;
	selp.f64 	%fd234, %fd232, %fd230, %p136;
	selp.f64 	%fd235, %fd234, %fd230, %p135;
	setp.gt.u64 	%p137, %rd19, 96;
	ld.shared.f64 	%fd237, [_ZZN3cub18CUB_300001_SM_10006detail6reduce28DeviceReduceSingleTileKernelINS2_10policy_hubIdy11max_functorIdEE10Policy1000EN6thrust24THRUST_300001_SM_1000_NS6detail15normal_iteratorINSA_10device_ptrIdEEEEPdyS6_ddN4cuda3std3__410__identityEEEvT0_T1_T2_T3_T4_T6_E12temp_storage+32];
	setp.lt.f64 	%p138, %fd235, %fd237;
	selp.f64 	%fd239, %fd237, %fd235, %p138;
	selp.f64 	%fd240, %fd239, %fd235, %p137;
	setp.gt.u64 	%p139, %rd19, 128;
	ld.shared.f64 	%fd242, [_ZZN3cub18CUB_300001_SM_10006detail6reduce28DeviceReduceSingleTileKernelINS2_10policy_hubIdy11max_functorIdEE10Policy1000EN6thrust24THRUST_300001_SM_1000_NS6detail15normal_iteratorINSA_10device_ptrIdEEEEPdyS6_ddN4cuda3std3__410__identityEEEvT0_T1_T2_T3_T4_T6_E12temp_storage+40];
	setp.lt.f64 	%p140, %fd240, %fd242;
	selp.f64 	%fd244, %fd242, %fd240, %p140;
	selp.f64 	%fd245, %fd244, %fd240, %p139;
	setp.gt.u64 	%p141, %rd19, 160;
	ld.shared.f64 	%fd247, [_ZZN3cub18CUB_300001_SM_10006detail6reduce28DeviceReduceSingleTileKernelINS2_10policy_hubIdy11max_functorIdEE10Policy1000EN6thrust24THRUST_300001_SM_1000_NS6detail15normal_iteratorINSA_10device_ptrIdEEEEPdyS6_ddN4cuda3std3__410__identityEEEvT0_T1_T2_T3_T4_T6_E12temp_storage+48];
	setp.lt.f64 	%p142, %fd245, %fd247;
	selp.f64 	%fd249, %fd247, %fd245, %p142;
	selp.f64 	%fd250, %fd249, %fd245, %p141;
	setp.gt.u64 	%p143, %rd19, 192;
	ld.shared.f64 	%fd252, [_ZZN3cub18CUB_300001_SM_10006detail6reduce28DeviceReduceSingleTileKernelINS2_10policy_hubIdy11max_functorIdEE10Policy1000EN6thrust24THRUST_300001_SM_1000_NS6detail15normal_iteratorINSA_10device_ptrIdEEEEPdyS6_ddN4cuda3std3__410__identityEEEvT0_T1_T2_T3_T4_T6_E12temp_storage+56];
	setp.lt.f64 	%p144, %fd250, %fd252;
	selp.f64 	%fd254, %fd252, %fd250, %p144;
	selp.f64 	%fd255, %fd254, %fd250, %p143;
	setp.gt.u64 	%p145, %rd19, 224;
	ld.shared.f64 	%fd257, [_ZZN3cub18CUB_300001_SM_10006detail6reduce28DeviceReduceSingleTileKernelINS2_10policy_hubIdy11max_functorIdEE10Policy1000EN6thrust24THRUST_300001_SM_1000_NS6detail15normal_iteratorINSA_10device_ptrIdEEEEPdyS6_ddN4cuda3std3__410__identityEEEvT0_T1_T2_T3_T4_T6_E12temp_storage+64];
	setp.lt.f64 	%p146, %fd255, %fd257;
	selp.f64 	%fd259, %fd257, %fd255, %p146;
	selp.f64 	%fd308, %fd259, %fd255, %p145;
	bra.uni 	$L__BB23_49;
$L__BB23_28:
	mov.u32 	%r24, %tid.x;
	cvt.u64.u32 	%rd6, %r24;
	mul.wide.u32 	%rd22, %r24, 8;
	add.s64 	%rd7, %rd2, %rd22;
	ld.global.f64 	%fd43, [%rd7];
	ld.global.f64 	%fd44, [%rd7+2048];
	ld.global.f64 	%fd45, [%rd7+4096];
	ld.global.f64 	%fd46, [%rd7+6144];
	ld.global.f64 	%fd47, [%rd7+8192];
	ld.global.f64 	%fd48, [%rd7+10240];
	ld.global.f64 	%fd49, [%rd7+12288];
	ld.global.f64 	%fd50, [%rd7+14336];
	setp.lt.f64 	%p3, %fd43, %fd44;
	selp.f64 	%fd51, %fd44, %fd43, %p3;
	setp.lt.f64 	%p4, %fd51, %fd45;
	selp.f64 	%fd52, %fd45, %fd51, %p4;
	setp.lt.f64 	%p5, %fd52, %fd46;
	selp.f64 	%fd53, %fd46, %fd52, %p5;
	setp.lt.f64 	%p6, %fd53, %fd47;
	selp.f64 	%fd54, %fd47, %fd53, %p6;
	setp.lt.f64 	%p7, %fd54, %fd48;
	selp.f64 	%fd55, %fd48, %fd54, %p7;
	setp.lt.f64 	%p8, %fd55, %fd49;
	selp.f64 	%fd56, %fd49, %fd55, %p8;
	setp.lt.f64 	%p9, %fd56, %fd50;
	selp.f64 	%fd307, %fd50, %fd56, %p9;
	add.s64 	%rd8, %rd19, -2048;
	setp.lt.u64 	%p10, %rd8, 2048;
	mov.b64 	%rd83, 2048;
	@%p10 bra 	$L__BB23_32;
	mov.b64 	%rd83, 2048;
$L__BB23_30:
	shl.b64 	%rd24, %rd83, 3;
	add.s64 	%rd25, %rd7, %rd24;
	ld.global.f64 	%fd57, [%rd25];
	ld.global.f64 	%fd58, [%rd25+2048];
	ld.global.f64 	%fd59, [%rd25+4096];
	ld.global.f64 	%fd60, [%rd25+6144];
	ld.global.f64 	%fd61, [%rd25+8192];
	ld.global.f64 	%fd62, [%rd25+10240];
	ld.global.f64 	%fd63, [%rd25+12288];
	ld.global.f64 	%fd64, [%rd25+14336];
	setp.lt.f64 	%p11, %fd307, %fd57;
	selp.f64 	%fd65, %fd57, %fd307, %p11;
	setp.lt.f64 	%p12, %fd65, %fd58;
	selp.f64 	%fd66, %fd58, %fd65, %p12;
	setp.lt.f64 	%p13, %fd66, %fd59;
	selp.f64 	%fd67, %fd59, %fd66, %p13;
	setp.lt.f64 	%p14, %fd67, %fd60;
	selp.f64 	%fd68, %fd60, %fd67, %p14;
	setp.lt.f64 	%p15, %fd68, %fd61;
	selp.f64 	%fd69, %fd61, %fd68, %p15;
	setp.lt.f64 	%p16, %fd69, %fd62;
	selp.f64 	%fd70, %fd62, %fd69, %p16;
	setp.lt.f64 	%p17, %fd70, %fd63;
	selp.f64 	%fd71, %fd63, %fd70, %p17;
	setp.lt.f64 	%p18, %fd71, %fd64;
	selp.f64 	%fd307, %fd64, %fd71, %p18;
	sub.s64 	%rd26, %rd19, %rd83;
	setp.lt.u64 	%p19, %rd26, 2048;
	@%p19 bra 	$L__BB23_45;
	add.s64 	%rd83, %rd83, 2048;
	setp.le.u64 	%p20, %rd83, %rd8;
	@%p20 bra 	$L__BB23_30;
$L__BB23_32:
	setp.le.u64 	%p21, %rd19, %rd83;
	cvt.u32.u64 	%r42, %rd83;
	cvt.u32.u64 	%r43, %rd19;
	sub.s32 	%r44, %r43, %r42;
	setp.ge.s32 	%p22, %r24, %r44;
	or.pred  	%p23, %p21, %p22;
	@%p23 bra 	$L__BB23_45;
	not.b32 	%r47, %r24;
	add.s32 	%r48, %r47, %r43;
	sub.s32 	%r50, %r48, %r42;
	shr.u32 	%r51, %r50, 8;
	add.s32 	%r25, %r51, 1;
	and.b32  	%r26, %r25, 15;
	setp.lt.u32 	%p24, %r50, 3840;
	mov.u32 	%r242, %r24;
	@%p24 bra 	$L__BB23_36;
	and.b32  	%r52, %r25, 33554416;
	neg.s32 	%r240, %r52;
	add.s64 	%rd27, %rd83, %rd6;
	shl.b64 	%rd28, %rd27, 3;
	add.s64 	%rd29, %rd28, %rd2;
	add.s64 	%rd84, %rd29, 16384;
	mov.u32 	%r242, %r24;
$L__BB23_35:
	.pragma "nounroll";
	ld.global.f64 	%fd73, [%rd84+-16384];
	setp.lt.f64 	%p25, %fd307, %fd73;
	selp.f64 	%fd74, %fd73, %fd307, %p25;
	ld.global.f64 	%fd75, [%rd84+-14336];
	setp.lt.f64 	%p26, %fd74, %fd75;
	selp.f64 	%fd76, %fd75, %fd74, %p26;
	ld.global.f64 	%fd77, [%rd84+-12288];
	setp.lt.f64 	%p27, %fd76, %fd77;
	selp.f64 	%fd78, %fd77, %fd76, %p27;
	ld.global.f64 	%fd79, [%rd84+-10240];
	setp.lt.f64 	%p28, %fd78, %fd79;
	selp.f64 	%fd80, %fd79, %fd78, %p28;
	ld.global.f64 	%fd81, [%rd84+-8192];
	setp.lt.f64 	%p29, %fd80, %fd81;
	selp.f64 	%fd82, %fd81, %fd80, %p29;
	ld.global.f64 	%fd83, [%rd84+-6144];
	setp.lt.f64 	%p30, %fd82, %fd83;
	selp.f64 	%fd84, %fd83, %fd82, %p30;
	ld.global.f64 	%fd85, [%rd84+-4096];
	setp.lt.f64 	%p31, %fd84, %fd85;
	selp.f64 	%fd86, %fd85, %fd84, %p31;
	ld.global.f64 	%fd87, [%rd84+-2048];
	setp.lt.f64 	%p32, %fd86, %fd87;
	selp.f64 	%fd88, %fd87, %fd86, %p32;
	ld.global.f64 	%fd89, [%rd84];
	setp.lt.f64 	%p33, %fd88, %fd89;
	selp.f64 	%fd90, %fd89, %fd88, %p33;
	ld.global.f64 	%fd91, [%rd84+2048];
	setp.lt.f64 	%p34, %fd90, %fd91;
	selp.f64 	%fd92, %fd91, %fd90, %p34;
	ld.global.f64 	%fd93, [%rd84+4096];
	setp.lt.f64 	%p35, %fd92, %fd93;
	selp.f64 	%fd94, %fd93, %fd92, %p35;
	ld.global.f64 	%fd95, [%rd84+6144];
	setp.lt.f64 	%p36, %fd94, %fd95;
	selp.f64 	%fd96, %fd95, %fd94, %p36;
	ld.global.f64 	%fd97, [%rd84+8192];
	setp.lt.f64 	%p37, %fd96, %fd97;
	selp.f64 	%fd98, %fd97, %fd96, %p37;
	ld.global.f64 	%fd99, [%rd84+10240];
	setp.lt.f64 	%p38, %fd98, %fd99;
	selp.f64 	%fd100, %fd99, %fd98, %p38;
	ld.global.f64 	%fd101, [%rd84+12288];
	setp.lt.f64 	%p39, %fd100, %fd101;
	selp.f64 	%fd102, %fd101, %fd100, %p39;
	ld.global.f64 	%fd103, [%rd84+14336];
	setp.lt.f64 	%p40, %fd102, %fd103;
	selp.f64 	%fd307, %fd103, %fd102, %p40;
	add.s32 	%r242, %r242, 4096;
	add.s32 	%r240, %r240, 16;
	add.s64 	%rd84, %rd84, 32768;
	setp.ne.s32 	%p41, %r240, 0;
	@%p41 bra 	$L__BB23_35;
$L__BB23_36:
	setp.eq.s32 	%p42, %r26, 0;
	@%p42 bra 	$L__BB23_45;
	and.b32  	%r33, %r25, 7;
	setp.lt.u32 	%p43, %r26, 8;
	@%p43 bra 	$L__BB23_39;
	cvt.u64.u32 	%rd30, %r242;
	add.s64 	%rd31, %rd83, %rd30;
	shl.b64 	%rd32, %rd31, 3;
	add.s64 	%rd33, %rd2, %rd32;
	ld.global.f64 	%fd105, [%rd33];
	setp.lt.f64 	%p44, %fd307, %fd105;
	selp.f64 	%fd106, %fd105, %fd307, %p44;
	ld.global.f64 	%fd107, [%rd33+2048];
	setp.lt.f64 	%p45, %fd106, %fd107;
	selp.f64 	%fd108, %fd107, %fd106, %p45;
	ld.global.f64 	%fd109, [%rd33+4096];
	setp.lt.f64 	%p46, %fd108, %fd109;
	selp.f64 	%fd110, %fd109, %fd108, %p46;
	ld.global.f64 	%fd111, [%rd33+6144];
	setp.lt.f64 	%p47, %fd110, %fd111;
	selp.f64 	%fd112, %fd111, %fd110, %p47;
	ld.global.f64 	%fd113, [%rd33+8192];
	setp.lt.f64 	%p48, %fd112, %fd113;
	selp.f64 	%fd114, %fd113, %fd112, %p48;
	ld.global.f64 	%fd115, [%rd33+10240];
	setp.lt.f64 	%p49, %fd114, %fd115;
	selp.f64 	%fd116, %fd115, %fd114, %p49;
	ld.global.f64 	%fd117, [%rd33+12288];
	setp.lt.f64 	%p50, %fd116, %fd117;
	selp.f64 	%fd118, %fd117, %fd116, %p50;
	ld.global.f64 	%fd119, [%rd33+14336];
	setp.lt.f64 	%p51, %fd118, %fd119;
	selp.f64 	%fd307, %fd119, %fd118, %p51;
	add.s32 	%r242, %r242, 2048;
$L__BB23_39:
	setp.eq.s32 	%p52, %r33, 0;
	@%p52 bra 	$L__BB23_45;
	and.b32  	%r36, %r25, 3;
	setp.lt.u32 	%p53, %r33, 4;
	@%p53 bra 	$L__BB23_42;
	cvt.u64.u32 	%rd34, %r242;
	add.s64 	%rd35, %rd83, %rd34;
	shl.b64 	%rd36, %rd35, 3;
	add.s64 	%rd37, %rd2, %rd36;
	ld.global.f64 	%fd121, [%rd37];
	setp.lt.f64 	%p54, %fd307, %fd121;
	selp.f64 	%fd122, %fd121, %fd307, %p54;
	ld.global.f64 	%fd123, [%rd37+2048];
	setp.lt.f64 	%p55, %fd122, %fd123;
	selp.f64 	%fd124, %fd123, %fd122, %p55;
	ld.global.f64 	%fd125, [%rd37+4096];
	setp.lt.f64 	%p56, %fd124, %fd125;
	selp.f64 	%fd126, %fd125, %fd124, %p56;
	ld.global.f64 	%fd127, [%rd37+6144];
	setp.lt.f64 	%p57, %fd126, %fd127;
	selp.f64 	%fd307, %fd127, %fd126, %p57;
	add.s32 	%r242, %r242, 1024;
$L__BB23_42:
	setp.eq.s32 	%p58, %r36, 0;
	@%p58 bra 	$L__BB23_45;
	cvt.u64.u32 	%rd38, %r242;
	add.s64 	%rd39, %rd83, %rd38;
	shl.b64 	%rd40, %rd39, 3;
	add.s64 	%rd85, %rd2, %rd40;
	neg.s32 	%r245, %r36;
$L__BB23_44:
	.pragma "nounroll";
	ld.global.f64 	%fd128, [%rd85];
	setp.lt.f64 	%p59, %fd307, %fd128;
	selp.f64 	%fd307, %fd128, %fd307, %p59;
	add.s64 	%rd85, %rd85, 2048;
	add.s32 	%r245, %r245, 1;
	setp.ne.s32 	%p60, %r245, 0;
	@%p60 bra 	$L__BB23_44;
$L__BB23_45:
	// begin inline asm
	mov.u32 %r53, %laneid;
	// end inline asm
	mov.b64 	%rd41, %fd307;
	mov.b64 	{%r55, %r60}, %rd41;
	mov.b32 	%r61, 1;
	mov.b32 	%r102, 31;
	mov.b32 	%r103, -1;
	// begin inline asm
	shfl.sync.down.b32 %r54, %r55, %r61, %r102, %r103;
	// end inline asm
	// begin inline asm
	shfl.sync.down.b32 %r59, %r60, %r61, %r102, %r103;
	// end inline asm
	mov.b64 	%rd42, {%r54, %r59};
	mov.b64 	%fd129, %rd42;
	setp.gt.s32 	%p61, %r53, 30;
	setp.lt.f64 	%p62, %fd307, %fd129;
	selp.f64 	%fd130, %fd129, %fd307, %p62;
	selp.f64 	%fd131, %fd307, %fd130, %p61;
	mov.b64 	%rd43, %fd131;
	mov.b64 	{%r65, %r70}, %rd43;
	mov.b32 	%r71, 2;
	// begin inline asm
	shfl.sync.down.b32 %r64, %r65, %r71, %r102, %r103;
	// end inline asm
	// begin inline asm
	shfl.sync.down.b32 %r69, %r70, %r71, %r102, %r103;
	// end inline asm
	mov.b64 	%rd44, {%r64, %r69};
	mov.b64 	%fd132, %rd44;
	setp.gt.s32 	%p63, %r53, 29;
	setp.lt.f64 	%p64, %fd131, %fd132;
	selp.f64 	%fd133, %fd132, %fd131, %p64;
	selp.f64 	%fd134, %fd131, %fd133, %p63;
	mov.b64 	%rd45, %fd134;
	mov.b64 	{%r75, %r80}, %rd45;
	mov.b32 	%r81, 4;
	// begin inline asm
	shfl.sync.down.b32 %r74, %r75, %r81, %r102, %r103;
	// end inline asm
	// begin inline asm
	shfl.sync.down.b32 %r79, %r80, %r81, %r102, %r103;
	// end inline asm
	mov.b64 	%rd46, {%r74, %r79};
	mov.b64 	%fd135, %rd46;
	setp.gt.s32 	%p65, %r53, 27;
	setp.lt.f64 	%p66, %fd134, %fd135;
	selp.f64 	%fd136, %fd135, %fd134, %p66;
	selp.f64 	%fd137, %fd134, %fd136, %p65;
	mov.b64 	%rd47, %fd137;
	mov.b64 	{%r85, %r90}, %rd47;
	mov.b32 	%r91, 8;
	// begin inline asm
	shfl.sync.down.b32 %r84, %r85, %r91, %r102, %r103;
	// end inline asm
	// begin inline asm
	shfl.sync.down.b32 %r89, %r90, %r91, %r102, %r103;
	// end inline asm
	mov.b64 	%rd48, {%r84, %r89};
	mov.b64 	%fd138, %rd48;
	setp.gt.s32 	%p67, %r53, 23;
	setp.lt.f64 	%p68, %fd137, %fd138;
	selp.f64 	%fd139, %fd138, %fd137, %p68;
	selp.f64 	%fd140, %fd137, %fd139, %p67;
	mov.b64 	%rd49, %fd140;
	mov.b64 	{%r95, %r100}, %rd49;
	mov.b32 	%r101, 16;
	// begin inline asm
	shfl.sync.down.b32 %r94, %r95, %r101, %r102, %r103;
	// end inline asm
	// begin inline asm
	shfl.sync.down.b32 %r99, %r100, %r101, %r102, %r103;
	// end inline asm
	mov.b64 	%rd50, {%r94, %r99};
	mov.b64 	%fd141, %rd50;
	setp.gt.s32 	%p69, %r53, 15;
	setp.lt.f64 	%p70, %fd140, %fd141;
	selp.f64 	%fd38, %fd141, %fd140, %p70;
	selp.f64 	%fd308, %fd140, %fd38, %p69;
	setp.ne.s32 	%p71, %r53, 0;
	@%p71 bra 	$L__BB23_47;
	shr.u32 	%r104, %r24, 2;
	and.b32  	%r105, %r104, 248;
	mov.u32 	%r106, _ZZN3cub18CUB_300001_SM_10006detail6reduce28DeviceReduceSingleTileKernelINS2_10policy_hubIdy11max_functorIdEE10Policy1000EN6thrust24THRUST_300001_SM_1000_NS6detail15normal_iteratorINSA_10device_ptrIdEEEEPdyS6_ddN4cuda3std3__410__identityEEEvT0_T1_T2_T3_T4_T6_E12temp_storage;
	add.s32 	%r107, %r106, %r105;
	st.shared.f64 	[%r107+8], %fd38;
$L__BB23_47:
	bar.sync 	0;
	setp.ne.s32 	%p72, %r24, 0;
	@%p72 bra 	$L__BB23_49;
	ld.shared.f64 	%fd142, [_ZZN3cub18CUB_300001_SM_10006detail6reduce28DeviceReduceSingleTileKernelINS2_10policy_hubIdy11max_functorIdEE10Policy1000EN6thrust24THRUST_300001_SM_1000_NS6detail15normal_iteratorINSA_10device_ptrIdEEEEPdyS6_ddN4cuda3std3__410__identityEEEvT0_T1_T2_T3_T4_T6_E12temp_storage+16];
	setp.lt.f64 	%p73, %fd308, %fd142;
	selp.f64 	%fd143, %fd142, %fd308, %p73;
	ld.shared.f64 	%fd144, [_ZZN3cub18CUB_300001_SM_10006detail6reduce28DeviceReduceSingleTileKernelINS2_10policy_hubIdy11max_functorIdEE10Policy1000EN6thrust24THRUST_300001_SM_1000_NS6detail15normal_iteratorINSA_10device_ptrIdEEEEPdyS6_ddN4cuda3std3__410__identityEEEvT0_T1_T2_T3_T4_T6_E12temp_storage+24];
	setp.lt.f64 	%p74, %fd143, %fd144;
	selp.f64 	%fd145, %fd144, %fd143, %p74;
	ld.shared.f64 	%fd146, [_ZZN3cub18CUB_300001_SM_10006detail6reduce28DeviceReduceSingleTileKernelINS2_10policy_hubIdy11max_functorIdEE10Policy1000EN6thrust24THRUST_300001_SM_1000_NS6detail15normal_iteratorINSA_10device_ptrIdEEEEPdyS6_ddN4cuda3std3__410__identityEEEvT0_T1_T2_T3_T4_T6_E12temp_storage+32];
	setp.lt.f64 	%p75, %fd145, %fd146;
	selp.f64 	%fd147, %fd146, %fd145, %p75;
	ld.shared.f64 	%fd148, [_ZZN3cub18CUB_300001_SM_10006detail6reduce28DeviceReduceSingleTileKernelINS2_10policy_hubIdy11max_functorIdEE10Policy1000EN6thrust24THRUST_300001_SM_1000_NS6detail15normal_iteratorINSA_10device_ptrIdEEEEPdyS6_ddN4cuda3std3__410__identityEEEvT0_T1_T2_T3_T4_T6_E12temp_storage+40];
	setp.lt.f64 	%p76, %fd147, %fd148;
	selp.f64 	%fd149, %fd148, %fd147, %p76;
	ld.shared.f64 	%fd150, [_ZZN3cub18CUB_300001_SM_10006detail6reduce28DeviceReduceSingleTileKernelINS2_10policy_hubIdy11max_functorIdEE10Policy1000EN6thrust24THRUST_300001_SM_1000_NS6detail15normal_iteratorINSA_10device_ptrIdEEEEPdyS6_ddN4cuda3std3__410__identityEEEvT0_T1_T2_T3_T4_T6_E12temp_storage+48];
	setp.lt.f64 	%p77, %fd149, %fd150;
	selp.f64 	%fd151, %fd150, %fd149, %p77;
	ld.shared.f64 	%fd152, [_ZZN3cub18CUB_300001_SM_10006detail6reduce28DeviceReduceSingleTileKernelINS2_10policy_hubIdy11max_functorIdEE10Policy1000EN6thrust24THRUST_300001_SM_1000_NS6detail15normal_iteratorINSA_10device_ptrIdEEEEPdyS6_ddN4cuda3std3__410__identityEEEvT0_T1_T2_T3_T4_T6_E12temp_storage+56];
	setp.lt.f64 	%p78, %fd151, %fd152;
	selp.f64 	%fd153, %fd152, %fd151, %p78;
	ld.shared.f64 	%fd154, [_ZZN3cub18CUB_300001_SM_10006detail6reduce28DeviceReduceSingleTileKernelINS2_10policy_hubIdy11max_functorIdEE10Policy1000EN6thrust24THRUST_300001_SM_1000_NS6detail15normal_iteratorINSA_10device_ptrIdEEEEPdyS6_ddN4cuda3std3__410__identityEEEvT0_T1_T2_T3_T4_T6_E12temp_storage+64];
	setp.lt.f64 	%p79, %fd153, %fd154;
	selp.f64 	%fd308, %fd154, %fd153, %p79;
$L__BB23_49:
	mov.u32 	%r230, %tid.x;
	setp.ne.s32 	%p166, %r230, 0;
	@%p166 bra 	$L__BB23_51;
	setp.lt.f64 	%p167, %fd42, %fd308;
	selp.f64 	%fd286, %fd308, %fd42, %p167;
	st.global.f64 	[%rd1], %fd286;
$L__BB23_51:
	ret;

}
	// .globl	_ZN3cub18CUB_300001_SM_10006detail6reduce18DeviceReduceKernelINS2_10policy_hubIdy11max_functorIdEE10Policy1000EN6thrust24THRUST_300001_SM_1000_NS6detail15normal_iteratorINSA_10device_ptrIdEEEEyS6_dN4cuda3std3__410__identityEEEvT0_PT3_T1_NS0_13GridEvenShareISN_EET2_T4_
.visible .entry _ZN3cub18CUB_300001_SM_10006detail6reduce18DeviceReduceKernelINS2_10policy_hubIdy11max_functorIdEE10Policy1000EN6thrust24THRUST_300001_SM_1000_NS6detail15normal_iteratorINSA_10device_ptrIdEEEEyS6_dN4cuda3std3__410__identityEEEvT0_PT3_T1_NS0_13GridEvenShareISN_EET2_T4_(
	.param .align 8 .b8 _ZN3cub18CUB_300001_SM_10006detail6reduce18DeviceReduceKernelINS2_10policy_hubIdy11max_functorIdEE10Policy1000EN6thrust24THRUST_300001_SM_1000_NS6detail15normal_iteratorINSA_10device_ptrIdEEEEyS6_dN4cuda3std3__410__identityEEEvT0_PT3_T1_NS0_13GridEvenShareISN_EET2_T4__param_0[8],
	.param .u64 .ptr .align 1 _ZN3cub18CUB_300001_SM_10006detail6reduce18DeviceReduceKernelINS2_10policy_hubIdy11max_functorIdEE10Policy1000EN6thrust24THRUST_300001_SM_1000_NS6detail15normal_iteratorINSA_10device_ptrIdEEEEyS6_dN4cuda3std3__410__identityEEEvT0_PT3_T1_NS0_13GridEvenShareISN_EET2_T4__param_1,
	.param .u64 _ZN3cub18CUB_300001_SM_10006detail6reduce18DeviceReduceKernelINS2_10policy_hubIdy11max_functorIdEE10Policy1000EN6thrust24THRUST_300001_SM_1000_NS6detail15normal_iteratorINSA_10device_ptrIdEEEEyS6_dN4cuda3std3__410__identityEEEvT0_PT3_T1_NS0_13GridEvenShareISN_EET2_T4__param_2,
	.param .align 8 .b8 _ZN3cub18CUB_300001_SM_10006detail6reduce18DeviceReduceKernelINS2_10policy_hubIdy11max_functorIdEE10Policy1000EN6thrust24THRUST_300001_SM_1000_NS6detail15normal_iteratorINSA_10device_ptrIdEEEEyS6_dN4cuda3std3__410__identityEEEvT0_PT3_T1_NS0_13GridEvenShareISN_EET2_T4__param_3[72],
	.param .align 1 .b8 _ZN3cub18CUB_300001_SM_10006detail6reduce18DeviceReduceKernelINS2_10policy_hubIdy11max_functorIdEE10Policy1000EN6thrust24THRUST_300001_SM_1000_NS6detail15normal_iteratorINSA_10device_ptrIdEEEEyS6_dN4cuda3std3__410__identityEEEvT0_PT3_T1_NS0_13GridEvenShareISN_EET2_T4__param_4[1],
	.param .align 1 .b8 _ZN3cub18CUB_300001_SM_10006detail6reduce18DeviceReduceKernelINS2_10policy_hubIdy11max_functorIdEE10Policy1000EN6thrust24THRUST_300001_SM_1000_NS6detail15normal_iteratorINSA_10device_ptrIdEEEEyS6_dN4cuda3std3__410__identityEEEvT0_PT3_T1_NS0_13GridEvenShareISN_EET2_T4__param_5[1]
)
.maxntid 256
{
	.reg .pred 	%p<166>;
	.reg .b16 	%rs<4>;
	.reg .b32 	%r<281>;
	.reg .b64 	%rd<108>;
	.reg .b64 	%fd<305>;
	// demoted variable
	.shared .align 8 .b8 _ZZN3cub18CUB_300001_SM_10006detail6reduce18DeviceReduceKernelINS2_10policy_hubIdy11max_functorIdEE10Policy1000EN6thrust24THRUST_300001_SM_1000_NS6detail15normal_iteratorINSA_10device_ptrIdEEEEyS6_dN4cuda3std3__410__identityEEEvT0_PT3_T1_NS0_13GridEvenShareISN_EET2_T4_E12temp_storage[80];
	ld.param.u64 	%rd1, [_ZN3cub18CUB_300001_SM_10006detail6reduce18DeviceReduceKernelINS2_10policy_hubIdy11max_functorIdEE10Policy1000EN6thrust24THRUST_300001_SM_1000_NS6detail15normal_iteratorINSA_10device_ptrIdEEEEyS6_dN4cuda3std3__410__identityEEEvT0_PT3_T1_NS0_13GridEvenShareISN_EET2_T4__param_3+32];
	ld.param.u32 	%r1, [_ZN3cub18CUB_300001_SM_10006detail6reduce18DeviceReduceKernelINS2_10policy_hubIdy11max_functorIdEE10Policy1000EN6thrust24THRUST_300001_SM_1000_NS6detail15normal_iteratorINSA_10device_ptrIdEEEEyS6_dN4cuda3std3__410__identityEEEvT0_PT3_T1_NS0_13GridEvenShareISN_EET2_T4__param_3+40];
	ld.param.u64 	%rd25, [_ZN3cub18CUB_300001_SM_10006detail6reduce18DeviceReduceKernelINS2_10policy_hubIdy11max_functorIdEE10Policy1000EN6thrust24THRUST_300001_SM_1000_NS6detail15normal_iteratorINSA_10device_ptrIdEEEEyS6_dN4cuda3std3__410__identityEEEvT0_PT3_T1_NS0_13GridEvenShareISN_EET2_T4__param_0];
	cvta.to.global.u64 	%rd2, %rd25;
	mov.u32 	%r2, %ctaid.x;
	shl.b32 	%r50, %r1, 11;
	cvt.s64.s32 	%rd3, %r50;
	shl.b32 	%r51, %r2, 11;
	cvt.u64.u32 	%rd4, %r51;
	sub.s64 	%rd5, %rd1, %rd4;
	setp.gt.u64 	%p1, %rd5, 2047;
	@%p1 bra 	$L__BB24_25;
	cvt.u32.u64 	%r137, %rd4;
	cvt.u32.u64 	%r3, %rd1;
	sub.s32 	%r4, %r3, %r137;
	mov.u32 	%r5, %tid.x;
	setp.ge.s32 	%p79, %r5, %r4;
	mov.f64 	%fd293, 0d0000000000000000;
	mov.u32 	%r268, %r5;
	@%p79 bra 	$L__BB24_3;
	add.s32 	%r139, %r137, %r5;
	mul.wide.u32 	%rd61, %r139, 8;
	add.s64 	%rd62, %rd2, %rd61;
	ld.global.f64 	%fd293, [%rd62];
	add.s32 	%r268, %r5, 256;
$L__BB24_3:
	setp.ge.s32 	%p80, %r268, %r4;
	@%p80 bra 	$L__BB24_16;
	not.b32 	%r141, %r268;
	add.s32 	%r142, %r141, %r3;
	sub.s32 	%r143, %r142, %r137;
	shr.u32 	%r144, %r143, 8;
	add.s32 	%r8, %r144, 1;
	and.b32  	%r9, %r8, 15;
	setp.lt.u32 	%p81, %r143, 3840;
	@%p81 bra 	$L__BB24_7;
	and.b32  	%r145, %r8, 33554416;
	neg.s32 	%r266, %r145;
	mul.wide.u32 	%rd63, %r2, 16384;
	mul.wide.u32 	%rd64, %r268, 8;
	or.b64  	%rd65, %rd63, %rd64;
	add.s64 	%rd66, %rd65, %rd2;
	add.s64 	%rd102, %rd66, 16384;
$L__BB24_6:
	.pragma "nounroll";
	ld.global.f64 	%fd155, [%rd102+-16384];
	setp.lt.f64 	%p82, %fd293, %fd155;
	selp.f64 	%fd156, %fd155, %fd293, %p82;
	ld.global.f64 	%fd157, [%rd102+-14336];
	setp.lt.f64 	%p83, %fd156, %fd157;
	selp.f64 	%fd158, %fd157, %fd156, %p83;
	ld.global.f64 	%fd159, [%rd102+-12288];
	setp.lt.f64 	%p84, %fd158, %fd159;
	selp.f64 	%fd160, %fd159, %fd158, %p84;
	ld.global.f64 	%fd161, [%rd102+-10240];
	setp.lt.f64 	%p85, %fd160, %fd161;
	selp.f64 	%fd162, %fd161, %fd160, %p85;
	ld.global.f64 	%fd163, [%rd102+-8192];
	setp.lt.f64 	%p86, %fd162, %fd163;
	selp.f64 	%fd164, %fd163, %fd162, %p86;
	ld.global.f64 	%fd165, [%rd102+-6144];
	setp.lt.f64 	%p87, %fd164, %fd165;
	selp.f64 	%fd166, %fd165, %fd164, %p87;
	ld.global.f64 	%fd167, [%rd102+-4096];
	setp.lt.f64 	%p88, %fd166, %fd167;
	selp.f64 	%fd168, %fd167, %fd166, %p88;
	ld.global.f64 	%fd169, [%rd102+-2048];
	setp.lt.f64 	%p89, %fd168, %fd169;
	selp.f64 	%fd170, %fd169, %fd168, %p89;
	ld.global.f64 	%fd171, [%rd102];
	setp.lt.f64 	%p90, %fd170, %fd171;
	selp.f64 	%fd172, %fd171, %fd170, %p90;
	ld.global.f64 	%fd173, [%rd102+2048];
	setp.lt.f64 	%p91, %fd172, %fd173;
	selp.f64 	%fd174, %fd173, %fd172, %p91;
	ld.global.f64 	%fd175, [%rd102+4096];
	setp.lt.f64 	%p92, %fd174, %fd175;
	selp.f64 	%fd176, %fd175, %fd174, %p92;
	ld.global.f64 	%fd177, [%rd102+6144];
	setp.lt.f64 	%p93, %fd176, %fd177;
	selp.f64 	%fd178, %fd177, %fd176, %p93;
	ld.global.f64 	%fd179, [%rd102+8192];
	setp.lt.f64 	%p94, %fd178, %fd179;
	selp.f64 	%fd180, %fd179, %fd178, %p94;
	ld.global.f64 	%fd181, [%rd102+10240];
	setp.lt.f64 	%p95, %fd180, %fd181;
	selp.f64 	%fd182, %fd181, %fd180, %p95;
	ld.global.f64 	%fd183, [%rd102+12288];
	setp.lt.f64 	%p96, %fd182, %fd183;
	selp.f64 	%fd184, %fd183, %fd182, %p96;
	ld.global.f64 	%fd185, [%rd102+14336];
	setp.lt.f64 	%p97, %fd184, %fd185;
	selp.f64 	%fd293, %fd185, %fd184, %p97;
	add.s32 	%r268, %r268, 4096;
	add.s32 	%r266, %r266, 16;
	add.s64 	%rd102, %rd102, 32768;
	setp.ne.s32 	%p98, %r266, 0;
	@%p98 bra 	$L__BB24_6;
$L__BB24_7:
	setp.eq.s32 	%p99, %r9, 0;
	@%p99 bra 	$L__BB24_16;
	and.b32  	%r16, %r8, 7;
	setp.lt.u32 	%p100, %r9, 8;
	@%p100 bra 	$L__BB24_10;
	cvt.s64.s32 	%rd67, %r268;
	add.s64 	%rd68, %rd67, %rd4;
	shl.b64 	%rd69, %rd68, 3;
	add.s64 	%rd70, %rd2, %rd69;
	ld.global.f64 	%fd187, [%rd70];
	setp.lt.f64 	%p101, %fd293, %fd187;
	selp.f64 	%fd188, %fd187, %fd293, %p101;
	ld.global.f64 	%fd189, [%rd70+2048];
	setp.lt.f64 	%p102, %fd188, %fd189;
	selp.f64 	%fd190, %fd189, %fd188, %p102;
	ld.global.f64 	%fd191, [%rd70+4096];
	setp.lt.f64 	%p103, %fd190, %fd191;
	selp.f64 	%fd192, %fd191, %fd190, %p103;
	ld.global.f64 	%fd193, [%rd70+6144];
	setp.lt.f64 	%p104, %fd192, %fd193;
	selp.f64 	%fd194, %fd193, %fd192, %p104;
	ld.global.f64 	%fd195, [%rd70+8192];
	setp.lt.f64 	%p105, %fd194, %fd195;
	selp.f64 	%fd196, %fd195, %fd194, %p105;
	ld.global.f64 	%fd197, [%rd70+10240];
	setp.lt.f64 	%p106, %fd196, %fd197;
	selp.f64 	%fd198, %fd197, %fd196, %p106;
	ld.global.f64 	%fd199, [%rd70+12288];
	setp.lt.f64 	%p107, %fd198, %fd199;
	selp.f64 	%fd200, %fd199, %fd198, %p107;
	ld.global.f64 	%fd201, [%rd70+14336];
	setp.lt.f64 	%p108, %fd200, %fd201;
	selp.f64 	%fd293, %fd201, %fd200, %p108;
	add.s32 	%r268, %r268, 2048;
$L__BB24_10:
	setp.eq.s32 	%p109, %r16, 0;
	@%p109 bra 	$L__BB24_16;
	and.b32  	%r19, %r8, 3;
	setp.lt.u32 	%p110, %r16, 4;
	@%p110 bra 	$L__BB24_13;
	cvt.s64.s32 	%rd71, %r268;
	add.s64 	%rd72, %rd71, %rd4;
	shl.b64 	%rd73, %rd72, 3;
	add.s64 	%rd74, %rd2, %rd73;
	ld.global.f64 	%fd203, [%rd74];
	setp.lt.f64 	%p111, %fd293, %fd203;
	selp.f64 	%fd204, %fd203, %fd293, %p111;
	ld.global.f64 	%fd205, [%rd74+2048];
	setp.lt.f64 	%p112, %fd204, %fd205;
	selp.f64 	%fd206, %fd205, %fd204, %p112;
	ld.global.f64 	%fd207, [%rd74+4096];
	setp.lt.f64 	%p113, %fd206, %fd207;
	selp.f64 	%fd208, %fd207, %fd206, %p113;
	ld.global.f64 	%fd209, [%rd74+6144];
	setp.lt.f64 	%p114, %fd208, %fd209;
	selp.f64 	%fd293, %fd209, %fd208, %p114;
	add.s32 	%r268, %r268, 1024;
$L__BB24_13:
	setp.eq.s32 	%p115, %r19, 0;
	@%p115 bra 	$L__BB24_16;
	mul.wide.u32 	%rd75, %r2, 16384;
	add.s64 	%rd9, %rd2, %rd75;
	neg.s32 	%r271, %r19;
$L__BB24_15:
	.pragma "nounroll";
	mul.wide.s32 	%rd76, %r268, 8;
	add.s64 	%rd77, %rd9, %rd76;
	ld.global.f64 	%fd210, [%rd77];
	setp.lt.f64 	%p116, %fd293, %fd210;
	selp.f64 	%fd293, %fd210, %fd293, %p116;
	add.s32 	%r268, %r268, 256;
	add.s32 	%r271, %r271, 1;
	setp.ne.s32 	%p117, %r271, 0;
	@%p117 bra 	$L__BB24_15;
$L__BB24_16:
	setp.lt.s32 	%p118, %r4, 256;
	@%p118 bra 	$L__BB24_21;
	// begin inline asm
	mov.u32 %r209, %laneid;
	// end inline asm
	mov.b64 	%rd88, %fd293;
	mov.b64 	{%r211, %r216}, %rd88;
	mov.b32 	%r217, 1;
	mov.b32 	%r258, 31;
	mov.b32 	%r259, -1;
	// begin inline asm
	shfl.sync.down.b32 %r210, %r211, %r217, %r258, %r259;
	// end inline asm
	// begin inline asm
	shfl.sync.down.b32 %r215, %r216, %r217, %r258, %r259;
	// end inline asm
	mov.b64 	%rd89, {%r210, %r215};
	mov.b64 	%fd258, %rd89;
	setp.gt.s32 	%p146, %r209, 30;
	setp.lt.f64 	%p147, %fd293, %fd258;
	selp.f64 	%fd259, %fd258, %fd293, %p147;
	selp.f64 	%fd260, %fd293, %fd259, %p146;
	mov.b64 	%rd90, %fd260;
	mov.b64 	{%r221, %r226}, %rd90;
	mov.b32 	%r227, 2;
	// begin inline asm
	shfl.sync.down.b32 %r220, %r221, %r227, %r258, %r259;
	// end inline asm
	// begin inline asm
	shfl.sync.down.b32 %r225, %r226, %r227, %r258, %r259;
	// end inline asm
	mov.b64 	%rd91, {%r220, %r225};
	mov.b64 	%fd261, %rd91;
	setp.gt.s32 	%p148, %r209, 29;
	setp.lt.f64 	%p149, %fd260, %fd261;
	selp.f64 	%fd262, %fd261, %fd260, %p149;
	selp.f64 	%fd263, %fd260, %fd262, %p148;
	mov.b64 	%rd92, %fd263;
	mov.b64 	{%r231, %r236}, %rd92;
	mov.b32 	%r237, 4;
	// begin inline asm
	shfl.sync.down.b32 %r230, %r231, %r237, %r258, %r259;
	// end inline asm
	// begin inline asm
	shfl.sync.down.b32 %r235, %r236, %r237, %r258, %r259;
	// end inline asm
	mov.b64 	%rd93, {%r230, %r235};
	mov.b64 	%fd264, %rd93;
	setp.gt.s32 	%p150, %r209, 27;
	setp.lt.f64 	%p151, %fd263, %fd264;
	selp.f64 	%fd265, %fd264, %fd263, %p151;
	selp.f64 	%fd266, %fd263, %fd265, %p150;
	mov.b64 	%rd94, %fd266;
	mov.b64 	{%r241, %r246}, %rd94;
	mov.b32 	%r247, 8;
	// begin inline asm
	shfl.sync.down.b32 %r240, %r241, %r247, %r258, %r259;
	// end inline asm
	// begin inline asm
	shfl.sync.down.b32 %r245, %r246, %r247, %r258, %r259;
	// end inline asm
	mov.b64 	%rd95, {%r240, %r245};
	mov.b64 	%fd267, %rd95;
	setp.gt.s32 	%p152, %r209, 23;
	setp.lt.f64 	%p153, %fd266, %fd267;
	selp.f64 	%fd268, %fd267, %fd266, %p153;
	selp.f64 	%fd269, %fd266, %fd268, %p152;
	mov.b64 	%rd96, %fd269;
	mov.b64 	{%r251, %r256}, %rd96;
	mov.b32 	%r257, 16;
	// begin inline asm
	shfl.sync.down.b32 %r250, %r251, %r257, %r258, %r259;
	// end inline asm
	// begin inline asm
	shfl.sync.down.b32 %r255, %r256, %r257, %r258, %r259;
	// end inline asm
	mov.b64 	%rd97, {%r250, %r255};
	mov.b64 	%fd270, %rd97;
	setp.gt.s32 	%p154, %r209, 15;
	setp.lt.f64 	%p155, %fd269, %fd270;
	selp.f64 	%fd16, %fd270, %fd269, %p155;
	selp.f64 	%fd304, %fd269, %fd16, %p154;
	setp.ne.s32 	%p156, %r209, 0;
	@%p156 bra 	$L__BB24_19;
	shr.u32 	%r260, %r5, 2;
	and.b32  	%r261, %r260, 248;
	mov.u32 	%r262, _ZZN3cub18CUB_300001_SM_10006detail6reduce18DeviceReduceKernelINS2_10policy_hubIdy11max_functorIdEE10Policy1000EN6thrust24THRUST_300001_SM_1000_NS6detail15normal_iteratorINSA_10device_ptrIdEEEEyS6_dN4cuda3std3__410__identityEEEvT0_PT3_T1_NS0_13GridEvenShareISN_EET2_T4_E12temp_storage;
	add.s32 	%r263, %r262, %r261;
	st.shared.f64 	[%r263+8], %fd16;
$L__BB24_19:
	bar.sync 	0;
	setp.ne.s32 	%p157, %r5, 0;
	@%p157 bra 	$L__BB24_46;
	ld.shared.f64 	%fd271, [_ZZN3cub18CUB_300001_SM_10006detail6reduce18DeviceReduceKernelINS2_10policy_hubIdy11max_functorIdEE10Policy1000EN6thrust24THRUST_300001_SM_1000_NS6detail15normal_iteratorINSA_10device_ptrIdEEEEyS6_dN4cuda3std3__410__identityEEEvT0_PT3_T1_NS0_13GridEvenShareISN_EET2_T4_E12temp_storage+16];
	setp.lt.f64 	%p158, %fd304, %fd271;
	selp.f64 	%fd272, %fd271, %fd304, %p158;
	ld.shared.f64 	%fd273, [_ZZN3cub18CUB_300001_SM_10006detail6reduce18DeviceReduceKernelINS2_10policy_hubIdy11max_functorIdEE10Policy1000EN6thrust24THRUST_300001_SM_1000_NS6detail15normal_iteratorINSA_10device_ptrIdEEEEyS6_dN4cuda3std3__410__identityEEEvT0_PT3_T1_NS0_13GridEvenShareISN_EET2_T4_E12temp_storage+24];
	setp.lt.f64 	%p159, %fd272, %fd273;
	selp.f64 	%fd274, %fd273, %fd272, %p159;
	ld.shared.f64 	%fd275, [_ZZN3cub18CUB_300001_SM_10006detail6reduce18DeviceReduceKernelINS2_10policy_hubIdy11max_functorIdEE10Policy1000EN6thrust24THRUST_300001_SM_1000_NS6detail15normal_iteratorINSA_10device_ptrIdEEEEyS6_dN4cuda3std3__410__identityEEEvT0_PT3_T1_NS0_13GridEvenShareISN_EET2_T4_E12temp_storage+32];
	setp.lt.f64 	%p160, %fd274, %fd275;
	selp.f64 	%fd276, %fd275, %fd274, %p160;
	ld.shared.f64 	%fd277, [_ZZN3cub18CUB_300001_SM_10006detail6reduce18DeviceReduceKernelINS2_10policy_hubIdy11max_functorIdEE10Policy1000EN6thrust24THRUST_300001_SM_1000_NS6detail15normal_iteratorINSA_10device_ptrIdEEEEyS6_dN4cuda3std3__410__identityEEEvT0_PT3_T1_NS0_13GridEvenShareISN_EET2_T4_E12temp_storage+40];
	setp.lt.f64 	%p161, %fd276, %fd277;
	selp.f64 	%fd278, %fd277, %fd276, %p161;
	ld.shared.f64 	%fd279, [_ZZN3cub18CUB_300001_SM_10006detail6reduce18DeviceReduceKernelINS2_10policy_hubIdy11max_functorIdEE10Policy1000EN6thrust24THRUST_300001_SM_1000_NS6detail15normal_iteratorINSA_10device_ptrIdEEEEyS6_dN4cuda3std3__410__identityEEEvT0_PT3_T1_NS0_13GridEvenShareISN_EET2_T4_E12temp_storage+48];
	setp.lt.f64 	%p162, %fd278, %fd279;
	selp.f64 	%fd280, %fd279, %fd278, %p162;
	ld.shared.f64 	%fd281, [_ZZN3cub18CUB_300001_SM_10006detail6reduce18DeviceReduceKernelINS2_10policy_hubIdy11max_functorIdEE10Policy1000EN6thrust24THRUST_300001_SM_1000_NS6detail15normal_iteratorINSA_10device_ptrIdEEEEyS6_dN4cuda3std3__410__identityEEEvT0_PT3_T1_NS0_13GridEvenShareISN_EET2_T4_E12temp_storage+56];
	setp.lt.f64 	%p163, %fd280, %fd281;
	selp.f64 	%fd282, %fd281, %fd280, %p163;
	ld.shared.f64 	%fd283, [_ZZN3cub18CUB_300001_SM_10006detail6reduce18DeviceReduceKernelINS2_10policy_hubIdy11max_functorIdEE10Policy1000EN6thrust24THRUST_300001_SM_1000_NS6detail15normal_iteratorINSA_10device_ptrIdEEEEyS6_dN4cuda3std3__410__identityEEEvT0_PT3_T1_NS0_13GridEvenShareISN_EET2_T4_E12temp_storage+64];
	setp.lt.f64 	%p164, %fd282, %fd283;
	selp.f64 	%fd304, %fd283, %fd282, %p164;
	bra.uni 	$L__BB24_46;
$L__BB24_21:
	// begin inline asm
	mov.u32 %r146, %laneid;
	// end inline asm
	and.b32  	%r197, %r5, 992;
	add.s32 	%r198, %r197, 32;
	setp.gt.s32 	%p119, %r198, %r4;
	not.b32 	%r199, %r197;
	add.s32 	%r200, %r4, %r199;
	selp.b32 	%r195, %r200, 31, %p119;
	mov.b64 	%rd78, %fd293;
	mov.b64 	{%r148, %r153}, %rd78;
	mov.b32 	%r154, 1;
	mov.b32 	%r196, -1;
	// begin inline asm
	shfl.sync.down.b32 %r147, %r148, %r154, %r195, %r196;
	// end inline asm
	// begin inline asm
	shfl.sync.down.b32 %r152, %r153, %r154, %r195, %r196;
	// end inline asm
	mov.b64 	%rd79, {%r147, %r152};
	mov.b64 	%fd211, %rd79;
	setp.lt.s32 	%p120, %r146, %r195;
	setp.lt.f64 	%p121, %fd293, %fd211;
	selp.f64 	%fd212, %fd211, %fd293, %p121;
	selp.f64 	%fd213, %fd212, %fd293, %p120;
	mov.b64 	%rd80, %fd213;
	mov.b64 	{%r158, %r163}, %rd80;
	mov.b32 	%r164, 2;
	// begin inline asm
	shfl.sync.down.b32 %r157, %r158, %r164, %r195, %r196;
	// end inline asm
	// begin inline asm
	shfl.sync.down.b32 %r162, %r163, %r164, %r195, %r196;
	// end inline asm
	mov.b64 	%rd81, {%r157, %r162};
	mov.b64 	%fd214, %rd81;
	add.s32 	%r201, %r146, 2;
	setp.gt.s32 	%p122, %r201, %r195;
	setp.lt.f64 	%p123, %fd213, %fd214;
	selp.f64 	%fd215, %fd214, %fd213, %p123;
	selp.f64 	%fd216, %fd213, %fd215, %p122;
	mov.b64 	%rd82, %fd216;
	mov.b64 	{%r168, %r173}, %rd82;
	mov.b32 	%r174, 4;
	// begin inline asm
	shfl.sync.down.b32 %r167, %r168, %r174, %r195, %r196;
	// end inline asm
	// begin inline asm
	shfl.sync.down.b32 %r172, %r173, %r174, %r195, %r196;
	// end inline asm
	mov.b64 	%rd83, {%r167, %r172};
	mov.b64 	%fd217, %rd83;
	add.s32 	%r202, %r146, 4;
	setp.gt.s32 	%p124, %r202, %r195;
	setp.lt.f64 	%p125, %fd216, %fd217;
	selp.f64 	%fd218, %fd217, %fd216, %p125;
	selp.f64 	%fd219, %fd216, %fd218, %p124;
	mov.b64 	%rd84, %fd219;
	mov.b64 	{%r178, %r183}, %rd84;
	mov.b32 	%r184, 8;
	// begin inline asm
	shfl.sync.down.b32 %r177, %r178, %r184, %r195, %r196;
	// end inline asm
	// begin inline asm
	shfl.sync.down.b32 %r182, %r183, %r184, %r195, %r196;
	// end inline asm
	mov.b64 	%rd85, {%r177, %r182};
	mov.b64 	%fd220, %rd85;
	add.s32 	%r203, %r146, 8;
	setp.gt.s32 	%p126, %r203, %r195;
	setp.lt.f64 	%p127, %fd219, %fd220;
	selp.f64 	%fd221, %fd220, %fd219, %p127;
	selp.f64 	%fd222, %fd219, %fd221, %p126;
	mov.b64 	%rd86, %fd222;
	mov.b64 	{%r188, %r193}, %rd86;
	mov.b32 	%r194, 16;
	// begin inline asm
	shfl.sync.down.b32 %r187, %r188, %r194, %r195, %r196;
	// end inline asm
	// begin inline asm
	shfl.sync.down.b32 %r192, %r193, %r194, %r195, %r196;
	// end inline asm
	mov.b64 	%rd87, {%r187, %r192};
	mov.b64 	%fd223, %rd87;
	add.s32 	%r204, %r146, 16;
	setp.gt.s32 	%p128, %r204, %r195;
	setp.lt.f64 	%p129, %fd222, %fd223;
	selp.f64 	%fd224, %fd223, %fd222, %p129;
	selp.f64 	%fd304, %fd222, %fd224, %p128;
	setp.ne.s32 	%p130, %r146, 0;
	@%p130 bra 	$L__BB24_23;
	shr.u32 	%r205, %r5, 2;
	and.b32  	%r206, %r205, 248;
	mov.u32 	%r207, _ZZN3cub18CUB_300001_SM_10006detail6reduce18DeviceReduceKernelINS2_10policy_hubIdy11max_functorIdEE10Policy1000EN6thrust24THRUST_300001_SM_1000_NS6detail15normal_iteratorINSA_10device_ptrIdEEEEyS6_dN4cuda3std3__410__identityEEEvT0_PT3_T1_NS0_13GridEvenShareISN_EET2_T4_E12temp_storage;
	add.s32 	%r208, %r207, %r206;
	st.shared.f64 	[%r208+8], %fd304;
$L__BB24_23:
	bar.sync 	0;
	setp.ne.s32 	%p131, %r5, 0;
	@%p131 bra 	$L__BB24_46;
	setp.gt.s32 	%p132, %r4, 32;
	ld.shared.f64 	%fd225, [_ZZN3cub18CUB_300001_SM_10006detail6reduce18DeviceReduceKernelINS2_10policy_hubIdy11max_functorIdEE10Policy1000EN6thrust24THRUST_300001_SM_1000_NS6detail15normal_iteratorINSA_10device_ptrIdEEEEyS6_dN4cuda3std3__410__identityEEEvT0_PT3_T1_NS0_13GridEvenShareISN_EET2_T4_E12temp_storage+16];
	setp.lt.f64 	%p133, %fd304, %fd225;
	selp.f64 	%fd227, %fd225, %fd304, %p133;
	selp.f64 	%fd228, %fd227, %fd304, %p132;
	setp.gt.s32 	%p134, %r4, 64;
	ld.shared.f64 	%fd230, [_ZZN3cub18CUB_300001_SM_10006detail6reduce18DeviceReduceKernelINS2_10policy_hubIdy11max_functorIdEE10Policy1000EN6thrust24THRUST_300001_SM_1000_NS6detail15normal_iteratorINSA_10device_ptrIdEEEEyS6_dN4cuda3std3__410__identityEEEvT0_PT3_T1_NS0_13GridEvenShareISN_EET2_T4_E12temp_storage+24];
	setp.lt.f64 	%p135, %fd228, %fd230;
	selp.f64 	%fd232, %fd230, %fd228, %p135;
	selp.f64 	%fd233, %fd232, %fd228, %p134;
	setp.gt.s32 	%p136, %r4, 96;
	ld.shared.f64 	%fd235, [_ZZN3cub18CUB_300001_SM_10006detail6reduce18DeviceReduceKernelINS2_10policy_hubIdy11max_functorIdEE10Policy1000EN6thrust24THRUST_300001_SM_1000_NS6detail15normal_iteratorINSA_10device_ptrIdEEEEyS6_dN4cuda3std3__410__identityEEEvT0_PT3_T1_NS0_13GridEvenShareISN_EET2_T4_E12temp_storage+32];
	setp.lt.f64 	%p137, %fd233, %fd235;
	selp.f64 	%fd237, %fd235, %fd233, %p137;
	selp.f64 	%fd238, %fd237, %fd233, %p136;
	setp.gt.s32 	%p138, %r4, 128;
	ld.shared.f64 	%fd240, [_ZZN3cub18CUB_300001_SM_10006detail6reduce18DeviceReduceKernelINS2_10policy_hubIdy11max_functorIdEE10Policy1000EN6thrust24THRUST_300001_SM_1000_NS6detail15normal_iteratorINSA_10device_ptrIdEEEEyS6_dN4cuda3std3__410__identityEEEvT0_PT3_T1_NS0_13GridEvenShareISN_EET2_T4_E12temp_storage+40];
	setp.lt.f64 	%p139, %fd238, %fd240;
	selp.f64 	%fd242, %fd240, %fd238, %p139;
	selp.f64 	%fd243, %fd242, %fd238, %p138;
	setp.gt.s32 	%p140, %r4, 160;
	ld.shared.f64 	%fd245, [_ZZN3cub18CUB_300001_SM_10006detail6reduce18DeviceReduceKernelINS2_10policy_hubIdy11max_functorIdEE10Policy1000EN6thrust24THRUST_300001_SM_1000_NS6detail15normal_iteratorINSA_10device_ptrIdEEEEyS6_dN4cuda3std3__410__identityEEEvT0_PT3_T1_NS0_13GridEvenShareISN_EET2_T4_E12temp_storage+48];
	setp.lt.f64 	%p141, %fd243, %fd245;
	selp.f64 	%fd247, %fd245, %fd243, %p141;
	selp.f64 	%fd248, %fd247, %fd243, %p140;
	setp.gt.s32 	%p142, %r4, 192;
	ld.shared.f64 	%fd250, [_ZZN3cub18CUB_300001_SM_10006detail6reduce18DeviceReduceKernelINS2_10policy_hubIdy11max_functorIdEE10Policy1000EN6thrust24THRUST_300001_SM_1000_NS6detail15normal_iteratorINSA_10device_ptrIdEEEEyS6_dN4cuda3std3__410__identityEEEvT0_PT3_T1_NS0_13GridEvenShareISN_EET2_T4_E12temp_storage+56];
	setp.lt.f64 	%p143, %fd248, %fd250;
	selp.f64 	%fd252, %fd250, %fd248, %p143;
	selp.f64 	%fd253, %fd252, %fd248, %p142;
	setp.gt.s32 	%p144, %r4, 224;
	ld.shared.f64 	%fd255, [_ZZN3cub18CUB_300001_SM_10006detail6reduce18DeviceReduceKernelINS2_10policy_hubIdy11max_functorIdEE10Policy1000EN6thrust24THRUST_300001_SM_1000_NS6detail15normal_iteratorINSA_10device_ptrIdEEEEyS6_dN4cuda3std3__410__identityEEEvT0_PT3_T1_NS0_13GridEvenShareISN_EET2_T4_E12temp_storage+64];
	setp.lt.f64 	%p145, %fd253, %fd255;
	selp.f64 	%fd257, %fd255, %fd253, %p145;
	selp.f64 	%fd304, %fd257, %fd253, %p144;
	bra.uni 	$L__BB24_46;
$L__BB24_25:
	cvt.u32.u64 	%r52, %rd4;
	mov.u32 	%r27, %tid.x;
	add.s32 	%r53, %r27, %r52;
	mul.wide.u32 	%rd26, %r53, 8;
	add.s64 	%rd27, %rd2, %rd26;
	ld.global.f64 	%fd41, [%rd27];
	ld.global.f64 	%fd42, [%rd27+2048];
	ld.global.f64 	%fd43, [%rd27+4096];
	ld.global.f64 	%fd44, [%rd27+6144];
	ld.global.f64 	%fd45, [%rd27+8192];
	ld.global.f64 	%fd46, [%rd27+10240];
	ld.global.f64 	%fd47, [%rd27+12288];
	ld.global.f64 	%fd48, [%rd27+14336];
	setp.lt.f64 	%p2, %fd41, %fd42;
	selp.f64 	%fd49, %fd42, %fd41, %p2;
	setp.lt.f64 	%p3, %fd49, %fd43;
	selp.f64 	%fd50, %fd43, %fd49, %p3;
	setp.lt.f64 	%p4, %fd50, %fd44;
	selp.f64 	%fd51, %fd44, %fd50, %p4;
	setp.lt.f64 	%p5, %fd51, %fd45;
	selp.f64 	%fd52, %fd45, %fd51, %p5;
	setp.lt.f64 	%p6, %fd52, %fd46;
	selp.f64 	%fd53, %fd46, %fd52, %p6;
	setp.lt.f64 	%p7, %fd53, %fd47;
	selp.f64 	%fd54, %fd47, %fd53, %p7;
	setp.lt.f64 	%p8, %fd54, %fd48;
	selp.f64 	%fd303, %fd48, %fd54, %p8;
	setp.lt.u64 	%p9, %rd5, %rd3;
	@%p9 bra 	$L__BB24_42;
	cvt.u32.u64 	%r55, %rd3;
	cvt.u64.u32 	%rd28, %r27;
	add.s64 	%rd104, %rd4, %rd3;
	cvt.u32.u64 	%r28, %rd1;
	not.b32 	%r57, %r27;
	add.s32 	%r58, %r57, %r28;
	sub.s32 	%r59, %r58, %r55;
	sub.s32 	%r273, %r59, %r52;
	add.s64 	%rd29, %rd104, %rd28;
	shl.b64 	%rd30, %rd29, 3;
	add.s64 	%rd31, %rd30, %rd2;
	add.s64 	%rd103, %rd31, 16384;
	mov.b32 	%r274, 0;
	mov.u64 	%rd105, %rd4;
$L__BB24_27:
	cvt.s64.s32 	%rd15, %r50;
	add.s64 	%rd105, %rd105, %rd15;
	add.s64 	%rd32, %rd1, -2048;
	setp.gt.u64 	%p10, %rd105, %rd32;
	@%p10 bra 	$L__BB24_29;
	shl.b32 	%r61, %r1, 11;
	cvt.s64.s32 	%rd33, %r61;
	cvt.u64.u32 	%rd34, %r27;
	add.s64 	%rd35, %rd105, %rd34;
	shl.b64 	%rd36, %rd35, 3;
	add.s64 	%rd37, %rd2, %rd36;
	ld.global.f64 	%fd55, [%rd37];
	ld.global.f64 	%fd56, [%rd37+2048];
	ld.global.f64 	%fd57, [%rd37+4096];
	ld.global.f64 	%fd58, [%rd37+6144];
	ld.global.f64 	%fd59, [%rd37+8192];
	ld.global.f64 	%fd60, [%rd37+10240];
	ld.global.f64 	%fd61, [%rd37+12288];
	ld.global.f64 	%fd62, [%rd37+14336];
	setp.lt.f64 	%p11, %fd303, %fd55;
	selp.f64 	%fd63, %fd55, %fd303, %p11;
	setp.lt.f64 	%p12, %fd63, %fd56;
	selp.f64 	%fd64, %fd56, %fd63, %p12;
	setp.lt.f64 	%p13, %fd64, %fd57;
	selp.f64 	%fd65, %fd57, %fd64, %p13;
	setp.lt.f64 	%p14, %fd65, %fd58;
	selp.f64 	%fd66, %fd58, %fd65, %p14;
	setp.lt.f64 	%p15, %fd66, %fd59;
	selp.f64 	%fd67, %fd59, %fd66, %p15;
	setp.lt.f64 	%p16, %fd67, %fd60;
	selp.f64 	%fd68, %fd60, %fd67, %p16;
	setp.lt.f64 	%p17, %fd68, %fd61;
	selp.f64 	%fd69, %fd61, %fd68, %p17;
	setp.lt.f64 	%p18, %fd69, %fd62;
	selp.f64 	%fd303, %fd62, %fd69, %p18;
	sub.s64 	%rd38, %rd1, %rd105;
	setp.lt.u64 	%p19, %rd38, %rd33;
	add.s32 	%r274, %r274, 1;
	add.s64 	%rd104, %rd104, %rd33;
	sub.s32 	%r273, %r273, %r61;
	mul.wide.s32 	%rd39, %r61, 8;
	add.s64 	%rd103, %rd103, %rd39;
	@%p19 bra 	$L__BB24_42;
	bra.uni 	$L__BB24_27;
$L__BB24_29:
	setp.le.u64 	%p20, %rd1, %rd105;
	cvt.u32.u64 	%r62, %rd105;
	cvt.u32.u64 	%r63, %rd1;
	sub.s32 	%r64, %r63, %r62;
	setp.ge.s32 	%p21, %r27, %r64;
	or.pred  	%p22, %p20, %p21;
	@%p22 bra 	$L__BB24_42;
	cvt.u32.u64 	%r66, %rd15;
	cvt.u32.u64 	%r67, %rd4;
	not.b32 	%r68, %r27;
	add.s32 	%r69, %r68, %r28;
	add.s32 	%r70, %r66, %r67;
	sub.s32 	%r71, %r69, %r70;
	mul.lo.s32 	%r72, %r1, %r274;
	shl.b32 	%r73, %r72, 11;
	sub.s32 	%r74, %r71, %r73;
	shr.u32 	%r75, %r74, 8;
	add.s32 	%r34, %r75, 1;
	and.b32  	%r35, %r34, 15;
	setp.lt.u32 	%p23, %r74, 3840;
	mov.u32 	%r277, %r27;
	@%p23 bra 	$L__BB24_33;
	shr.u32 	%r76, %r273, 8;
	add.s32 	%r77, %r76, 1;
	and.b32  	%r78, %r77, 33554416;
	neg.s32 	%r275, %r78;
	mov.u32 	%r277, %r27;
$L__BB24_32:
	.pragma "nounroll";
	ld.global.f64 	%fd71, [%rd103+-16384];
	setp.lt.f64 	%p24, %fd303, %fd71;
	selp.f64 	%fd72, %fd71, %fd303, %p24;
	ld.global.f64 	%fd73, [%rd103+-14336];
	setp.lt.f64 	%p25, %fd72, %fd73;
	selp.f64 	%fd74, %fd73, %fd72, %p25;
	ld.global.f64 	%fd75, [%rd103+-12288];
	setp.lt.f64 	%p26, %fd74, %fd75;
	selp.f64 	%fd76, %fd75, %fd74, %p26;
	ld.global.f64 	%fd77, [%rd103+-10240];
	setp.lt.f64 	%p27, %fd76, %fd77;
	selp.f64 	%fd78, %fd77, %fd76, %p27;
	ld.global.f64 	%fd79, [%rd103+-8192];
	setp.lt.f64 	%p28, %fd78, %fd79;
	selp.f64 	%fd80, %fd79, %fd78, %p28;
	ld.global.f64 	%fd81, [%rd103+-6144];
	setp.lt.f64 	%p29, %fd80, %fd81;
	selp.f64 	%fd82, %fd81, %fd80, %p29;
	ld.global.f64 	%fd83, [%rd103+-4096];
	setp.lt.f64 	%p30, %fd82, %fd83;
	selp.f64 	%fd84, %fd83, %fd82, %p30;
	ld.global.f64 	%fd85, [%rd103+-2048];
	setp.lt.f64 	%p31, %fd84, %fd85;
	selp.f64 	%fd86, %fd85, %fd84, %p31;
	ld.global.f64 	%fd87, [%rd103];
	setp.lt.f64 	%p32, %fd86, %fd87;
	selp.f64 	%fd88, %fd87, %fd86, %p32;
	ld.global.f64 	%fd89, [%rd103+2048];
	setp.lt.f64 	%p33, %fd88, %fd89;
	selp.f64 	%fd90, %fd89, %fd88, %p33;
	ld.global.f64 	%fd91, [%rd103+4096];
	setp.lt.f64 	%p34, %fd90, %fd91;
	selp.f64 	%fd92, %fd91, %fd90, %p34;
	ld.global.f64 	%fd93, [%rd103+6144];
	setp.lt.f64 	%p35, %fd92, %fd93;
	selp.f64 	%fd94, %fd93, %fd92, %p35;
	ld.global.f64 	%fd95, [%rd103+8192];
	setp.lt.f64 	%p36, %fd94, %fd95;
	selp.f64 	%fd96, %fd95, %fd94, %p36;
	ld.global.f64 	%fd97, [%rd103+10240];
	setp.lt.f64 	%p37, %fd96, %fd97;
	selp.f64 	%fd98, %fd97, %fd96, %p37;
	ld.global.f64 	%fd99, [%rd103+12288];
	setp.lt.f64 	%p38, %fd98, %fd99;
	selp.f64 	%fd100, %fd99, %fd98, %p38;
	ld.global.f64 	%fd101, [%rd103+14336];
	setp.lt.f64 	%p39, %fd100, %fd101;
	selp.f64 	%fd303, %fd101, %fd100, %p39;
	add.s32 	%r277, %r277, 4096;
	add.s32 	%r275, %r275, 16;
	add.s64 	%rd103, %rd103, 32768;
	setp.ne.s32 	%p40, %r275, 0;
	@%p40 bra 	$L__BB24_32;
$L__BB24_33:
	setp.eq.s32 	%p41, %r35, 0;
	@%p41 bra 	$L__BB24_42;
	and.b32  	%r42, %r34, 7;
	setp.lt.u32 	%p42, %r35, 8;
	@%p42 bra 	$L__BB24_36;
	cvt.u64.u32 	%rd40, %r277;
	add.s64 	%rd41, %rd105, %rd40;
	shl.b64 	%rd42, %rd41, 3;
	add.s64 	%rd43, %rd2, %rd42;
	ld.global.f64 	%fd103, [%rd43];
	setp.lt.f64 	%p43, %fd303, %fd103;
	selp.f64 	%fd104, %fd103, %fd303, %p43;
	ld.global.f64 	%fd105, [%rd43+2048];
	setp.lt.f64 	%p44, %fd104, %fd105;
	selp.f64 	%fd106, %fd105, %fd104, %p44;
	ld.global.f64 	%fd107, [%rd43+4096];
	setp.lt.f64 	%p45, %fd106, %fd107;
	selp.f64 	%fd108, %fd107, %fd106, %p45;
	ld.global.f64 	%fd109, [%rd43+6144];
	setp.lt.f64 	%p46, %fd108, %fd109;
	selp.f64 	%fd110, %fd109, %fd108, %p46;
	ld.global.f64 	%fd111, [%rd43+8192];
	setp.lt.f64 	%p47, %fd110, %fd111;
	selp.f64 	%fd112, %fd111, %fd110, %p47;
	ld.global.f64 	%fd113, [%rd43+10240];
	setp.lt.f64 	%p48, %fd112, %fd113;
	selp.f64 	%fd114, %fd113, %fd112, %p48;
	ld.global.f64 	%fd115, [%rd43+12288];
	setp.lt.f64 	%p49, %fd114, %fd115;
	selp.f64 	%fd116, %fd115, %fd114, %p49;
	ld.global.f64 	%fd117, [%rd43+14336];
	setp.lt.f64 	%p50, %fd116, %fd117;
	selp.f64 	%fd303, %fd117, %fd116, %p50;
	add.s32 	%r277, %r277, 2048;
$L__BB24_36:
	setp.eq.s32 	%p51, %r42, 0;
	@%p51 bra 	$L__BB24_42;
	setp.lt.u32 	%p52, %r42, 4;
	@%p52 bra 	$L__BB24_39;
	cvt.u64.u32 	%rd44, %r277;
	add.s64 	%rd45, %rd105, %rd44;
	shl.b64 	%rd46, %rd45, 3;
	add.s64 	%rd47, %rd2, %rd46;
	ld.global.f64 	%fd119, [%rd47];
	setp.lt.f64 	%p53, %fd303, %fd119;
	selp.f64 	%fd120, %fd119, %fd303, %p53;
	ld.global.f64 	%fd121, [%rd47+2048];
	setp.lt.f64 	%p54, %fd120, %fd121;
	selp.f64 	%fd122, %fd121, %fd120, %p54;
	ld.global.f64 	%fd123, [%rd47+4096];
	setp.lt.f64 	%p55, %fd122, %fd123;
	selp.f64 	%fd124, %fd123, %fd122, %p55;
	ld.global.f64 	%fd125, [%rd47+6144];
	setp.lt.f64 	%p56, %fd124, %fd125;
	selp.f64 	%fd303, %fd125, %fd124, %p56;
	add.s32 	%r277, %r277, 1024;
$L__BB24_39:
	and.b32  	%r79, %r34, 3;
	setp.eq.s32 	%p57, %r79, 0;
	@%p57 bra 	$L__BB24_42;
	cvt.u64.u32 	%rd48, %r277;
	add.s64 	%rd49, %rd48, %rd104;
	shl.b64 	%rd50, %rd49, 3;
	add.s64 	%rd107, %rd2, %rd50;
	cvt.u16.u32 	%rs1, %r273;
	shr.u16 	%rs2, %rs1, 8;
	add.s16 	%rs3, %rs2, 1;
	cvt.u32.u16 	%r80, %rs3;
	and.b32  	%r81, %r80, 3;
	neg.s32 	%r280, %r81;
$L__BB24_41:
	.pragma "nounroll";
	ld.global.f64 	%fd126, [%rd107];
	setp.lt.f64 	%p58, %fd303, %fd126;
	selp.f64 	%fd303, %fd126, %fd303, %p58;
	add.s64 	%rd107, %rd107, 2048;
	add.s32 	%r280, %r280, 1;
	setp.ne.s32 	%p59, %r280, 0;
	@%p59 bra 	$L__BB24_41;
$L__BB24_42:
	// begin inline asm
	mov.u32 %r82, %laneid;
	// end inline asm
	mov.b64 	%rd51, %fd303;
	mov.b64 	{%r84, %r89}, %rd51;
	mov.b32 	%r90, 1;
	mov.b32 	%r131, 31;
	mov.b32 	%r132, -1;
	// begin inline asm
	shfl.sync.down.b32 %r83, %r84, %r90, %r131, %r132;
	// end inline asm
	// begin inline asm
	shfl.sync.down.b32 %r88, %r89, %r90, %r131, %r132;
	// end inline asm
	mov.b64 	%rd52, {%r83, %r88};
	mov.b64 	%fd127, %rd52;
	setp.gt.s32 	%p60, %r82, 30;
	setp.lt.f64 	%p61, %fd303, %fd127;
	selp.f64 	%fd128, %fd127, %fd303, %p61;
	selp.f64 	%fd129, %fd303, %fd128, %p60;
	mov.b64 	%rd53, %fd129;
	mov.b64 	{%r94, %r99}, %rd53;
	mov.b32 	%r100, 2;
	// begin inline asm
	shfl.sync.down.b32 %r93, %r94, %r100, %r131, %r132;
	// end inline asm
	// begin inline asm
	shfl.sync.down.b32 %r98, %r99, %r100, %r131, %r132;
	// end inline asm
	mov.b64 	%rd54, {%r93, %r98};
	mov.b64 	%fd130, %rd54;
	setp.gt.s32 	%p62, %r82, 29;
	setp.lt.f64 	%p63, %fd129, %fd130;
	selp.f64 	%fd131, %fd130, %fd129, %p63;
	selp.f64 	%fd132, %fd129, %fd131, %p62;
	mov.b64 	%rd55, %fd132;
	mov.b64 	{%r104, %r109}, %rd55;
	mov.b32 	%r110, 4;
	// begin inline asm
	shfl.sync.down.b32 %r103, %r104, %r110, %r131, %r132;
	// end inline asm
	// begin inline asm
	shfl.sync.down.b32 %r108, %r109, %r110, %r131, %r132;
	// end inline asm
	mov.b64 	%rd56, {%r103, %r108};
	mov.b64 	%fd133, %rd56;
	setp.gt.s32 	%p64, %r82, 27;
	setp.lt.f64 	%p65, %fd132, %fd133;
	selp.f64 	%fd134, %fd133, %fd132, %p65;
	selp.f64 	%fd135, %fd132, %fd134, %p64;
	mov.b64 	%rd57, %fd135;
	mov.b64 	{%r114, %r119}, %rd57;
	mov.b32 	%r120, 8;
	// begin inline asm
	shfl.sync.down.b32 %r113, %r114, %r120, %r131, %r132;
	// end inline asm
	// begin inline asm
	shfl.sync.down.b32 %r118, %r119, %r120, %r131, %r132;
	// end inline asm
	mov.b64 	%rd58, {%r113, %r118};
	mov.b64 	%fd136, %rd58;
	setp.gt.s32 	%p66, %r82, 23;
	setp.lt.f64 	%p67, %fd135, %fd136;
	selp.f64 	%fd137, %fd136, %fd135, %p67;
	selp.f64 	%fd138, %fd135, %fd137, %p66;
	mov.b64 	%rd59, %fd138;
	mov.b64 	{%r124, %r129}, %rd59;
	mov.b32 	%r130, 16;
	// begin inline asm
	shfl.sync.down.b32 %r123, %r124, %r130, %r131, %r132;
	// end inline asm
	// begin inline asm
	shfl.sync.down.b32 %r128, %r129, %r130, %r131, %r132;
	// end inline asm
	mov.b64 	%rd60, {%r123, %r128};
	mov.b64 	%fd139, %rd60;
	setp.gt.s32 	%p68, %r82, 15;
	setp.lt.f64 	%p69, %fd138, %fd139;
	selp.f64 	%fd37, %fd139, %fd138, %p69;
	selp.f64 	%fd304, %fd138, %fd37, %p68;
	setp.ne.s32 	%p70, %r82, 0;
	@%p70 bra 	$L__BB24_44;
	shr.u32 	%r133, %r27, 2;
	and.b32  	%r134, %r133, 248;
	mov.u32 	%r135, _ZZN3cub18CUB_300001_SM_10006detail6reduce18DeviceReduceKernelINS2_10policy_hubIdy11max_functorIdEE10Policy1000EN6thrust24THRUST_300001_SM_1000_NS6detail15normal_iteratorINSA_10device_ptrIdEEEEyS6_dN4cuda3std3__410__identityEEEvT0_PT3_T1_NS0_13GridEvenShareISN_EET2_T4_E12temp_storage;
	add.s32 	%r136, %r135, %r134;
	st.shared.f64 	[%r136+8], %fd37;
$L__BB24_44:
	bar.sync 	0;
	setp.ne.s32 	%p71, %r27, 0;
	@%p71 bra 	$L__BB24_46;
	ld.shared.f64 	%fd140, [_ZZN3cub18CUB_300001_SM_10006detail6reduce18DeviceReduceKernelINS2_10policy_hubIdy11max_functorIdEE10Policy1000EN6thrust24THRUST_300001_SM_1000_NS6detail15normal_iteratorINSA_10device_ptrIdEEEEyS6_dN4cuda3std3__410__identityEEEvT0_PT3_T1_NS0_13GridEvenShareISN_EET2_T4_E12temp_storage+16];
	setp.lt.f64 	%p72, %fd304, %fd140;
	selp.f64 	%fd141, %fd140, %fd304, %p72;
	ld.shared.f64 	%fd142, [_ZZN3cub18CUB_300001_SM_10006detail6reduce18DeviceReduceKernelINS2_10policy_hubIdy11max_functorIdEE10Policy1000EN6thrust24THRUST_300001_SM_1000_NS6detail15normal_iteratorINSA_10device_ptrIdEEEEyS6_dN4cuda3std3__410__identityEEEvT0_PT3_T1_NS0_13GridEvenShareISN_EET2_T4_E12temp_storage+24];
	setp.lt.f64 	%p73, %fd141, %fd142;
	selp.f64 	%fd143, %fd142, %fd141, %p73;
	ld.shared.f64 	%fd144, [_ZZN3cub18CUB_300001_SM_10006detail6reduce18DeviceReduceKernelINS2_10policy_hubIdy11max_functorIdEE10Policy1000EN6thrust24THRUST_300001_SM_1000_NS6detail15normal_iteratorINSA_10device_ptrIdEEEEyS6_dN4cuda3std3__410__identityEEEvT0_PT3_T1_NS0_13GridEvenShareISN_EET2_T4_E12temp_storage+32];
	setp.lt.f64 	%p74, %fd143, %fd144;
	selp.f64 	%fd145, %fd144, %fd143, %p74;
	ld.shared.f64 	%fd146, [_ZZN3cub18CUB_300001_SM_10006detail6reduce18DeviceReduceKernelINS2_10policy_hubIdy11max_functorIdEE10Policy1000EN6thrust24THRUST_300001_SM_1000_NS6detail15normal_iteratorINSA_10device_ptrIdEEEEyS6_dN4cuda3std3__410__identityEEEvT0_PT3_T1_NS0_13GridEvenShareISN_EET2_T4_E12temp_storage+40];
	setp.lt.f64 	%p75, %fd145, %fd146;
	selp.f64 	%fd147, %fd146, %fd145, %p75;
	ld.shared.f64 	%fd148, [_ZZN3cub18CUB_300001_SM_10006detail6reduce18DeviceReduceKernelINS2_10policy_hubIdy11max_functorIdEE10Policy1000EN6thrust24THRUST_300001_SM_1000_NS6detail15normal_iteratorINSA_10device_ptrIdEEEEyS6_dN4cuda3std3__410__identityEEEvT0_PT3_T1_NS0_13GridEvenShareISN_EET2_T4_E12temp_storage+48];
	setp.lt.f64 	%p76, %fd147, %fd148;
	selp.f64 	%fd149, %fd148, %fd147, %p76;
	ld.shared.f64 	%fd150, [_ZZN3cub18CUB_300001_SM_10006detail6reduce18DeviceReduceKernelINS2_10policy_hubIdy11max_functorIdEE10Policy1000EN6thrust24THRUST_300001_SM_1000_NS6detail15normal_iteratorINSA_10device_ptrIdEEEEyS6_dN4cuda3std3__410__identityEEEvT0_PT3_T1_NS0_13GridEvenShareISN_EET2_T4_E12temp_storage+56];
	setp.lt.f64 	%p77, %fd149, %fd150;
	selp.f64 	%fd151, %fd150, %fd149, %p77;
	ld.shared.f64 	%fd152, [_ZZN3cub18CUB_300001_SM_10006detail6reduce18DeviceReduceKernelINS2_10policy_hubIdy11max_functorIdEE10Policy1000EN6thrust24THRUST_300001_SM_1000_NS6detail15normal_iteratorINSA_10device_ptrIdEEEEyS6_dN4cuda3std3__410__identityEEEvT0_PT3_T1_NS0_13GridEvenShareISN_EET2_T4_E12temp_storage+64];
	setp.lt.f64 	%p78, %fd151, %fd152;
	selp.f64 	%fd304, %fd152, %fd151, %p78;
$L__BB24_46:
	mov.u32 	%r264, %tid.x;
	setp.ne.s32 	%p165, %r264, 0;
	@%p165 bra 	$L__BB24_48;
	ld.param.u64 	%rd101, [_ZN3cub18CUB_300001_SM_10006detail6reduce18DeviceReduceKernelINS2_10policy_hubIdy11max_functorIdEE10Policy1000EN6thrust24THRUST_300001_SM_1000_NS6detail15normal_iteratorINSA_10device_ptrIdEEEEyS6_dN4cuda3std3__410__identityEEEvT0_PT3_T1_NS0_13GridEvenShareISN_EET2_T4__param_1];
	cvta.to.global.u64 	%rd98, %rd101;
	mul.wide.u32 	%rd99, %r2, 8;
	add.s64 	%rd100, %rd98, %rd99;
	st.global.f64 	[%rd100], %fd304;
$L__BB24_48:
	ret;

}
	// .globl	_ZN3cub18CUB_300001_SM_10006detail6reduce28DeviceReduceSingleTileKernelINS2_10policy_hubIN4cuda3std3__45tupleIJblEEEjN6thrust24THRUST_300001_SM_1000_NS8cuda_cub9__find_if7functorIS9_EEE10Policy1000ENSB_12zip_iteratorINS8_IJNSD_26transform_input_iterator_tIbNSB_6detail15normal_iteratorINSB_10device_ptrIbEEEENSK_10functional5actorINSP_9compositeIJNSP_16operator_adaptorINS7_8equal_toIvEEEENSQ_INSP_8argumentILj0EEEEENSQ_INSP_5valueIbEEEEEEEEEEENSB_17counting_iteratorIlNSB_11use_defaultES16_S16_EEEEEEEPS9_jSF_S9_S9_NS7_10__identityEEEvT0_T1_T2_T3_T4_T6_
.visible .entry _ZN3cub18CUB_300001_SM_10006detail6reduce28DeviceReduceSingleTileKernelINS2_10policy_hubIN4cuda3std3__45tupleIJblEEEjN6thrust24THRUST_300001_SM_1000_NS8cuda_cub9__find_if7functorIS9_EEE10Policy1000ENSB_12zip_iteratorINS8_IJNSD_26transform_input_iterator_tIbNSB_6detail15normal_iteratorINSB_10device_ptrIbEEEENSK_10functional5actorINSP_9compositeIJNSP_16operator_adaptorINS7_8equal_toIvEEEENSQ_INSP_8argumentILj0EEEEENSQ_INSP_5valueIbEEEEEEEEEEENSB_17counting_iteratorIlNSB_11use_defaultES16_S16_EEEEEEEPS9_jSF_S9_S9_NS7_10__identityEEEvT0_T1_T2_T3_T4_T6_(
	.param .align 8 .b8 _ZN3cub18CUB_300001_SM_10006detail6reduce28DeviceReduceSingleTileKernelINS2_10policy_hubIN4cuda3std3__45tupleIJblEEEjN6thrust24THRUST_300001_SM_1000_NS8cuda_cub9__find_if7functorIS9_EEE10Policy1000ENSB_12zip_iteratorINS8_IJNSD_26transform_input_iterator_tIbNSB_6detail15normal_iteratorINSB_10device_ptrIbEEEENSK_10functional5actorINSP_9compositeIJNSP_16operator_adaptorINS7_8equal_toIvEEEENSQ_INSP_8argumentILj0EEEEENSQ_INSP_5valueIbEEEEEEEEEEENSB_17counting_iteratorIlNSB_11use_defaultES16_S16_EEEEEEEPS9_jSF_S9_S9_NS7_10__identityEEEvT0_T1_T2_T3_T4_T6__param_0[24],
	.param .u64 .ptr .align 1 _ZN3cub18CUB_300001_SM_10006detail6reduce28DeviceReduceSingleTileKernelINS2_10policy_hubIN4cuda3std3__45tupleIJblEEEjN6thrust24THRUST_300001_SM_1000_NS8cuda_cub9__find_if7functorIS9_EEE10Policy1000ENSB_12zip_iteratorINS8_IJNSD_26transform_input_iterator_tIbNSB_6detail15normal_iteratorINSB_10device_ptrIbEEEENSK_10functional5actorINSP_9compositeIJNSP_16operator_adaptorINS7_8equal_toIvEEEENSQ_INSP_8argumentILj0EEEEENSQ_INSP_5valueIbEEEEEEEEEEENSB_17counting_iteratorIlNSB_11use_defaultES16_S16_EEEEEEEPS9_jSF_S9_S9_NS7_10__identityEEEvT0_T1_T2_T3_T4_T6__param_1,
	.param .u32 _ZN3cub18CUB_300001_SM_10006detail6reduce28DeviceReduceSingleTileKernelINS2_10policy_hubIN4cuda3std3__45tupleIJblEEEjN6thrust24THRUST_300001_SM_1000_NS8cuda_cub9__find_if7functorIS9_EEE10Policy1000ENSB_12zip_iteratorINS8_IJNSD_26transform_input_iterator_tIbNSB_6detail15normal_iteratorINSB_10device_ptrIbEEEENSK_10functional5actorINSP_9compositeIJNSP_16operator_adaptorINS7_8equal_toIvEEEENSQ_INSP_8argumentILj0EEEEENSQ_INSP_5valueIbEEEEEEEEEEENSB_17counting_iteratorIlNSB_11use_defaultES16_S16_EEEEEEEPS9_jSF_S9_S9_NS7_10__identityEEEvT0_T1_T2_T3_T4_T6__param_2,
	.param .align 1 .b8 _ZN3cub18CUB_300001_SM_10006detail6reduce28DeviceReduceSingleTileKernelINS2_10policy_hubIN4cuda3std3__45tupleIJblEEEjN6thrust24THRUST_300001_SM_1000_NS8cuda_cub9__find_if7functorIS9_EEE10Policy1000ENSB_12zip_iteratorINS8_IJNSD_26transform_input_iterator_tIbNSB_6detail15normal_iteratorINSB_10device_ptrIbEEEENSK_10functional5actorINSP_9compositeIJNSP_16operator_adaptorINS7_8equal_toIvEEEENSQ_INSP_8argumentILj0EEEEENSQ_INSP_5valueIbEEEEEEEEEEENSB_17counting_iteratorIlNSB_11use_defaultES16_S16_EEEEEEEPS9_jSF_S9_S9_NS7_10__identityEEEvT0_T1_T2_T3_T4_T6__param_3[1],
	.param .align 8 .b8 _ZN3cub18CUB_300001_SM_10006detail6reduce28DeviceReduceSingleTileKernelINS2_10policy_hubIN4cuda3std3__45tupleIJblEEEjN6thrust24THRUST_300001_SM_1000_NS8cuda_cub9__find_if7functorIS9_EEE10Policy1000ENSB_12zip_iteratorINS8_IJNSD_26transform_input_iterator_tIbNSB_6detail15normal_iteratorINSB_10device_ptrIbEEEENSK_10functional5actorINSP_9compositeIJNSP_16operator_adaptorINS7_8equal_toIvEEEENSQ_INSP_8argumentILj0EEEEENSQ_INSP_5valueIbEEEEEEEEEEENSB_17counting_iteratorIlNSB_11use_defaultES16_S16_EEEEEEEPS9_jSF_S9_S9_NS7_10__identityEEEvT0_T1_T2_T3_T4_T6__param_4[16],
	.param .align 1 .b8 _ZN3cub18CUB_300001_SM_10006detail6reduce28DeviceReduceSingleTileKernelINS2_10policy_hubIN4cuda3std3__45tupleIJblEEEjN6thrust24THRUST_300001_SM_1000_NS8cuda_cub9__find_if7functorIS9_EEE10Policy1000ENSB_12zip_iteratorINS8_IJNSD_26transform_input_iterator_tIbNSB_6detail15normal_iteratorINSB_10device_ptrIbEEEENSK_10functional5actorINSP_9compositeIJNSP_16operator_adaptorINS7_8equal_toIvEEEENSQ_INSP_8argumentILj0EEEEENSQ_INSP_5valueIbEEEEEEEEEEENSB_17counting_iteratorIlNSB_11use_defaultES16_S16_EEEEEEEPS9_jSF_S9_S9_NS7_10__identityEEEvT0_T1_T2_T3_T4_T6__param_5[1]
)
.maxntid 256
.minnctapersm 1
{
	.reg .pred 	%p<329>;
	.reg .b16 	%rs<468>;
	.reg .b32 	%r<445>;
	.reg .b64 	%rd<427>;
	// demoted variable
	.shared .align 8 .b8 _ZZN3cub18CUB_300001_SM_10006detail6reduce28DeviceReduceSingleTileKernelINS2_10policy_hubIN4cuda3std3__45tupleIJblEEEjN6thrust24THRUST_300001_SM_1000_NS8cuda_cub9__find_if7functorIS9_EEE10Policy1000ENSB_12zip_iteratorINS8_IJNSD_26transform_input_iterator_tIbNSB_6detail15normal_iteratorINSB_10device_ptrIbEEEENSK_10functional5actorINSP_9compositeIJNSP_16operator_adaptorINS7_8equal_toIvEEEENSQ_INSP_8argumentILj0EEEEENSQ_INSP_5valueIbEEEEEEEEEEENSB_17counting_iteratorIlNSB_11use_defaultES16_S16_EEEEEEEPS9_jSF_S9_S9_NS7_10__identityEEEvT0_T1_T2_T3_T4_T6_E12temp_storage[152];
	ld.param.u32 	%r50, [_ZN3cub18CUB_300001_SM_10006detail6reduce28DeviceReduceSingleTileKernelINS2_10policy_hubIN4cuda3std3__45tupleIJblEEEjN6thrust24THRUST_300001_SM_1000_NS8cuda_cub9__find_if7functorIS9_EEE10Policy1000ENSB_12zip_iteratorINS8_IJNSD_26transform_input_iterator_tIbNSB_6detail15normal_iteratorINSB_10device_ptrIbEEEENSK_10functional5actorINSP_9compositeIJNSP_16operator_adaptorINS7_8equal_toIvEEEENSQ_INSP_8argumentILj0EEEEENSQ_INSP_5valueIbEEEEEEEEEEENSB_17counting_iteratorIlNSB_11use_defaultES16_S16_EEEEEEEPS9_jSF_S9_S9_NS7_10__identityEEEvT0_T1_T2_T3_T4_T6__param_0+8];
	bfe.u32 	%r52, %r50, 16, 8;
	cvt.u16.u32 	%rs95, %r52;
	ld.param.u64 	%rd114, [_ZN3cub18CUB_300001_SM_10006detail6reduce28DeviceReduceSingleTileKernelINS2_10policy_hubIN4cuda3std3__45tupleIJblEEEjN6thrust24THRUST_300001_SM_1000_NS8cuda_cub9__find_if7functorIS9_EEE10Policy1000ENSB_12zip_iteratorINS8_IJNSD_26transform_input_iterator_tIbNSB_6detail15normal_iteratorINSB_10device_ptrIbEEEENSK_10functional5actorINSP_9compositeIJNSP_16operator_adaptorINS7_8equal_toIvEEEENSQ_INSP_8argumentILj0EEEEENSQ_INSP_5valueIbEEEEEEEEEEENSB_17counting_iteratorIlNSB_11use_defaultES16_S16_EEEEEEEPS9_jSF_S9_S9_NS7_10__identityEEEvT0_T1_T2_T3_T4_T6__param_4+8];
	ld.param.u64 	%rd113, [_ZN3cub18CUB_300001_SM_10006detail6reduce28DeviceReduceSingleTileKernelINS2_10policy_hubIN4cuda3std3__45tupleIJblEEEjN6thrust24THRUST_300001_SM_1000_NS8cuda_cub9__find_if7functorIS9_EEE10Policy1000ENSB_12zip_iteratorINS8_IJNSD_26transform_input_iterator_tIbNSB_6detail15normal_iteratorINSB_10device_ptrIbEEEENSK_10functional5actorINSP_9compositeIJNSP_16operator_adaptorINS7_8equal_toIvEEEENSQ_INSP_8argumentILj0EEEEENSQ_INSP_5valueIbEEEEEEEEEEENSB_17counting_iteratorIlNSB_11use_defaultES16_S16_EEEEEEEPS9_jSF_S9_S9_NS7_10__identityEEEvT0_T1_T2_T3_T4_T6__param_0+16];
	ld.param.u64 	%rd112, [_ZN3cub18CUB_300001_SM_10006detail6reduce28DeviceReduceSingleTileKernelINS2_10policy_hubIN4cuda3std3__45tupleIJblEEEjN6thrust24THRUST_300001_SM_1000_NS8cuda_cub9__find_if7functorIS9_EEE10Policy1000ENSB_12zip_iteratorINS8_IJNSD_26transform_input_iterator_tIbNSB_6detail15normal_iteratorINSB_10device_ptrIbEEEENSK_10functional5actorINSP_9compositeIJNSP_16operator_adaptorINS7_8equal_toIvEEEENSQ_INSP_8argumentILj0EEEEENSQ_INSP_5valueIbEEEEEEEEEEENSB_17counting_iteratorIlNSB_11use_defaultES16_S16_EEEEEEEPS9_jSF_S9_S9_NS7_10__identityEEEvT0_T1_T2_T3_T4_T6__param_0];
	ld.param.u64 	%rd115, [_ZN3cub18CUB_300001_SM_10006detail6reduce28DeviceReduceSingleTileKernelINS2_10policy_hubIN4cuda3std3__45tupleIJblEEEjN6thrust24THRUST_300001_SM_1000_NS8cuda_cub9__find_if7functorIS9_EEE10Policy1000ENSB_12zip_iteratorINS8_IJNSD_26transform_input_iterator_tIbNSB_6detail15normal_iteratorINSB_10device_ptrIbEEEENSK_10functional5actorINSP_9compositeIJNSP_16operator_adaptorINS7_8equal_toIvEEEENSQ_INSP_8argumentILj0EEEEENSQ_INSP_5valueIbEEEEEEEEEEENSB_17counting_iteratorIlNSB_11use_defaultES16_S16_EEEEEEEPS9_jSF_S9_S9_NS7_10__identityEEEvT0_T1_T2_T3_T4_T6__param_1];
	ld.param.u32 	%r44, [_ZN3cub18CUB_300001_SM_10006detail6reduce28DeviceReduceSingleTileKernelINS2_10policy_hubIN4cuda3std3__45tupleIJblEEEjN6thrust24THRUST_300001_SM_1000_NS8cuda_cub9__find_if7functorIS9_EEE10Policy1000ENSB_12zip_iteratorINS8_IJNSD_26transform_input_iterator_tIbNSB_6detail15normal_iteratorINSB_10device_ptrIbEEEENSK_10functional5actorINSP_9compositeIJNSP_16operator_adaptorINS7_8equal_toIvEEEENSQ_INSP_8argumentILj0EEEEENSQ_INSP_5valueIbEEEEEEEEEEENSB_17counting_iteratorIlNSB_11use_defaultES16_S16_EEEEEEEPS9_jSF_S9_S9_NS7_10__identityEEEvT0_T1_T2_T3_T4_T6__param_2];
	ld.param.u8 	%rs101, [_ZN3cub18CUB_300001_SM_10006detail6reduce28DeviceReduceSingleTileKernelINS2_10policy_hubIN4cuda3std3__45tupleIJblEEEjN6thrust24THRUST_300001_SM_1000_NS8cuda_cub9__find_if7functorIS9_EEE10Policy1000ENSB_12zip_iteratorINS8_IJNSD_26transform_input_iterator_tIbNSB_6detail15normal_iteratorINSB_10device_ptrIbEEEENSK_10functional5actorINSP_9compositeIJNSP_16operator_adaptorINS7_8equal_toIvEEEENSQ_INSP_8argumentILj0EEEEENSQ_INSP_5valueIbEEEEEEEEEEENSB_17counting_iteratorIlNSB_11use_defaultES16_S16_EEEEEEEPS9_jSF_S9_S9_NS7_10__identityEEEvT0_T1_T2_T3_T4_T6__param_4];
	cvta.to.global.u64 	%rd1, %rd115;
	setp.ne.s32 	%p1, %r44, 0;
	@%p1 bra 	$L__BB25_3;
	mov.u32 	%r430, %tid.x;
	setp.ne.s32 	%p328, %r430, 0;
	@%p328 bra 	$L__BB25_123;
	st.global.u8 	[%rd1], %rs101;
	st.global.u64 	[%rd1+8], %rd114;
	bra.uni 	$L__BB25_123;
$L__BB25_3:
	cvta.to.global.u64 	%rd2, %rd112;
	setp.gt.u32 	%p2, %r44, 1023;
	@%p2 bra 	$L__BB25_80;
	mov.u32 	%r1, %tid.x;
	setp.ge.u32 	%p149, %r1, %r44;
	mov.b16 	%rs436, 0;
	mov.b64 	%rd395, 0;
	mov.u32 	%r434, %r1;
	@%p149 bra 	$L__BB25_6;
	cvt.u64.u32 	%rd262, %r1;
	add.s64 	%rd263, %rd2, %rd262;
	add.s64 	%rd395, %rd113, %rd262;
	ld.global.u8 	%rs255, [%rd263];
	and.b16  	%rs256, %rs95, 255;
	setp.eq.s16 	%p150, %rs255, %rs256;
	selp.u16 	%rs436, 1, 0, %p150;
	add.s32 	%r434, %r1, 256;
$L__BB25_6:
	setp.ge.u32 	%p151, %r434, %r44;
	@%p151 bra 	$L__BB25_18;
	not.b32 	%r192, %r434;
	add.s32 	%r4, %r44, %r192;
	shr.u32 	%r193, %r4, 8;
	add.s32 	%r5, %r193, 1;
	and.b32  	%r6, %r5, 7;
	setp.lt.u32 	%p152, %r4, 1792;
	@%p152 bra 	$L__BB25_10;
	and.b32  	%r194, %r5, 33554424;
	neg.s32 	%r432, %r194;
	and.b16  	%rs259, %rs95, 255;
$L__BB25_9:
	.pragma "nounroll";
	cvt.u64.u32 	%rd265, %r434;
	add.s64 	%rd266, %rd2, %rd265;
	add.s64 	%rd267, %rd113, %rd265;
	ld.global.u8 	%rs258, [%rd266];
	setp.eq.s16 	%p153, %rs258, %rs259;
	selp.u16 	%rs260, 1, 0, %p153;
	and.b16  	%rs261, %rs436, 255;
	setp.ne.s16 	%p155, %rs261, 0;
	and.pred  	%p156, %p155, %p153;
	min.s64 	%rd268, %rd267, %rd395;
	setp.eq.s16 	%p157, %rs261, 0;
	selp.b64 	%rd269, %rd267, %rd395, %p157;
	selp.b16 	%rs262, %rs260, %rs436, %p157;
	selp.b64 	%rd270, %rd268, %rd269, %p156;
	selp.b16 	%rs263, 1, %rs262, %p156;
	and.b16  	%rs264, %rs263, 255;
	add.s64 	%rd271, %rd267, 256;
	ld.global.u8 	%rs265, [%rd266+256];
	setp.eq.s16 	%p158, %rs265, %rs259;
	selp.u16 	%rs266, 1, 0, %p158;
	setp.ne.s16 	%p160, %rs264, 0;
	and.pred  	%p161, %p160, %p158;
	min.s64 	%rd272, %rd271, %rd270;
	setp.eq.s16 	%p162, %rs264, 0;
	selp.b64 	%rd273, %rd271, %rd270, %p162;
	selp.b16 	%rs267, %rs266, %rs263, %p162;
	selp.b64 	%rd274, %rd272, %rd273, %p161;
	selp.b16 	%rs268, 1, %rs267, %p161;
	and.b16  	%rs269, %rs268, 255;
	add.s64 	%rd275, %rd267, 512;
	ld.global.u8 	%rs270, [%rd266+512];
	setp.eq.s16 	%p163, %rs270, %rs259;
	selp.u16 	%rs271, 1, 0, %p163;
	setp.ne.s16 	%p165, %rs269, 0;
	and.pred  	%p166, %p165, %p163;
	min.s64 	%rd276, %rd275, %rd274;
	setp.eq.s16 	%p167, %rs269, 0;
	selp.b64 	%rd277, %rd275, %rd274, %p167;
	selp.b16 	%rs272, %rs271, %rs268, %p167;
	selp.b64 	%rd278, %rd276, %rd277, %p166;
	selp.b16 	%rs273, 1, %rs272, %p166;
	and.b16  	%rs274, %rs273, 255;
	add.s64 	%rd279, %rd267, 768;
	ld.global.u8 	%rs275, [%rd266+768];
	setp.eq.s16 	%p168, %rs275, %rs259;
	selp.u16 	%rs276, 1, 0, %p168;
	setp.ne.s16 	%p170, %rs274, 0;
	and.pred  	%p171, %p170, %p168;
	min.s64 	%rd280, %rd279, %rd278;
	setp.eq.s16 	%p172, %rs274, 0;
	selp.b64 	%rd281, %rd279, %rd278, %p172;
	selp.b16 	%rs277, %rs276, %rs273, %p172;
	selp.b64 	%rd282, %rd280, %rd281, %p171;
	selp.b16 	%rs278, 1, %rs277, %p171;
	and.b16  	%rs279, %rs278, 255;
	add.s64 	%rd283, %rd267, 1024;
	ld.global.u8 	%rs280, [%rd266+1024];
	setp.eq.s16 	%p173, %rs280, %rs259;
	selp.u16 	%rs281, 1, 0, %p173;
	setp.ne.s16 	%p175, %rs279, 0;
	and.pred  	%p176, %p175, %p173;
	min.s64 	%rd284, %rd283, %rd282;
	setp.eq.s16 	%p177, %rs279, 0;
	selp.b64 	%rd285, %rd283, %rd282, %p177;
	selp.b16 	%rs282, %rs281, %rs278, %p177;
	selp.b64 	%rd286, %rd284, %rd285, %p176;
	selp.b16 	%rs283, 1, %rs282, %p176;
	and.b16  	%rs284, %rs283, 255;
	add.s64 	%rd287, %rd267, 1280;
	ld.global.u8 	%rs285, [%rd266+1280];
	setp.eq.s16 	%p178, %rs285, %rs259;
	selp.u16 	%rs286, 1, 0, %p178;
	setp.ne.s16 	%p180, %rs284, 0;
	and.pred  	%p181, %p180, %p178;
	min.s64 	%rd288, %rd287, %rd286;
	setp.eq.s16 	%p182, %rs284, 0;
	selp.b64 	%rd289, %rd287, %rd286, %p182;
	selp.b16 	%rs287, %rs286, %rs283, %p182;
	selp.b64 	%rd290, %rd288, %rd289, %p181;
	selp.b16 	%rs288, 1, %rs287, %p181;
	and.b16  	%rs289, %rs288, 255;
	add.s64 	%rd291, %rd267, 1536;
	ld.global.u8 	%rs290, [%rd266+1536];
	setp.eq.s16 	%p183, %rs290, %rs259;
	selp.u16 	%rs291, 1, 0, %p183;
	setp.ne.s16 	%p185, %rs289, 0;
	and.pred  	%p186, %p185, %p183;
	min.s64 	%rd292, %rd291, %rd290;
	setp.eq.s16 	%p187, %rs289, 0;
	selp.b64 	%rd293, %rd291, %rd290, %p187;
	selp.b16 	%rs292, %rs291, %rs288, %p187;
	selp.b64 	%rd294, %rd292, %rd293, %p186;
	selp.b16 	%rs293, 1, %rs292, %p186;
	and.b16  	%rs294, %rs293, 255;
	add.s64 	%rd295, %rd267, 1792;
	ld.global.u8 	%rs295, [%rd266+1792];
	setp.eq.s16 	%p188, %rs295, %rs259;
	selp.u16 	%rs296, 1, 0, %p188;
	setp.ne.s16 	%p190, %rs294, 0;
	and.pred  	%p191, %p190, %p188;
	min.s64 	%rd296, %rd295, %rd294;
	setp.eq.s16 	%p192, %rs294, 0;
	selp.b64 	%rd297, %rd295, %rd294, %p192;
	selp.b16 	%rs297, %rs296, %rs293, %p192;
	selp.b64 	%rd395, %rd296, %rd297, %p191;
	selp.b16 	%rs436, 1, %rs297, %p191;
	add.s32 	%r434, %r434, 2048;
	add.s32 	%r432, %r432, 8;
	setp.ne.s32 	%p193, %r432, 0;
	@%p193 bra 	$L__BB25_9;
$L__BB25_10:
	setp.eq.s32 	%p194, %r6, 0;
	@%p194 bra 	$L__BB25_18;
	setp.lt.u32 	%p195, %r6, 4;
	@%p195 bra 	$L__BB25_13;
	cvt.u64.u32 	%rd299, %r434;
	add.s64 	%rd300, %rd2, %rd299;
	add.s64 	%rd301, %rd113, %rd299;
	ld.global.u8 	%rs299, [%rd300];
	and.b16  	%rs300, %rs95, 255;
	setp.eq.s16 	%p196, %rs299, %rs300;
	selp.u16 	%rs301, 1, 0, %p196;
	and.b16  	%rs302, %rs436, 255;
	setp.ne.s16 	%p198, %rs302, 0;
	and.pred  	%p199, %p198, %p196;
	min.s64 	%rd302, %rd301, %rd395;
	setp.eq.s16 	%p200, %rs302, 0;
	selp.b64 	%rd303, %rd301, %rd395, %p200;
	selp.b16 	%rs303, %rs301, %rs436, %p200;
	selp.b64 	%rd304, %rd302, %rd303, %p199;
	selp.b16 	%rs304, 1, %rs303, %p199;
	and.b16  	%rs305, %rs304, 255;
	add.s32 	%r195, %r434, 256;
	cvt.u64.u32 	%rd305, %r195;
	add.s64 	%rd306, %rd113, %rd305;
	ld.global.u8 	%rs306, [%rd300+256];
	setp.eq.s16 	%p201, %rs306, %rs300;
	selp.u16 	%rs307, 1, 0, %p201;
	setp.ne.s16 	%p203, %rs305, 0;
	and.pred  	%p204, %p203, %p201;
	min.s64 	%rd307, %rd306, %rd304;
	setp.eq.s16 	%p205, %rs305, 0;
	selp.b64 	%rd308, %rd306, %rd304, %p205;
	selp.b16 	%rs308, %rs307, %rs304, %p205;
	selp.b64 	%rd309, %rd307, %rd308, %p204;
	selp.b16 	%rs309, 1, %rs308, %p204;
	and.b16  	%rs310, %rs309, 255;
	add.s32 	%r196, %r434, 512;
	cvt.u64.u32 	%rd310, %r196;
	add.s64 	%rd311, %rd113, %rd310;
	ld.global.u8 	%rs311, [%rd300+512];
	setp.eq.s16 	%p206, %rs311, %rs300;
	selp.u16 	%rs312, 1, 0, %p206;
	setp.ne.s16 	%p208, %rs310, 0;
	and.pred  	%p209, %p208, %p206;
	min.s64 	%rd312, %rd311, %rd309;
	setp.eq.s16 	%p210, %rs310, 0;
	selp.b64 	%rd313, %rd311, %rd309, %p210;
	selp.b16 	%rs313, %rs312, %rs309, %p210;
	selp.b64 	%rd314, %rd312, %rd313, %p209;
	selp.b16 	%rs314, 1, %rs313, %p209;
	and.b16  	%rs315, %rs314, 255;
	add.s32 	%r197, %r434, 768;
	cvt.u64.u32 	%rd315, %r197;
	add.s64 	%rd316, %rd113, %rd315;
	ld.global.u8 	%rs316, [%rd300+768];
	setp.eq.s16 	%p211, %rs316, %rs300;
	selp.u16 	%rs317, 1, 0, %p211;
	setp.ne.s16 	%p213, %rs315, 0;
	and.pred  	%p214, %p213, %p211;
	min.s64 	%rd317, %rd316, %rd314;
	setp.eq.s16 	%p215, %rs315, 0;
	selp.b64 	%rd318, %rd316, %rd314, %p215;
	selp.b16 	%rs318, %rs317, %rs314, %p215;
	selp.b64 	%rd395, %rd317, %rd318, %p214;
	selp.b16 	%rs436, 1, %rs318, %p214;
	add.s32 	%r434, %r434, 1024;
$L__BB25_13:
	and.b32  	%r198, %r5, 3;
	setp.eq.s32 	%p216, %r198, 0;
	@%p216 bra 	$L__BB25_18;
	setp.eq.s32 	%p217, %r198, 1;
	@%p217 bra 	$L__BB25_16;
	cvt.u64.u32 	%rd320, %r434;
	add.s64 	%rd321, %rd2, %rd320;
	add.s64 	%rd322, %rd113, %rd320;
	ld.global.u8 	%rs320, [%rd321];
	and.b16  	%rs321, %rs95, 255;
	setp.eq.s16 	%p218, %rs320, %rs321;
	selp.u16 	%rs322, 1, 0, %p218;
	and.b16  	%rs323, %rs436, 255;
	setp.ne.s16 	%p220, %rs323, 0;
	and.pred  	%p221, %p220, %p218;
	min.s64 	%rd323, %rd322, %rd395;
	setp.eq.s16 	%p222, %rs323, 0;
	selp.b64 	%rd324, %rd322, %rd395, %p222;
	selp.b16 	%rs324, %rs322, %rs436, %p222;
	selp.b64 	%rd325, %rd323, %rd324, %p221;
	selp.b16 	%rs325, 1, %rs324, %p221;
	and.b16  	%rs326, %rs325, 255;
	add.s32 	%r199, %r434, 256;
	cvt.u64.u32 	%rd326, %r199;
	add.s64 	%rd327, %rd113, %rd326;
	ld.global.u8 	%rs327, [%rd321+256];
	setp.eq.s16 	%p223, %rs327, %rs321;
	selp.u16 	%rs328, 1, 0, %p223;
	setp.ne.s16 	%p225, %rs326, 0;
	and.pred  	%p226, %p225, %p223;
	min.s64 	%rd328, %rd327, %rd325;
	setp.eq.s16 	%p227, %rs326, 0;
	selp.b64 	%rd329, %rd327, %rd325, %p227;
	selp.b16 	%rs329, %rs328, %rs325, %p227;
	selp.b64 	%rd395, %rd328, %rd329, %p226;
	selp.b16 	%rs436, 1, %rs329, %p226;
	add.s32 	%r434, %r434, 512;
$L__BB25_16:
	and.b32  	%r200, %r4, 256;
	setp.ne.s32 	%p228, %r200, 0;
	@%p228 bra 	$L__BB25_18;
	cvt.u64.u32 	%rd330, %r434;
	add.s64 	%rd331, %rd2, %rd330;
	add.s64 	%rd332, %rd113, %rd330;
	ld.global.u8 	%rs330, [%rd331];
	and.b16  	%rs331, %rs95, 255;
	setp.eq.s16 	%p229, %rs330, %rs331;
	selp.u16 	%rs332, 1, 0, %p229;
	and.b16  	%rs333, %rs436, 255;
	setp.ne.s16 	%p231, %rs333, 0;
	and.pred  	%p232, %p231, %p229;
	min.s64 	%rd333, %rd332, %rd395;
	setp.eq.s16 	%p233, %rs333, 0;
	selp.b64 	%rd334, %rd332, %rd395, %p233;
	selp.b16 	%rs334, %rs332, %rs436, %p233;
	selp.b64 	%rd395, %rd333, %rd334, %p232;
	selp.b16 	%rs436, 1, %rs334, %p232;
$L__BB25_18:
	setp.lt.u32 	%p234, %r44, 256;
	@%p234 bra 	$L__BB25_43;
	// begin inline asm
	mov.u32 %r319, %laneid;
	// end inline asm
	cvt.u32.u16 	%r340, %rs436;
	and.b32  	%r321, %r340, 255;
	mov.b32 	%r337, 1;
	mov.b32 	%r338, 31;
	mov.b32 	%r339, -1;
	// begin inline asm
	shfl.sync.down.b32 %r320, %r321, %r337, %r338, %r339;
	// end inline asm
	// begin inline asm
	shfl.sync.down.b32 %r325, %r326, %r337, %r338, %r339;
	// end inline asm
	mov.b64 	{%r331, %r336}, %rd395;
	// begin inline asm
	shfl.sync.down.b32 %r330, %r331, %r337, %r338, %r339;
	// end inline asm
	// begin inline asm
	shfl.sync.down.b32 %r335, %r336, %r337, %r338, %r339;
	// end inline asm
	mov.b64 	%rd18, {%r330, %r335};
	cvt.u16.u32 	%rs16, %r320;
	setp.gt.s32 	%p284, %r319, 30;
	@%p284 bra 	$L__BB25_23;
	and.b16  	%rs376, %rs436, 255;
	setp.eq.s16 	%p285, %rs376, 0;
	and.b16  	%rs377, %rs16, 255;
	setp.eq.s16 	%p286, %rs377, 0;
	or.pred  	%p287, %p285, %p286;
	@%p287 bra 	$L__BB25_22;
	min.s64 	%rd395, %rd18, %rd395;
	mov.b16 	%rs436, 1;
	bra.uni 	$L__BB25_23;
$L__BB25_22:
	setp.eq.s16 	%p288, %rs376, 0;
	selp.b64 	%rd395, %rd18, %rd395, %p288;
	selp.b16 	%rs436, %rs16, %rs436, %p288;
$L__BB25_23:
	cvt.u32.u16 	%r361, %rs436;
	and.b32  	%r342, %r361, 255;
	mov.b32 	%r358, 2;
	mov.b32 	%r359, 31;
	mov.b32 	%r360, -1;
	// begin inline asm
	shfl.sync.down.b32 %r341, %r342, %r358, %r359, %r360;
	// end inline asm
	// begin inline asm
	shfl.sync.down.b32 %r346, %r347, %r358, %r359, %r360;
	// end inline asm
	mov.b64 	{%r352, %r357}, %rd395;
	// begin inline asm
	shfl.sync.down.b32 %r351, %r352, %r358, %r359, %r360;
	// end inline asm
	// begin inline asm
	shfl.sync.down.b32 %r356, %r357, %r358, %r359, %r360;
	// end inline asm
	mov.b64 	%rd22, {%r351, %r356};
	cvt.u16.u32 	%rs19, %r341;
	setp.gt.s32 	%p289, %r319, 29;
	@%p289 bra 	$L__BB25_27;
	and.b16  	%rs380, %rs436, 255;
	setp.eq.s16 	%p290, %rs380, 0;
	and.b16  	%rs381, %rs19, 255;
	setp.eq.s16 	%p291, %rs381, 0;
	or.pred  	%p292, %p290, %p291;
	@%p292 bra 	$L__BB25_26;
	min.s64 	%rd395, %rd22, %rd395;
	mov.b16 	%rs436, 1;
	bra.uni 	$L__BB25_27;
$L__BB25_26:
	setp.eq.s16 	%p293, %rs380, 0;
	selp.b64 	%rd395, %rd22, %rd395, %p293;
	selp.b16 	%rs436, %rs19, %rs436, %p293;
$L__BB25_27:
	cvt.u32.u16 	%r382, %rs436;
	and.b32  	%r363, %r382, 255;
	mov.b32 	%r379, 4;
	mov.b32 	%r380, 31;
	mov.b32 	%r381, -1;
	// begin inline asm
	shfl.sync.down.b32 %r362, %r363, %r379, %r380, %r381;
	// end inline asm
	// begin inline asm
	shfl.sync.down.b32 %r367, %r368, %r379, %r380, %r381;
	// end inline asm
	mov.b64 	{%r373, %r378}, %rd395;
	// begin inline asm
	shfl.sync.down.b32 %r372, %r373, %r379, %r380, %r381;
	// end inline asm
	// begin inline asm
	shfl.sync.down.b32 %r377, %r378, %r379, %r380, %r381;
	// end inline asm
	mov.b64 	%rd26, {%r372, %r377};
	cvt.u16.u32 	%rs22, %r362;
	setp.gt.s32 	%p294, %r319, 27;
	@%p294 bra 	$L__BB25_31;
	and.b16  	%rs384, %rs436, 255;
	setp.eq.s16 	%p295, %rs384, 0;
	and.b16  	%rs385, %rs22, 255;
	setp.eq.s16 	%p296, %rs385, 0;
	or.pred  	%p297, %p295, %p296;
	@%p297 bra 	$L__BB25_30;
	min.s64 	%rd395, %rd26, %rd395;
	mov.b16 	%rs436, 1;
	bra.uni 	$L__BB25_31;
$L__BB25_30:
	setp.eq.s16 	%p298, %rs384, 0;
	selp.b64 	%rd395, %rd26, %rd395, %p298;
	selp.b16 	%rs436, %rs22, %rs436, %p298;
$L__BB25_31:
	cvt.u32.u16 	%r403, %rs436;
	and.b32  	%r384, %r403, 255;
	mov.b32 	%r400, 8;
	mov.b32 	%r401, 31;
	mov.b32 	%r402, -1;
	// begin inline asm
	shfl.sync.down.b32 %r383, %r384, %r400, %r401, %r402;
	// end inline asm
	// begin inline asm
	shfl.sync.down.b32 %r388, %r389, %r400, %r401, %r402;
	// end inline asm
	mov.b64 	{%r394, %r399}, %rd395;
	// begin inline asm
	shfl.sync.down.b32 %r393, %r394, %r400, %r401, %r402;
	// end inline asm
	// begin inline asm
	shfl.sync.down.b32 %r398, %r399, %r400, %r401, %r402;
	// end inline asm
	mov.b64 	%rd30, {%r393, %r398};
	cvt.u16.u32 	%rs25, %r383;
	setp.gt.s32 	%p299, %r319, 23;
	@%p299 bra 	$L__BB25_35;
	and.b16  	%rs388, %rs436, 255;
	setp.eq.s16 	%p300, %rs388, 0;
	and.b16  	%rs389, %rs25, 255;
	setp.eq.s16 	%p301, %rs389, 0;
	or.pred  	%p302, %p300, %p301;
	@%p302 bra 	$L__BB25_34;
	min.s64 	%rd395, %rd30, %rd395;
	mov.b16 	%rs436, 1;
	bra.uni 	$L__BB25_35;
$L__BB25_34:
	setp.eq.s16 	%p303, %rs388, 0;
	selp.b64 	%rd395, %rd30, %rd395, %p303;
	selp.b16 	%rs436, %rs25, %rs436, %p303;
$L__BB25_35:
	cvt.u32.u16 	%r424, %rs436;
	and.b32  	%r405, %r424, 255;
	mov.b32 	%r421, 16;
	mov.b32 	%r422, 31;
	mov.b32 	%r423, -1;
	// begin inline asm
	shfl.sync.down.b32 %r404, %r405, %r421, %r422, %r423;
	// end inline asm
	// begin inline asm
	shfl.sync.down.b32 %r409, %r410, %r421, %r422, %r423;
	// end inline asm
	mov.b64 	{%r415, %r420}, %rd395;
	// begin inline asm
	shfl.sync.down.b32 %r414, %r415, %r421, %r422, %r423;
	// end inline asm
	// begin inline asm
	shfl.sync.down.b32 %r419, %r420, %r421, %r422, %r423;
	// end inline asm
	mov.b64 	%rd34, {%r414, %r419};
	cvt.u16.u32 	%rs28, %r404;
	setp.gt.s32 	%p304, %r319, 15;
	@%p304 bra 	$L__BB25_39;
	and.b16  	%rs392, %rs436, 255;
	setp.eq.s16 	%p305, %rs392, 0;
	and.b16  	%rs393, %rs28, 255;
	setp.eq.s16 	%p306, %rs393, 0;
	or.pred  	%p307, %p305, %p306;
	@%p307 bra 	$L__BB25_38;
	min.s64 	%rd395, %rd34, %rd395;
	mov.b16 	%rs436, 1;
	bra.uni 	$L__BB25_39;
$L__BB25_38:
	setp.eq.s16 	%p308, %rs392, 0;
	selp.b16 	%rs436, %rs28, %rs436, %p308;
	selp.b64 	%rd395, %rd34, %rd395, %p308;
$L__BB25_39:
	setp.ne.s32 	%p309, %r319, 0;
	@%p309 bra 	$L__BB25_41;
	shr.u32 	%r425, %r1, 1;
	and.b32  	%r426, %r425, 496;
	mov.u32 	%r427, _ZZN3cub18CUB_300001_SM_10006detail6reduce28DeviceReduceSingleTileKernelINS2_10policy_hubIN4cuda3std3__45tupleIJblEEEjN6thrust24THRUST_300001_SM_1000_NS8cuda_cub9__find_if7functorIS9_EEE10Policy1000ENSB_12zip_iteratorINS8_IJNSD_26transform_input_iterator_tIbNSB_6detail15normal_iteratorINSB_10device_ptrIbEEEENSK_10functional5actorINSP_9compositeIJNSP_16operator_adaptorINS7_8equal_toIvEEEENSQ_INSP_8argumentILj0EEEEENSQ_INSP_5valueIbEEEEEEEEEEENSB_17counting_iteratorIlNSB_11use_defaultES16_S16_EEEEEEEPS9_jSF_S9_S9_NS7_10__identityEEEvT0_T1_T2_T3_T4_T6_E12temp_storage;
	add.s32 	%r428, %r427, %r426;
	st.shared.u8 	[%r428+8], %rs436;
	st.shared.u64 	[%r428+16], %rd395;
$L__BB25_41:
	bar.sync 	0;
	setp.ne.s32 	%p310, %r1, 0;
	@%p310 bra 	$L__BB25_121;
	ld.shared.u8 	%rs396, [_ZZN3cub18CUB_300001_SM_10006detail6reduce28DeviceReduceSingleTileKernelINS2_10policy_hubIN4cuda3std3__45tupleIJblEEEjN6thrust24THRUST_300001_SM_1000_NS8cuda_cub9__find_if7functorIS9_EEE10Policy1000ENSB_12zip_iteratorINS8_IJNSD_26transform_input_iterator_tIbNSB_6detail15normal_iteratorINSB_10device_ptrIbEEEENSK_10functional5actorINSP_9compositeIJNSP_16operator_adaptorINS7_8equal_toIvEEEENSQ_INSP_8argumentILj0EEEEENSQ_INSP_5valueIbEEEEEEEEEEENSB_17counting_iteratorIlNSB_11use_defaultES16_S16_EEEEEEEPS9_jSF_S9_S9_NS7_10__identityEEEvT0_T1_T2_T3_T4_T6_E12temp_storage+24];
	ld.shared.u64 	%rd356, [_ZZN3cub18CUB_300001_SM_10006detail6reduce28DeviceReduceSingleTileKernelINS2_10policy_hubIN4cuda3std3__45tupleIJblEEEjN6thrust24THRUST_300001_SM_1000_NS8cuda_cub9__find_if7functorIS9_EEE10Policy1000ENSB_12zip_iteratorINS8_IJNSD_26transform_input_iterator_tIbNSB_6detail15normal_iteratorINSB_10device_ptrIbEEEENSK_10functional5actorINSP_9compositeIJNSP_16operator_adaptorINS7_8equal_toIvEEEENSQ_INSP_8argumentILj0EEEEENSQ_INSP_5valueIbEEEEEEEEEEENSB_17counting_iteratorIlNSB_11use_defaultES16_S16_EEEEEEEPS9_jSF_S9_S9_NS7_10__identityEEEvT0_T1_T2_T3_T4_T6_E12temp_storage+32];
	and.b16  	%rs397, %rs436, 255;
	setp.eq.s16 	%p311, %rs397, 0;
	setp.eq.s16 	%p312, %rs396, 0;
	min.s64 	%rd357, %rd356, %rd395;
	selp.b16 	%rs398, %rs436, 1, %p312;
	selp.b16 	%rs399, %rs396, %rs398, %p311;
	and.b16  	%rs400, %rs399, 255;
	selp.b64 	%rd358, %rd395, %rd357, %p312;
	selp.b64 	%rd359, %rd356, %rd358, %p311;
	ld.shared.u8 	%rs401, [_ZZN3cub18CUB_300001_SM_10006detail6reduce28DeviceReduceSingleTileKernelINS2_10policy_hubIN4cuda3std3__45tupleIJblEEEjN6thrust24THRUST_300001_SM_1000_NS8cuda_cub9__find_if7functorIS9_EEE10Policy1000ENSB_12zip_iteratorINS8_IJNSD_26transform_input_iterator_tIbNSB_6detail15normal_iteratorINSB_10device_ptrIbEEEENSK_10functional5actorINSP_9compositeIJNSP_16operator_adaptorINS7_8equal_toIvEEEENSQ_INSP_8argumentILj0EEEEENSQ_INSP_5valueIbEEEEEEEEEEENSB_17counting_iteratorIlNSB_11use_defaultES16_S16_EEEEEEEPS9_jSF_S9_S9_NS7_10__identityEEEvT0_T1_T2_T3_T4_T6_E12temp_storage+40];
	ld.shared.u64 	%rd360, [_ZZN3cub18CUB_300001_SM_10006detail6reduce28DeviceReduceSingleTileKernelINS2_10policy_hubIN4cuda3std3__45tupleIJblEEEjN6thrust24THRUST_300001_SM_1000_NS8cuda_cub9__find_if7functorIS9_EEE10Policy1000ENSB_12zip_iteratorINS8_IJNSD_26transform_input_iterator_tIbNSB_6detail15normal_iteratorINSB_10device_ptrIbEEEENSK_10functional5actorINSP_9compositeIJNSP_16operator_adaptorINS7_8equal_toIvEEEENSQ_INSP_8argumentILj0EEEEENSQ_INSP_5valueIbEEEEEEEEEEENSB_17counting_iteratorIlNSB_11use_defaultES16_S16_EEEEEEEPS9_jSF_S9_S9_NS7_10__identityEEEvT0_T1_T2_T3_T4_T6_E12temp_storage+48];
	setp.eq.s16 	%p313, %rs400, 0;
	setp.eq.s16 	%p314, %rs401, 0;
	min.s64 	%rd361, %rd360, %rd359;
	selp.b16 	%rs402, %rs399, 1, %p314;
	selp.b16 	%rs403, %rs401, %rs402, %p313;
	and.b16  	%rs404, %rs403, 255;
	selp.b64 	%rd362, %rd359, %rd361, %p314;
	selp.b64 	%rd363, %rd360, %rd362, %p313;
	ld.shared.u8 	%rs405, [_ZZN3cub18CUB_300001_SM_10006detail6reduce28DeviceReduceSingleTileKernelINS2_10policy_hubIN4cuda3std3__45tupleIJblEEEjN6thrust24THRUST_300001_SM_1000_NS8cuda_cub9__find_if7functorIS9_EEE10Policy1000ENSB_12zip_iteratorINS8_IJNSD_26transform_input_iterator_tIbNSB_6detail15normal_iteratorINSB_10device_ptrIbEEEENSK_10functional5actorINSP_9compositeIJNSP_16operator_adaptorINS7_8equal_toIvEEEENSQ_INSP_8argumentILj0EEEEENSQ_INSP_5valueIbEEEEEEEEEEENSB_17counting_iteratorIlNSB_11use_defaultES16_S16_EEEEEEEPS9_jSF_S9_S9_NS7_10__identityEEEvT0_T1_T2_T3_T4_T6_E12temp_storage+56];
	ld.shared.u64 	%rd364, [_ZZN3cub18CUB_300001_SM_10006detail6reduce28DeviceReduceSingleTileKernelINS2_10policy_hubIN4cuda3std3__45tupleIJblEEEjN6thrust24THRUST_300001_SM_1000_NS8cuda_cub9__find_if7functorIS9_EEE10Policy1000ENSB_12zip_iteratorINS8_IJNSD_26transform_input_iterator_tIbNSB_6detail15normal_iteratorINSB_10device_ptrIbEEEENSK_10functional5actorINSP_9compositeIJNSP_16operator_adaptorINS7_8equal_toIvEEEENSQ_INSP_8argumentILj0EEEEENSQ_INSP_5valueIbEEEEEEEEEEENSB_17counting_iteratorIlNSB_11use_defaultES16_S16_EEEEEEEPS9_jSF_S9_S9_NS7_10__identityEEEvT0_T1_T2_T3_T4_T6_E12temp_storage+64];
	setp.eq.s16 	%p315, %rs404, 0;
	setp.eq.s16 	%p316, %rs405, 0;
	min.s64 	%rd365, %rd364, %rd363;
	selp.b16 	%rs406, %rs403, 1, %p316;
	selp.b16 	%rs407, %rs405, %rs406, %p315;
	and.b16  	%rs408, %rs407, 255;
	selp.b64 	%rd366, %rd363, %rd365, %p316;
	selp.b64 	%rd367, %rd364, %rd366, %p315;
	ld.shared.u8 	%rs409, [_ZZN3cub18CUB_300001_SM_10006detail6reduce28DeviceReduceSingleTileKernelINS2_10policy_hubIN4cuda3std3__45tupleIJblEEEjN6thrust24THRUST_300001_SM_1000_NS8cuda_cub9__find_if7functorIS9_EEE10Policy1000ENSB_12zip_iteratorINS8_IJNSD_26transform_input_iterator_tIbNSB_6detail15normal_iteratorINSB_10device_ptrIbEEEENSK_10functional5actorINSP_9compositeIJNSP_16operator_adaptorINS7_8equal_toIvEEEENSQ_INSP_8argumentILj0EEEEENSQ_INSP_5valueIbEEEEEEEEEEENSB_17counting_iteratorIlNSB_11use_defaultES16_S16_EEEEEEEPS9_jSF_S9_S9_NS7_10__identityEEEvT0_T1_T2_T3_T4_T6_E12temp_storage+72];
	ld.shared.u64 	%rd368, [_ZZN3cub18CUB_300001_SM_10006detail6reduce28DeviceReduceSingleTileKernelINS2_10policy_hubIN4cuda3std3__45tupleIJblEEEjN6thrust24THRUST_300001_SM_1000_NS8cuda_cub9__find_if7functorIS9_EEE10Policy1000ENSB_12zip_iteratorINS8_IJNSD_26transform_input_iterator_tIbNSB_6detail15normal_iteratorINSB_10device_ptrIbEEEENSK_10functional5actorINSP_9compositeIJNSP_16operator_adaptorINS7_8equal_toIvEEEENSQ_INSP_8argumentILj0EEEEENSQ_INSP_5valueIbEEEEEEEEEEENSB_17counting_iteratorIlNSB_11use_defaultES16_S16_EEEEEEEPS9_jSF_S9_S9_NS7_10__identityEEEvT0_T1_T2_T3_T4_T6_E12temp_storage+80];
	setp.eq.s16 	%p317, %rs408, 0;
	setp.eq.s16 	%p318, %rs409, 0;
	min.s64 	%rd369, %rd368, %rd367;
	selp.b16 	%rs410, %rs407, 1, %p318;
	selp.b16 	%rs411, %rs409, %rs410, %p317;
	and.b16  	%rs412, %rs411, 255;
	selp.b64 	%rd370, %rd367, %rd369, %p318;
	selp.b64 	%rd371, %rd368, %rd370, %p317;
	ld.shared.u8 	%rs413, [_ZZN3cub18CUB_300001_SM_10006detail6reduce28DeviceReduceSingleTileKernelINS2_10policy_hubIN4cuda3std3__45tupleIJblEEEjN6thrust24THRUST_300001_SM_1000_NS8cuda_cub9__find_if7functorIS9_EEE10Policy1000ENSB_12zip_iteratorINS8_IJNSD_26transform_input_iterator_tIbNSB_6detail15normal_iteratorINSB_10device_ptrIbEEEENSK_10functional5actorINSP_9compositeIJNSP_16operator_adaptorINS7_8equal_toIvEEEENSQ_INSP_8argumentILj0EEEEENSQ_INSP_5valueIbEEEEEEEEEEENSB_17counting_iteratorIlNSB_11use_defaultES16_S16_EEEEEEEPS9_jSF_S9_S9_NS7_10__identityEEEvT0_T1_T2_T3_T4_T6_E12temp_storage+88];
	ld.shared.u64 	%rd372, [_ZZN3cub18CUB_300001_SM_10006detail6reduce28DeviceReduceSingleTileKernelINS2_10policy_hubIN4cuda3std3__45tupleIJblEEEjN6thrust24THRUST_300001_SM_1000_NS8cuda_cub9__find_if7functorIS9_EEE10Policy1000ENSB_12zip_iteratorINS8_IJNSD_26transform_input_iterator_tIbNSB_6detail15normal_iteratorINSB_10device_ptrIbEEEENSK_10functional5actorINSP_9compositeIJNSP_16operator_adaptorINS7_8equal_toIvEEEENSQ_INSP_8argumentILj0EEEEENSQ_INSP_5valueIbEEEEEEEEEEENSB_17counting_iteratorIlNSB_11use_defaultES16_S16_EEEEEEEPS9_jSF_S9_S9_NS7_10__identityEEEvT0_T1_T2_T3_T4_T6_E12temp_storage+96];
	setp.eq.s16 	%p319, %rs412, 0;
	setp.eq.s16 	%p320, %rs413, 0;
	min.s64 	%rd373, %rd372, %rd371;
	selp.b16 	%rs414, %rs411, 1, %p320;
	selp.b16 	%rs415, %rs413, %rs414, %p319;
	and.b16  	%rs416, %rs415, 255;
	selp.b64 	%rd374, %rd371, %rd373, %p320;
	selp.b64 	%rd375, %rd372, %rd374, %p319;
	ld.shared.u8 	%rs417, [_ZZN3cub18CUB_300001_SM_10006detail6reduce28DeviceReduceSingleTileKernelINS2_10policy_hubIN4cuda3std3__45tupleIJblEEEjN6thrust24THRUST_300001_SM_1000_NS8cuda_cub9__find_if7functorIS9_EEE10Policy1000ENSB_12zip_iteratorINS8_IJNSD_26transform_input_iterator_tIbNSB_6detail15normal_iteratorINSB_10device_ptrIbEEEENSK_10functional5actorINSP_9compositeIJNSP_16operator_adaptorINS7_8equal_toIvEEEENSQ_INSP_8argumentILj0EEEEENSQ_INSP_5valueIbEEEEEEEEEEENSB_17counting_iteratorIlNSB_11use_defaultES16_S16_EEEEEEEPS9_jSF_S9_S9_NS7_10__identityEEEvT0_T1_T2_T3_T4_T6_E12temp_storage+104];
	ld.shared.u64 	%rd376, [_ZZN3cub18CUB_300001_SM_10006detail6reduce28DeviceReduceSingleTileKernelINS2_10policy_hubIN4cuda3std3__45tupleIJblEEEjN6thrust24THRUST_300001_SM_1000_NS8cuda_cub9__find_if7functorIS9_EEE10Policy1000ENSB_12zip_iteratorINS8_IJNSD_26transform_input_iterator_tIbNSB_6detail15normal_iteratorINSB_10device_ptrIbEEEENSK_10functional5actorINSP_9compositeIJNSP_16operator_adaptorINS7_8equal_toIvEEEENSQ_INSP_8argumentILj0EEEEENSQ_INSP_5valueIbEEEEEEEEEEENSB_17counting_iteratorIlNSB_11use_defaultES16_S16_EEEEEEEPS9_jSF_S9_S9_NS7_10__identityEEEvT0_T1_T2_T3_T4_T6_E12temp_storage+112];
	setp.eq.s16 	%p321, %rs416, 0;
	setp.eq.s16 	%p322, %rs417, 0;
	min.s64 	%rd377, %rd376, %rd375;
	selp.b16 	%rs418, %rs415, 1, %p322;
	selp.b16 	%rs419, %rs417, %rs418, %p321;
	and.b16  	%rs420, %rs419, 255;
	selp.b64 	%rd378, %rd375, %rd377, %p322;
	selp.b64 	%rd379, %rd376, %rd378, %p321;
	ld.shared.u8 	%rs421, [_ZZN3cub18CUB_300001_SM_10006detail6reduce28DeviceReduceSingleTileKernelINS2_10policy_hubIN4cuda3std3__45tupleIJblEEEjN6thrust24THRUST_300001_SM_1000_NS8cuda_cub9__find_if7functorIS9_EEE10Policy1000ENSB_12zip_iteratorINS8_IJNSD_26transform_input_iterator_tIbNSB_6detail15normal_iteratorINSB_10device_ptrIbEEEENSK_10functional5actorINSP_9compositeIJNSP_16operator_adaptorINS7_8equal_toIvEEEENSQ_INSP_8argumentILj0EEEEENSQ_INSP_5valueIbEEEEEEEEEEENSB_17counting_iteratorIlNSB_11use_defaultES16_S16_EEEEEEEPS9_jSF_S9_S9_NS7_10__identityEEEvT0_T1_T2_T3_T4_T6_E12temp_storage+120];
	ld.shared.u64 	%rd380, [_ZZN3cub18CUB_300001_SM_10006detail6reduce28DeviceReduceSingleTileKernelINS2_10policy_hubIN4cuda3std3__45tupleIJblEEEjN6thrust24THRUST_300001_SM_1000_NS8cuda_cub9__find_if7functorIS9_EEE10Policy1000ENSB_12zip_iteratorINS8_IJNSD_26transform_input_iterator_tIbNSB_6detail15normal_iteratorINSB_10device_ptrIbEEEENSK_10functional5actorINSP_9compositeIJNSP_16operator_adaptorINS7_8equal_toIvEEEENSQ_INSP_8argumentILj0EEEEENSQ_INSP_5valueIbEEEEEEEEEEENSB_17counting_iteratorIlNSB_11use_defaultES16_S16_EEEEEEEPS9_jSF_S9_S9_NS7_10__identityEEEvT0_T1_T2_T3_T4_T6_E12temp_storage+128];
	setp.eq.s16 	%p323, %rs420, 0;
	setp.eq.s16 	%p324, %rs421, 0;
	min.s64 	%rd381, %rd380, %rd379;
	selp.b16 	%rs422, %rs419, 1, %p324;
	selp.b16 	%rs436, %rs421, %rs422, %p323;
	selp.b64 	%rd382, %rd379, %rd381, %p324;
	selp.b64 	%rd395, %rd380, %rd382, %p323;
	bra.uni 	$L__BB25_121;
$L__BB25_43:
	// begin inline asm
	mov.u32 %r201, %laneid;
	// end inline asm
	and.b32  	%r222, %r1, 992;
	add.s32 	%r223, %r222, 32;
	setp.gt.u32 	%p235, %r223, %r44;
	not.b32 	%r224, %r222;
	add.s32 	%r225, %r44, %r224;
	selp.b32 	%r220, %r225, 31, %p235;
	cvt.u32.u16 	%r226, %rs436;
	and.b32  	%r203, %r226, 255;
	mov.b32 	%r219, 1;
	mov.b32 	%r221, -1;
	// begin inline asm
	shfl.sync.down.b32 %r202, %r203, %r219, %r220, %r221;
	// end inline asm
	// begin inline asm
	shfl.sync.down.b32 %r207, %r208, %r219, %r220, %r221;
	// end inline asm
	mov.b64 	{%r213, %r218}, %rd395;
	// begin inline asm
	shfl.sync.down.b32 %r212, %r213, %r219, %r220, %r221;
	// end inline asm
	// begin inline asm
	shfl.sync.down.b32 %r217, %r218, %r219, %r220, %r221;
	// end inline asm
	mov.b64 	%rd39, {%r212, %r217};
	cvt.u16.u32 	%rs32, %r202;
	setp.ge.s32 	%p236, %r201, %r220;
	@%p236 bra 	$L__BB25_47;
	and.b16  	%rs335, %rs436, 255;
	setp.eq.s16 	%p237, %rs335, 0;
	and.b16  	%rs336, %rs32, 255;
	setp.eq.s16 	%p238, %rs336, 0;
	or.pred  	%p239, %p237, %p238;
	@%p239 bra 	$L__BB25_46;
	min.s64 	%rd395, %rd39, %rd395;
	mov.b16 	%rs436, 1;
	bra.uni 	$L__BB25_47;
$L__BB25_46:
	setp.eq.s16 	%p240, %rs335, 0;
	selp.b16 	%rs436, %rs32, %rs436, %p240;
	selp.b64 	%rd395, %rd39, %rd395, %p240;
$L__BB25_47:
	cvt.u32.u16 	%r247, %rs436;
	and.b32  	%r228, %r247, 255;
	mov.b32 	%r244, 2;
	mov.b32 	%r246, -1;
	// begin inline asm
	shfl.sync.down.b32 %r227, %r228, %r244, %r220, %r246;
	// end inline asm
	// begin inline asm
	shfl.sync.down.b32 %r232, %r233, %r244, %r220, %r246;
	// end inline asm
	mov.b64 	{%r238, %r243}, %rd395;
	// begin inline asm
	shfl.sync.down.b32 %r237, %r238, %r244, %r220, %r246;
	// end inline asm
	// begin inline asm
	shfl.sync.down.b32 %r242, %r243, %r244, %r220, %r246;
	// end inline asm
	mov.b64 	%rd43, {%r237, %r242};
	cvt.u16.u32 	%rs35, %r227;
	add.s32 	%r248, %r201, 2;
	setp.gt.s32 	%p241, %r248, %r220;
	@%p241 bra 	$L__BB25_51;
	and.b16  	%rs339, %rs436, 255;
	setp.eq.s16 	%p242, %rs339, 0;
	and.b16  	%rs340, %rs35, 255;
	setp.eq.s16 	%p243, %rs340, 0;
	or.pred  	%p244, %p242, %p243;
	@%p244 bra 	$L__BB25_50;
	min.s64 	%rd395, %rd43, %rd395;
	mov.b16 	%rs436, 1;
	bra.uni 	$L__BB25_51;
$L__BB25_50:
	setp.eq.s16 	%p245, %rs339, 0;
	selp.b16 	%rs436, %rs35, %rs436, %p245;
	selp.b64 	%rd395, %rd43, %rd395, %p245;
$L__BB25_51:
	cvt.u32.u16 	%r269, %rs436;
	and.b32  	%r250, %r269, 255;
	mov.b32 	%r266, 4;
	mov.b32 	%r268, -1;
	// begin inline asm
	shfl.sync.down.b32 %r249, %r250, %r266, %r220, %r268;
	// end inline asm
	// begin inline asm
	shfl.sync.down.b32 %r254, %r255, %r266, %r220, %r268;
	// end inline asm
	mov.b64 	{%r260, %r265}, %rd395;
	// begin inline asm
	shfl.sync.down.b32 %r259, %r260, %r266, %r220, %r268;
	// end inline asm
	// begin inline asm
	shfl.sync.down.b32 %r264, %r265, %r266, %r220, %r268;
	// end inline asm
	mov.b64 	%rd47, {%r259, %r264};
	cvt.u16.u32 	%rs38, %r249;
	add.s32 	%r270, %r201, 4;
	setp.gt.s32 	%p246, %r270, %r220;
	@%p246 bra 	$L__BB25_55;
	and.b16  	%rs343, %rs436, 255;
	setp.eq.s16 	%p247, %rs343, 0;
	and.b16  	%rs344, %rs38, 255;
	setp.eq.s16 	%p248, %rs344, 0;
	or.pred  	%p249, %p247, %p248;
	@%p249 bra 	$L__BB25_54;
	min.s64 	%rd395, %rd47, %rd395;
	mov.b16 	%rs436, 1;
	bra.uni 	$L__BB25_55;
$L__BB25_54:
	setp.eq.s16 	%p250, %rs343, 0;
	selp.b16 	%rs436, %rs38, %rs436, %p250;
	selp.b64 	%rd395, %rd47, %rd395, %p250;
$L__BB25_55:
	cvt.u32.u16 	%r291, %rs436;
	and.b32  	%r272, %r291, 255;
	mov.b32 	%r288, 8;
	mov.b32 	%r290, -1;
	// begin inline asm
	shfl.sync.down.b32 %r271, %r272, %r288, %r220, %r290;
	// end inline asm
	// begin inline asm
	shfl.sync.down.b32 %r276, %r277, %r288, %r220, %r290;
	// end inline asm
	mov.b64 	{%r282, %r287}, %rd395;
	// begin inline asm
	shfl.sync.down.b32 %r281, %r282, %r288, %r220, %r290;
	// end inline asm
	// begin inline asm
	shfl.sync.down.b32 %r286, %r287, %r288, %r220, %r290;
	// end inline asm
	mov.b64 	%rd51, {%r281, %r286};
	cvt.u16.u32 	%rs41, %r271;
	add.s32 	%r292, %r201, 8;
	setp.gt.s32 	%p251, %r292, %r220;
	@%p251 bra 	$L__BB25_59;
	and.b16  	%rs347, %rs436, 255;
	setp.eq.s16 	%p252, %rs347, 0;
	and.b16  	%rs348, %rs41, 255;
	setp.eq.s16 	%p253, %rs348, 0;
	or.pred  	%p254, %p252, %p253;
	@%p254 bra 	$L__BB25_58;
	min.s64 	%rd395, %rd51, %rd395;
	mov.b16 	%rs436, 1;
	bra.uni 	$L__BB25_59;
$L__BB25_58:
	setp.eq.s16 	%p255, %rs347, 0;
	selp.b16 	%rs436, %rs41, %rs436, %p255;
	selp.b64 	%rd395, %rd51, %rd395, %p255;
$L__BB25_59:
	cvt.u32.u16 	%r313, %rs436;
	and.b32  	%r294, %r313, 255;
	mov.b32 	%r310, 16;
	mov.b32 	%r312, -1;
	// begin inline asm
	shfl.sync.down.b32 %r293, %r294, %r310, %r220, %r312;
	// end inline asm
	// begin inline asm
	shfl.sync.down.b32 %r298, %r299, %r310, %r220, %r312;
	// end inline asm
	mov.b64 	{%r304, %r309}, %rd395;
	// begin inline asm
	shfl.sync.down.b32 %r303, %r304, %r310, %r220, %r312;
	// end inline asm
	// begin inline asm
	shfl.sync.down.b32 %r308, %r309, %r310, %r220, %r312;
	// end inline asm
	mov.b64 	%rd55, {%r303, %r308};
	cvt.u16.u32 	%rs44, %r293;
	add.s32 	%r314, %r201, 16;
	setp.gt.s32 	%p256, %r314, %r220;
	@%p256 bra 	$L__BB25_63;
	and.b16  	%rs351, %rs436, 255;
	setp.eq.s16 	%p257, %rs351, 0;
	and.b16  	%rs352, %rs44, 255;
	setp.eq.s16 	%p258, %rs352, 0;
	or.pred  	%p259, %p257, %p258;
	@%p259 bra 	$L__BB25_62;
	min.s64 	%rd395, %rd55, %rd395;
	mov.b16 	%rs436, 1;
	bra.uni 	$L__BB25_63;
$L__BB25_62:
	setp.eq.s16 	%p260, %rs351, 0;
	selp.b16 	%rs436, %rs44, %rs436, %p260;
	selp.b64 	%rd395, %rd55, %rd395, %p260;
$L__BB25_63:
	setp.ne.s32 	%p261, %r201, 0;
	@%p261 bra 	$L__BB25_65;
	shr.u32 	%r315, %r1, 1;
	and.b32  	%r316, %r315, 496;
	mov.u32 	%r317, _ZZN3cub18CUB_300001_SM_10006detail6reduce28DeviceReduceSingleTileKernelINS2_10policy_hubIN4cuda3std3__45tupleIJblEEEjN6thrust24THRUST_300001_SM_1000_NS8cuda_cub9__find_if7functorIS9_EEE10Policy1000ENSB_12zip_iteratorINS8_IJNSD_26transform_input_iterator_tIbNSB_6detail15normal_iteratorINSB_10device_ptrIbEEEENSK_10functional5actorINSP_9compositeIJNSP_16operator_adaptorINS7_8equal_toIvEEEENSQ_INSP_8argumentILj0EEEEENSQ_INSP_5valueIbEEEEEEEEEEENSB_17counting_iteratorIlNSB_11use_defaultES16_S16_EEEEEEEPS9_jSF_S9_S9_NS7_10__identityEEEvT0_T1_T2_T3_T4_T6_E12temp_storage;
	add.s32 	%r318, %r317, %r316;
	st.shared.u8 	[%r318+8], %rs436;
	st.shared.u64 	[%r318+16], %rd395;
$L__BB25_65:
	bar.sync 	0;
	setp.ne.s32 	%p262, %r1, 0;
	@%p262 bra 	$L__BB25_121;
	setp.lt.u32 	%p263, %r44, 33;
	@%p263 bra 	$L__BB25_68;
	ld.shared.u8 	%rs355, [_ZZN3cub18CUB_300001_SM_10006detail6reduce28DeviceReduceSingleTileKernelINS2_10policy_hubIN4cuda3std3__45tupleIJblEEEjN6thrust24THRUST_300001_SM_1000_NS8cuda_cub9__find_if7functorIS9_EEE10Policy1000ENSB_12zip_iteratorINS8_IJNSD_26transform_input_iterator_tIbNSB_6detail15normal_iteratorINSB_10device_ptrIbEEEENSK_10functional5actorINSP_9compositeIJNSP_16operator_adaptorINS7_8equal_toIvEEEENSQ_INSP_8argumentILj0EEEEENSQ_INSP_5valueIbEEEEEEEEEEENSB_17counting_iteratorIlNSB_11use_defaultES16_S16_EEEEEEEPS9_jSF_S9_S9_NS7_10__identityEEEvT0_T1_T2_T3_T4_T6_E12temp_storage+24];
	ld.shared.u64 	%rd335, [_ZZN3cub18CUB_300001_SM_10006detail6reduce28DeviceReduceSingleTileKernelINS2_10policy_hubIN4cuda3std3__45tupleIJblEEEjN6thrust24THRUST_300001_SM_1000_NS8cuda_cub9__find_if7functorIS9_EEE10Policy1000ENSB_12zip_iteratorINS8_IJNSD_26transform_input_iterator_tIbNSB_6detail15normal_iteratorINSB_10device_ptrIbEEEENSK_10functional5actorINSP_9compositeIJNSP_16operator_adaptorINS7_8equal_toIvEEEENSQ_INSP_8argumentILj0EEEEENSQ_INSP_5valueIbEEEEEEEEEEENSB_17counting_iteratorIlNSB_11use_defaultES16_S16_EEEEEEEPS9_jSF_S9_S9_NS7_10__identityEEEvT0_T1_T2_T3_T4_T6_E12temp_storage+32];
	and.b16  	%rs356, %rs436, 255;
	setp.eq.s16 	%p264, %rs356, 0;
	setp.eq.s16 	%p265, %rs355, 0;
	min.s64 	%rd336, %rd335, %rd395;
	selp.b16 	%rs357, %rs436, 1, %p265;
	selp.b16 	%rs436, %rs355, %rs357, %p264;
	selp.b64 	%rd337, %rd395, %rd336, %p265;
	selp.b64 	%rd395, %rd335, %rd337, %p264;
$L__BB25_68:
	setp.lt.u32 	%p266, %r44, 65;
	@%p266 bra 	$L__BB25_70;
	ld.shared.u8 	%rs358, [_ZZN3cub18CUB_300001_SM_10006detail6reduce28DeviceReduceSingleTileKernelINS2_10policy_hubIN4cuda3std3__45tupleIJblEEEjN6thrust24THRUST_300001_SM_1000_NS8cuda_cub9__find_if7functorIS9_EEE10Policy1000ENSB_12zip_iteratorINS8_IJNSD_26transform_input_iterator_tIbNSB_6detail15normal_iteratorINSB_10device_ptrIbEEEENSK_10functional5actorINSP_9compositeIJNSP_16operator_adaptorINS7_8equal_toIvEEEENSQ_INSP_8argumentILj0EEEEENSQ_INSP_5valueIbEEEEEEEEEEENSB_17counting_iteratorIlNSB_11use_defaultES16_S16_EEEEEEEPS9_jSF_S9_S9_NS7_10__identityEEEvT0_T1_T2_T3_T4_T6_E12temp_storage+40];
	ld.shared.u64 	%rd338, [_ZZN3cub18CUB_300001_SM_10006detail6reduce28DeviceReduceSingleTileKernelINS2_10policy_hubIN4cuda3std3__45tupleIJblEEEjN6thrust24THRUST_300001_SM_1000_NS8cuda_cub9__find_if7functorIS9_EEE10Policy1000ENSB_12zip_iteratorINS8_IJNSD_26transform_input_iterator_tIbNSB_6detail15normal_iteratorINSB_10device_ptrIbEEEENSK_10functional5actorINSP_9compositeIJNSP_16operator_adaptorINS7_8equal_toIvEEEENSQ_INSP_8argumentILj0EEEEENSQ_INSP_5valueIbEEEEEEEEEEENSB_17counting_iteratorIlNSB_11use_defaultES16_S16_EEEEEEEPS9_jSF_S9_S9_NS7_10__identityEEEvT0_T1_T2_T3_T4_T6_E12temp_storage+48];
	and.b16  	%rs359, %rs436, 255;
	setp.eq.s16 	%p267, %rs359, 0;
	setp.eq.s16 	%p268, %rs358, 0;
	min.s64 	%rd339, %rd338, %rd395;
	selp.b16 	%rs360, %rs436, 1, %p268;
	selp.b16 	%rs436, %rs358, %rs360, %p267;
	selp.b64 	%rd340, %rd395, %rd339, %p268;
	selp.b64 	%rd395, %rd338, %rd340, %p267;
$L__BB25_70:
	setp.lt.u32 	%p269, %r44, 97;
	@%p269 bra 	$L__BB25_72;
	ld.shared.u8 	%rs361, [_ZZN3cub18CUB_300001_SM_10006detail6reduce28DeviceReduceSingleTileKernelINS2_10policy_hubIN4cuda3std3__45tupleIJblEEEjN6thrust24THRUST_300001_SM_1000_NS8cuda_cub9__find_if7functorIS9_EEE10Policy1000ENSB_12zip_iteratorINS8_IJNSD_26transform_input_iterator_tIbNSB_6detail15normal_iteratorINSB_10device_ptrIbEEEENSK_10functional5actorINSP_9compositeIJNSP_16operator_adaptorINS7_8equal_toIvEEEENSQ_INSP_8argumentILj0EEEEENSQ_INSP_5valueIbEEEEEEEEEEENSB_17counting_iteratorIlNSB_11use_defaultES16_S16_EEEEEEEPS9_jSF_S9_S9_NS7_10__identityEEEvT0_T1_T2_T3_T4_T6_E12temp_storage+56];
	ld.shared.u64 	%rd341, [_ZZN3cub18CUB_300001_SM_10006detail6reduce28DeviceReduceSingleTileKernelINS2_10policy_hubIN4cuda3std3__45tupleIJblEEEjN6thrust24THRUST_300001_SM_1000_NS8cuda_cub9__find_if7functorIS9_EEE10Policy1000ENSB_12zip_iteratorINS8_IJNSD_26transform_input_iterator_tIbNSB_6detail15normal_iteratorINSB_10device_ptrIbEEEENSK_10functional5actorINSP_9compositeIJNSP_16operator_adaptorINS7_8equal_toIvEEEENSQ_INSP_8argumentILj0EEEEENSQ_INSP_5valueIbEEEEEEEEEEENSB_17counting_iteratorIlNSB_11use_defaultES16_S16_EEEEEEEPS9_jSF_S9_S9_NS7_10__identityEEEvT0_T1_T2_T3_T4_T6_E12temp_storage+64];
	and.b16  	%rs362, %rs436, 255;
	setp.eq.s16 	%p270, %rs362, 0;
	setp.eq.s16 	%p271, %rs361, 0;
	min.s64 	%rd342, %rd341, %rd395;
	selp.b16 	%rs363, %rs436, 1, %p271;
	selp.b16 	%rs436, %rs361, %rs363, %p270;
	selp.b64 	%rd343, %rd395, %rd342, %p271;
	selp.b64 	%rd395, %rd341, %rd343, %p270;
$L__BB25_72:
	setp.lt.u32 	%p272, %r44, 129;
	@%p272 bra 	$L__BB25_74;
	ld.shared.u8 	%rs364, [_ZZN3cub18CUB_300001_SM_10006detail6reduce28DeviceReduceSingleTileKernelINS2_10policy_hubIN4cuda3std3__45tupleIJblEEEjN6thrust24THRUST_300001_SM_1000_NS8cuda_cub9__find_if7functorIS9_EEE10Policy1000ENSB_12zip_iteratorINS8_IJNSD_26transform_input_iterator_tIbNSB_6detail15normal_iteratorINSB_10device_ptrIbEEEENSK_10functional5actorINSP_9compositeIJNSP_16operator_adaptorINS7_8equal_toIvEEEENSQ_INSP_8argumentILj0EEEEENSQ_INSP_5valueIbEEEEEEEEEEENSB_17counting_iteratorIlNSB_11use_defaultES16_S16_EEEEEEEPS9_jSF_S9_S9_NS7_10__identityEEEvT0_T1_T2_T3_T4_T6_E12temp_storage+72];
	ld.shared.u64 	%rd344, [_ZZN3cub18CUB_300001_SM_10006detail6reduce28DeviceReduceSingleTileKernelINS2_10policy_hubIN4cuda3std3__45tupleIJblEEEjN6thrust24THRUST_300001_SM_1000_NS8cuda_cub9__find_if7functorIS9_EEE10Policy1000ENSB_12zip_iteratorINS8_IJNSD_26transform_input_iterator_tIbNSB_6detail15normal_iteratorINSB_10device_ptrIbEEEENSK_10functional5actorINSP_9compositeIJNSP_16operator_adaptorINS7_8equal_toIvEEEENSQ_INSP_8argumentILj0EEEEENSQ_INSP_5valueIbEEEEEEEEEEENSB_17counting_iteratorIlNSB_11use_defaultES16_S16_EEEEEEEPS9_jSF_S9_S9_NS7_10__identityEEEvT0_T1_T2_T3_T4_T6_E12temp_storage+80];
	and.b16  	%rs365, %rs436, 255;
	setp.eq.s16 	%p273, %rs365, 0;
	setp.eq.s16 	%p274, %rs364, 0;
	min.s64 	%rd345, %rd344, %rd395;
	selp.b16 	%rs366, %rs436, 1, %p274;
	selp.b16 	%rs436, %rs364, %rs366, %p273;
	selp.b64 	%rd346, %rd395, %rd345, %p274;
	selp.b64 	%rd395, %rd344, %rd346, %p273;
$L__BB25_74:
	setp.lt.u32 	%p275, %r44, 161;
	@%p275 bra 	$L__BB25_76;
	ld.shared.u8 	%rs367, [_ZZN3cub18CUB_300001_SM_10006detail6reduce28DeviceReduceSingleTileKernelINS2_10policy_hubIN4cuda3std3__45tupleIJblEEEjN6thrust24THRUST_300001_SM_1000_NS8cuda_cub9__find_if7functorIS9_EEE10Policy1000ENSB_12zip_iteratorINS8_IJNSD_26transform_input_iterator_tIbNSB_6detail15normal_iteratorINSB_10device_ptrIbEEEENSK_10functional5actorINSP_9compositeIJNSP_16operator_adaptorINS7_8equal_toIvEEEENSQ_INSP_8argumentILj0EEEEENSQ_INSP_5valueIbEEEEEEEEEEENSB_17counting_iteratorIlNSB_11use_defaultES16_S16_EEEEEEEPS9_jSF_S9_S9_NS7_10__identityEEEvT0_T1_T2_T3_T4_T6_E12temp_storage+88];
	ld.shared.u64 	%rd347, [_ZZN3cub18CUB_300001_SM_10006detail6reduce28DeviceReduceSingleTileKernelINS2_10policy_hubIN4cuda3std3__45tupleIJblEEEjN6thrust24THRUST_300001_SM_1000_NS8cuda_cub9__find_if7functorIS9_EEE10Policy1000ENSB_12zip_iteratorINS8_IJNSD_26transform_input_iterator_tIbNSB_6detail15normal_iteratorINSB_10device_ptrIbEEEENSK_10functional5actorINSP_9compositeIJNSP_16operator_adaptorINS7_8equal_toIvEEEENSQ_INSP_8argumentILj0EEEEENSQ_INSP_5valueIbEEEEEEEEEEENSB_17counting_iteratorIlNSB_11use_defaultES16_S16_EEEEEEEPS9_jSF_S9_S9_NS7_10__identityEEEvT0_T1_T2_T3_T4_T6_E12temp_storage+96];
	and.b16  	%rs368, %rs436, 255;
	setp.eq.s16 	%p276, %rs368, 0;
	setp.eq.s16 	%p277, %rs367, 0;
	min.s64 	%rd348, %rd347, %rd395;
	selp.b16 	%rs369, %rs436, 1, %p277;
	selp.b16 	%rs436, %rs367, %rs369, %p276;
	selp.b64 	%rd349, %rd395, %rd348, %p277;
	selp.b64 	%rd395, %rd347, %rd349, %p276;
$L__BB25_76:
	setp.lt.u32 	%p278, %r44, 193;
	@%p278 bra 	$L__BB25_78;
	ld.shared.u8 	%rs370, [_ZZN3cub18CUB_300001_SM_10006detail6reduce28DeviceReduceSingleTileKernelINS2_10policy_hubIN4cuda3std3__45tupleIJblEEEjN6thrust24THRUST_300001_SM_1000_NS8cuda_cub9__find_if7functorIS9_EEE10Policy1000ENSB_12zip_iteratorINS8_IJNSD_26transform_input_iterator_tIbNSB_6detail15normal_iteratorINSB_10device_ptrIbEEEENSK_10functional5actorINSP_9compositeIJNSP_16operator_adaptorINS7_8equal_toIvEEEENSQ_INSP_8argumentILj0EEEEENSQ_INSP_5valueIbEEEEEEEEEEENSB_17counting_iteratorIlNSB_11use_defaultES16_S16_EEEEEEEPS9_jSF_S9_S9_NS7_10__identityEEEvT0_T1_T2_T3_T4_T6_E12temp_storage+104];
	ld.shared.u64 	%rd350, [_ZZN3cub18CUB_300001_SM_10006detail6reduce28DeviceReduceSingleTileKernelINS2_10policy_hubIN4cuda3std3__45tupleIJblEEEjN6thrust24THRUST_300001_SM_1000_NS8cuda_cub9__find_if7functorIS9_EEE10Policy1000ENSB_12zip_iteratorINS8_IJNSD_26transform_input_iterator_tIbNSB_6detail15normal_iteratorINSB_10device_ptrIbEEEENSK_10functional5actorINSP_9compositeIJNSP_16operator_adaptorINS7_8equal_toIvEEEENSQ_INSP_8argumentILj0EEEEENSQ_INSP_5valueIbEEEEEEEEEEENSB_17counting_iteratorIlNSB_11use_defaultES16_S16_EEEEEEEPS9_jSF_S9_S9_NS7_10__identityEEEvT0_T1_T2_T3_T4_T6_E12temp_storage+112];
	and.b16  	%rs371, %rs436, 255;
	setp.eq.s16 	%p279, %rs371, 0;
	setp.eq.s16 	%p280, %rs370, 0;
	min.s64 	%rd351, %rd350, %rd395;
	selp.b16 	%rs372, %rs436, 1, %p280;
	selp.b16 	%rs436, %rs370, %rs372, %p279;
	selp.b64 	%rd352, %rd395, %rd351, %p280;
	selp.b64 	%rd395, %rd350, %rd352, %p279;
$L__BB25_78:
	setp.lt.u32 	%p281, %r44, 225;
	@%p281 bra 	$L__BB25_121;
	ld.shared.u8 	%rs373, [_ZZN3cub18CUB_300001_SM_10006detail6reduce28DeviceReduceSingleTileKernelINS2_10policy_hubIN4cuda3std3__45tupleIJblEEEjN6thrust24THRUST_300001_SM_1000_NS8cuda_cub9__find_if7functorIS9_EEE10Policy1000ENSB_12zip_iteratorINS8_IJNSD_26transform_input_iterator_tIbNSB_6detail15normal_iteratorINSB_10device_ptrIbEEEENSK_10functional5actorINSP_9compositeIJNSP_16operator_adaptorINS7_8equal_toIvEEEENSQ_INSP_8argumentILj0EEEEENSQ_INSP_5valueIbEEEEEEEEEEENSB_17counting_iteratorIlNSB_11use_defaultES16_S16_EEEEEEEPS9_jSF_S9_S9_NS7_10__identityEEEvT0_T1_T2_T3_T4_T6_E12temp_storage+120];
	ld.shared.u64 	%rd353, [_ZZN3cub18CUB_300001_SM_10006detail6reduce28DeviceReduceSingleTileKernelINS2_10policy_hubIN4cuda3std3__45tupleIJblEEEjN6thrust24THRUST_300001_SM_1000_NS8cuda_cub9__find_if7functorIS9_EEE10Policy1000ENSB_12zip_iteratorINS8_IJNSD_26transform_input_iterator_tIbNSB_6detail15normal_iteratorINSB_10device_ptrIbEEEENSK_10functional5actorINSP_9compositeIJNSP_16operator_adaptorINS7_8equal_toIvEEEENSQ_INSP_8argumentILj0EEEEENSQ_INSP_5valueIbEEEEEEEEEEENSB_17counting_iteratorIlNSB_11use_defaultES16_S16_EEEEEEEPS9_jSF_S9_S9_NS7_10__identityEEEvT0_T1_T2_T3_T4_T6_E12temp_storage+128];
	and.b16  	%rs374, %rs436, 255;
	setp.eq.s16 	%p282, %rs374, 0;
	setp.eq.s16 	%p283, %rs373, 0;
	min.s64 	%rd354, %rd353, %rd395;
	selp.b16 	%rs375, %rs436, 1, %p283;
	selp.b16 	%rs436, %rs373, %rs375, %p282;
	selp.b64 	%rd355, %rd395, %rd354, %p283;
	selp.b64 	%rd395, %rd353, %rd355, %p282;
	bra.uni 	$L__BB25_121;
$L__BB25_80:
	mov.u32 	%r20, %tid.x;
	cvt.u64.u32 	%rd72, %r20;
	add.s64 	%rd73, %rd2, %rd72;
	ld.global.u8 	%rs102, [%rd73];
	and.b16  	%rs103, %rs95, 255;
	setp.eq.s16 	%p3, %rs102, %rs103;
	add.s32 	%r56, %r20, 256;
	cvt.u64.u32 	%rd116, %r56;
	ld.global.u8 	%rs104, [%rd73+256];
	setp.eq.s16 	%p4, %rs104, %rs103;
	add.s32 	%r57, %r20, 512;
	cvt.u64.u32 	%rd117, %r57;
	add.s64 	%rd118, %rd113, %rd117;
	ld.global.u8 	%rs107, [%rd73+512];
	setp.eq.s16 	%p5, %rs107, %rs103;
	add.s64 	%rd119, %rd118, 256;
	ld.global.u8 	%rs108, [%rd73+768];
	setp.eq.s16 	%p7, %rs108, %rs103;
	or.pred  	%p9, %p3, %p4;
	selp.b64 	%rd120, %rd72, %rd116, %p3;
	add.s64 	%rd121, %rd113, %rd120;
	min.s64 	%rd122, %rd118, %rd121;
	selp.b64 	%rd123, %rd122, %rd121, %p5;
	or.pred  	%p10, %p9, %p5;
	selp.b64 	%rd124, %rd123, %rd118, %p9;
	min.s64 	%rd125, %rd119, %rd124;
	selp.b64 	%rd126, %rd125, %rd124, %p7;
	or.pred  	%p11, %p10, %p7;
	selp.u16 	%rs436, 1, 0, %p11;
	selp.b64 	%rd395, %rd126, %rd119, %p10;
	add.s32 	%r21, %r44, -1024;
	setp.lt.u32 	%p12, %r21, 1024;
	mov.b32 	%r438, 1024;
	@%p12 bra 	$L__BB25_84;
	mov.b32 	%r438, 1024;
$L__BB25_82:
	cvt.u64.u32 	%rd127, %r438;
	add.s64 	%rd128, %rd72, %rd127;
	add.s64 	%rd129, %rd73, %rd127;
	add.s64 	%rd130, %rd128, %rd113;
	ld.global.u8 	%rs109, [%rd129];
	setp.eq.s16 	%p13, %rs109, %rs103;
	add.s64 	%rd131, %rd130, 256;
	ld.global.u8 	%rs111, [%rd129+256];
	setp.eq.s16 	%p14, %rs111, %rs103;
	selp.u16 	%rs112, 1, 0, %p14;
	add.s64 	%rd132, %rd130, 512;
	ld.global.u8 	%rs113, [%rd129+512];
	setp.eq.s16 	%p15, %rs113, %rs103;
	selp.u16 	%rs114, 1, 0, %p15;
	add.s64 	%rd133, %rd130, 768;
	ld.global.u8 	%rs115, [%rd129+768];
	setp.eq.s16 	%p16, %rs115, %rs103;
	selp.u16 	%rs116, 1, 0, %p16;
	and.b16  	%rs117, %rs436, 255;
	setp.eq.s16 	%p17, %rs117, 0;
	selp.u16 	%rs118, 1, 0, %p13;
	min.s64 	%rd134, %rd130, %rd395;
	selp.b16 	%rs119, 1, %rs436, %p13;
	selp.b64 	%rd135, %rd134, %rd395, %p13;
	selp.b16 	%rs120, %rs118, %rs119, %p17;
	and.b16  	%rs121, %rs120, 255;
	selp.b64 	%rd136, %rd130, %rd135, %p17;
	setp.eq.s16 	%p18, %rs121, 0;
	min.s64 	%rd137, %rd131, %rd136;
	selp.b16 	%rs122, 1, %rs120, %p14;
	selp.b64 	%rd138, %rd137, %rd136, %p14;
	selp.b16 	%rs123, %rs112, %rs122, %p18;
	and.b16  	%rs124, %rs123, 255;
	selp.b64 	%rd139, %rd131, %rd138, %p18;
	setp.eq.s16 	%p19, %rs124, 0;
	min.s64 	%rd140, %rd132, %rd139;
	selp.b16 	%rs125, 1, %rs123, %p15;
	selp.b64 	%rd141, %rd140, %rd139, %p15;
	selp.b16 	%rs126, %rs114, %rs125, %p19;
	and.b16  	%rs127, %rs126, 255;
	selp.b64 	%rd142, %rd132, %rd141, %p19;
	setp.eq.s16 	%p20, %rs127, 0;
	min.s64 	%rd143, %rd133, %rd142;
	selp.b16 	%rs128, 1, %rs126, %p16;
	selp.b64 	%rd144, %rd143, %rd142, %p16;
	selp.b16 	%rs436, %rs116, %rs128, %p20;
	selp.b64 	%rd395, %rd133, %rd144, %p20;
	sub.s32 	%r59, %r44, %r438;
	setp.lt.u32 	%p21, %r59, 1024;
	@%p21 bra 	$L__BB25_97;
	add.s32 	%r438, %r438, 1024;
	setp.le.u32 	%p22, %r438, %r21;
	@%p22 bra 	$L__BB25_82;
$L__BB25_84:
	setp.le.u32 	%p23, %r44, %r438;
	sub.s32 	%r60, %r44, %r438;
	setp.ge.s32 	%p24, %r20, %r60;
	or.pred  	%p25, %p23, %p24;
	@%p25 bra 	$L__BB25_97;
	not.b32 	%r62, %r20;
	add.s32 	%r63, %r44, %r62;
	sub.s32 	%r25, %r63, %r438;
	shr.u32 	%r64, %r25, 8;
	add.s32 	%r26, %r64, 1;
	and.b32  	%r27, %r26, 7;
	setp.lt.u32 	%p26, %r25, 1792;
	mov.u32 	%r443, %r20;
	@%p26 bra 	$L__BB25_89;
	or.b32  	%r441, %r20, 1024;
	add.s32 	%r440, %r20, %r438;
	and.b32  	%r65, %r26, 33554424;
	neg.s32 	%r439, %r65;
$L__BB25_87:
	.pragma "nounroll";
	cvt.u64.u32 	%rd146, %r440;
	add.s64 	%rd147, %rd2, %rd146;
	add.s64 	%rd148, %rd113, %rd146;
	ld.global.u8 	%rs130, [%rd147];
	setp.eq.s16 	%p27, %rs130, %rs103;
	selp.u16 	%rs132, 1, 0, %p27;
	and.b16  	%rs133, %rs436, 255;
	setp.ne.s16 	%p29, %rs133, 0;
	and.pred  	%p30, %p29, %p27;
	min.s64 	%rd149, %rd148, %rd395;
	setp.eq.s16 	%p31, %rs133, 0;
	selp.b16 	%rs134, %rs132, %rs436, %p31;
	selp.b64 	%rd150, %rd148, %rd395, %p31;
	selp.b16 	%rs135, 1, %rs134, %p30;
	and.b16  	%rs136, %rs135, 255;
	selp.b64 	%rd151, %rd149, %rd150, %p30;
	add.s32 	%r66, %r440, 256;
	cvt.u64.u32 	%rd152, %r66;
	add.s64 	%rd153, %rd2, %rd152;
	add.s64 	%rd154, %rd113, %rd152;
	ld.global.u8 	%rs137, [%rd153];
	setp.eq.s16 	%p32, %rs137, %rs103;
	selp.u16 	%rs138, 1, 0, %p32;
	setp.ne.s16 	%p34, %rs136, 0;
	and.pred  	%p35, %p34, %p32;
	min.s64 	%rd155, %rd154, %rd151;
	setp.eq.s16 	%p36, %rs136, 0;
	selp.b16 	%rs139, %rs138, %rs135, %p36;
	selp.b64 	%rd156, %rd154, %rd151, %p36;
	selp.b16 	%rs140, 1, %rs139, %p35;
	and.b16  	%rs141, %rs140, 255;
	selp.b64 	%rd157, %rd155, %rd156, %p35;
	add.s32 	%r67, %r440, 512;
	cvt.u64.u32 	%rd158, %r67;
	add.s64 	%rd159, %rd2, %rd158;
	add.s64 	%rd160, %rd113, %rd158;
	ld.global.u8 	%rs142, [%rd159];
	setp.eq.s16 	%p37, %rs142, %rs103;
	selp.u16 	%rs143, 1, 0, %p37;
	setp.ne.s16 	%p39, %rs141, 0;
	and.pred  	%p40, %p39, %p37;
	min.s64 	%rd161, %rd160, %rd157;
	setp.eq.s16 	%p41, %rs141, 0;
	selp.b16 	%rs144, %rs143, %rs140, %p41;
	selp.b64 	%rd162, %rd160, %rd157, %p41;
	selp.b16 	%rs145, 1, %rs144, %p40;
	and.b16  	%rs146, %rs145, 255;
	selp.b64 	%rd163, %rd161, %rd162, %p40;
	add.s32 	%r68, %r440, 768;
	cvt.u64.u32 	%rd164, %r68;
	add.s64 	%rd165, %rd2, %rd164;
	add.s64 	%rd166, %rd113, %rd164;
	ld.global.u8 	%rs147, [%rd165];
	setp.eq.s16 	%p42, %rs147, %rs103;
	selp.u16 	%rs148, 1, 0, %p42;
	setp.ne.s16 	%p44, %rs146, 0;
	and.pred  	%p45, %p44, %p42;
	min.s64 	%rd167, %rd166, %rd163;
	setp.eq.s16 	%p46, %rs146, 0;
	selp.b16 	%rs149, %rs148, %rs145, %p46;
	selp.b64 	%rd168, %rd166, %rd163, %p46;
	selp.b16 	%rs150, 1, %rs149, %p45;
	and.b16  	%rs151, %rs150, 255;
	selp.b64 	%rd169, %rd167, %rd168, %p45;
	add.s32 	%r69, %r440, 1024;
	cvt.u64.u32 	%rd170, %r69;
	add.s64 	%rd171, %rd2, %rd170;
	add.s64 	%rd172, %rd113, %rd170;
	ld.global.u8 	%rs152, [%rd171];
	setp.eq.s16 	%p47, %rs152, %rs103;
	selp.u16 	%rs153, 1, 0, %p47;
	setp.ne.s16 	%p49, %rs151, 0;
	and.pred  	%p50, %p49, %p47;
	min.s64 	%rd173, %rd172, %rd169;
	setp.eq.s16 	%p51, %rs151, 0;
	selp.b16 	%rs154, %rs153, %rs150, %p51;
	selp.b64 	%rd174, %rd172, %rd169, %p51;
	selp.b16 	%rs155, 1, %rs154, %p50;
	and.b16  	%rs156, %rs155, 255;
	selp.b64 	%rd175, %rd173, %rd174, %p50;
	add.s32 	%r70, %r440, 1280;
	cvt.u64.u32 	%rd176, %r70;
	add.s64 	%rd177, %rd2, %rd176;
	add.s64 	%rd178, %rd113, %rd176;
	ld.global.u8 	%rs157, [%rd177];
	setp.eq.s16 	%p52, %rs157, %rs103;
	selp.u16 	%rs158, 1, 0, %p52;
	setp.ne.s16 	%p54, %rs156, 0;
	and.pred  	%p55, %p54, %p52;
	min.s64 	%rd179, %rd178, %rd175;
	setp.eq.s16 	%p56, %rs156, 0;
	selp.b16 	%rs159, %rs158, %rs155, %p56;
	selp.b64 	%rd180, %rd178, %rd175, %p56;
	selp.b16 	%rs160, 1, %rs159, %p55;
	and.b16  	%rs161, %rs160, 255;
	selp.b64 	%rd181, %rd179, %rd180, %p55;
	add.s32 	%r71, %r440, 1536;
	cvt.u64.u32 	%rd182, %r71;
	add.s64 	%rd183, %rd2, %rd182;
	add.s64 	%rd184, %rd113, %rd182;
	ld.global.u8 	%rs162, [%rd183];
	setp.eq.s16 	%p57, %rs162, %rs103;
	selp.u16 	%rs163, 1, 0, %p57;
	setp.ne.s16 	%p59, %rs161, 0;
	and.pred  	%p60, %p59, %p57;
	min.s64 	%rd185, %rd184, %rd181;
	setp.eq.s16 	%p61, %rs161, 0;
	selp.b16 	%rs164, %rs163, %rs160, %p61;
	selp.b64 	%rd186, %rd184, %rd181, %p61;
	selp.b16 	%rs165, 1, %rs164, %p60;
	and.b16  	%rs166, %rs165, 255;
	selp.b64 	%rd187, %rd185, %rd186, %p60;
	add.s32 	%r72, %r440, 1792;
	cvt.u64.u32 	%rd188, %r72;
	add.s64 	%rd189, %rd2, %rd188;
	add.s64 	%rd190, %rd113, %rd188;
	ld.global.u8 	%rs167, [%rd189];
	setp.eq.s16 	%p62, %rs167, %rs103;
	selp.u16 	%rs168, 1, 0, %p62;
	setp.ne.s16 	%p64, %rs166, 0;
	and.pred  	%p65, %p64, %p62;
	min.s64 	%rd191, %rd190, %rd187;
	setp.eq.s16 	%p66, %rs166, 0;
	selp.b16 	%rs169, %rs168, %rs165, %p66;
	selp.b64 	%rd192, %rd190, %rd187, %p66;
	selp.b16 	%rs436, 1, %rs169, %p65;
	selp.b64 	%rd395, %rd191, %rd192, %p65;
	add.s32 	%r441, %r441, 2048;
	add.s32 	%r440, %r440, 2048;
	add.s32 	%r439, %r439, 8;
	setp.ne.s32 	%p67, %r439, 0;
	@%p67 bra 	$L__BB25_87;
	add.s32 	%r443, %r441, -1024;
$L__BB25_89:
	setp.eq.s32 	%p68, %r27, 0;
	@%p68 bra 	$L__BB25_97;
	setp.lt.u32 	%p69, %r27, 4;
	@%p69 bra 	$L__BB25_92;
	add.s32 	%r73, %r443, %r438;
	cvt.u64.u32 	%rd194, %r73;
	add.s64 	%rd195, %rd2, %rd194;
	add.s64 	%rd196, %rd113, %rd194;
	ld.global.u8 	%rs171, [%rd195];
	setp.eq.s16 	%p70, %rs171, %rs103;
	selp.u16 	%rs173, 1, 0, %p70;
	and.b16  	%rs174, %rs436, 255;
	setp.ne.s16 	%p72, %rs174, 0;
	and.pred  	%p73, %p72, %p70;
	min.s64 	%rd197, %rd196, %rd395;
	setp.eq.s16 	%p74, %rs174, 0;
	selp.b16 	%rs175, %rs173, %rs436, %p74;
	selp.b64 	%rd198, %rd196, %rd395, %p74;
	selp.b16 	%rs176, 1, %rs175, %p73;
	and.b16  	%rs177, %rs176, 255;
	selp.b64 	%rd199, %rd197, %rd198, %p73;
	add.s32 	%r74, %r73, 256;
	cvt.u64.u32 	%rd200, %r74;
	add.s64 	%rd201, %rd2, %rd200;
	add.s64 	%rd202, %rd113, %rd200;
	ld.global.u8 	%rs178, [%rd201];
	setp.eq.s16 	%p75, %rs178, %rs103;
	selp.u16 	%rs179, 1, 0, %p75;
	setp.ne.s16 	%p77, %rs177, 0;
	and.pred  	%p78, %p77, %p75;
	min.s64 	%rd203, %rd202, %rd199;
	setp.eq.s16 	%p79, %rs177, 0;
	selp.b16 	%rs180, %rs179, %rs176, %p79;
	selp.b64 	%rd204, %rd202, %rd199, %p79;
	selp.b16 	%rs181, 1, %rs180, %p78;
	and.b16  	%rs182, %rs181, 255;
	selp.b64 	%rd205, %rd203, %rd204, %p78;
	add.s32 	%r75, %r73, 512;
	cvt.u64.u32 	%rd206, %r75;
	add.s64 	%rd207, %rd2, %rd206;
	add.s64 	%rd208, %rd113, %rd206;
	ld.global.u8 	%rs183, [%rd207];
	setp.eq.s16 	%p80, %rs183, %rs103;
	selp.u16 	%rs184, 1, 0, %p80;
	setp.ne.s16 	%p82, %rs182, 0;
	and.pred  	%p83, %p82, %p80;
	min.s64 	%rd209, %rd208, %rd205;
	setp.eq.s16 	%p84, %rs182, 0;
	selp.b16 	%rs185, %rs184, %rs181, %p84;
	selp.b64 	%rd210, %rd208, %rd205, %p84;
	selp.b16 	%rs186, 1, %rs185, %p83;
	and.b16  	%rs187, %rs186, 255;
	selp.b64 	%rd211, %rd209, %rd210, %p83;
	add.s32 	%r76, %r73, 768;
	cvt.u64.u32 	%rd212, %r76;
	add.s64 	%rd213, %rd2, %rd212;
	add.s64 	%rd214, %rd113, %rd212;
	ld.global.u8 	%rs188, [%rd213];
	setp.eq.s16 	%p85, %rs188, %rs103;
	selp.u16 	%rs189, 1, 0, %p85;
	setp.ne.s16 	%p87, %rs187, 0;
	and.pred  	%p88, %p87, %p85;
	min.s64 	%rd215, %rd214, %rd211;
	setp.eq.s16 	%p89, %rs187, 0;
	selp.b16 	%rs190, %rs189, %rs186, %p89;
	selp.b64 	%rd216, %rd214, %rd211, %p89;
	selp.b16 	%rs436, 1, %rs190, %p88;
	selp.b64 	%rd395, %rd215, %rd216, %p88;
	add.s32 	%r443, %r443, 1024;
$L__BB25_92:
	and.b32  	%r77, %r26, 3;
	setp.eq.s32 	%p90, %r77, 0;
	@%p90 bra 	$L__BB25_97;
	setp.eq.s32 	%p91, %r77, 1;
	@%p91 bra 	$L__BB25_95;
	add.s32 	%r78, %r443, %r438;
	cvt.u64.u32 	%rd218, %r78;
	add.s64 	%rd219, %rd2, %rd218;
	add.s64 	%rd220, %rd113, %rd218;
	ld.global.u8 	%rs192, [%rd219];
	setp.eq.s16 	%p92, %rs192, %rs103;
	selp.u16 	%rs194, 1, 0, %p92;
	and.b16  	%rs195, %rs436, 255;
	setp.ne.s16 	%p94, %rs195, 0;
	and.pred  	%p95, %p94, %p92;
	min.s64 	%rd221, %rd220, %rd395;
	setp.eq.s16 	%p96, %rs195, 0;
	selp.b16 	%rs196, %rs194, %rs436, %p96;
	selp.b64 	%rd222, %rd220, %rd395, %p96;
	selp.b16 	%rs197, 1, %rs196, %p95;
	and.b16  	%rs198, %rs197, 255;
	selp.b64 	%rd223, %rd221, %rd222, %p95;
	add.s32 	%r79, %r78, 256;
	cvt.u64.u32 	%rd224, %r79;
	add.s64 	%rd225, %rd2, %rd224;
	add.s64 	%rd226, %rd113, %rd224;
	ld.global.u8 	%rs199, [%rd225];
	setp.eq.s16 	%p97, %rs199, %rs103;
	selp.u16 	%rs200, 1, 0, %p97;
	setp.ne.s16 	%p99, %rs198, 0;
	and.pred  	%p100, %p99, %p97;
	min.s64 	%rd227, %rd226, %rd223;
	setp.eq.s16 	%p101, %rs198, 0;
	selp.b16 	%rs201, %rs200, %rs197, %p101;
	selp.b64 	%rd228, %rd226, %rd223, %p101;
	selp.b16 	%rs436, 1, %rs201, %p100;
	selp.b64 	%rd395, %rd227, %rd228, %p100;
	add.s32 	%r443, %r443, 512;
$L__BB25_95:
	and.b32  	%r80, %r25, 256;
	setp.ne.s32 	%p102, %r80, 0;
	@%p102 bra 	$L__BB25_97;
	add.s32 	%r81, %r443, %r438;
	cvt.u64.u32 	%rd229, %r81;
	add.s64 	%rd230, %rd2, %rd229;
	add.s64 	%rd231, %rd113, %rd229;
	ld.global.u8 	%rs202, [%rd230];
	setp.eq.s16 	%p103, %rs202, %rs103;
	selp.u16 	%rs204, 1, 0, %p103;
	and.b16  	%rs205, %rs436, 255;
	setp.ne.s16 	%p105, %rs205, 0;
	and.pred  	%p106, %p105, %p103;
	min.s64 	%rd232, %rd231, %rd395;
	setp.eq.s16 	%p107, %rs205, 0;
	selp.b16 	%rs206, %rs204, %rs436, %p107;
	selp.b64 	%rd233, %rd231, %rd395, %p107;
	selp.b16 	%rs436, 1, %rs206, %p106;
	selp.b64 	%rd395, %rd232, %rd233, %p106;
$L__BB25_97:
	// begin inline asm
	mov.u32 %r82, %laneid;
	// end inline asm
	cvt.u32.u16 	%r103, %rs436;
	and.b32  	%r84, %r103, 255;
	mov.b32 	%r100, 1;
	mov.b32 	%r101, 31;
	mov.b32 	%r102, -1;
	// begin inline asm
	shfl.sync.down.b32 %r83, %r84, %r100, %r101, %r102;
	// end inline asm
	// begin inline asm
	shfl.sync.down.b32 %r88, %r89, %r100, %r101, %r102;
	// end inline asm
	mov.b64 	{%r94, %r99}, %rd395;
	// begin inline asm
	shfl.sync.down.b32 %r93, %r94, %r100, %r101, %r102;
	// end inline asm
	// begin inline asm
	shfl.sync.down.b32 %r98, %r99, %r100, %r101, %r102;
	// end inline asm
	mov.b64 	%rd90, {%r93, %r98};
	cvt.u16.u32 	%rs76, %r83;
	setp.gt.s32 	%p108, %r82, 30;
	@%p108 bra 	$L__BB25_101;
	and.b16  	%rs207, %rs436, 255;
	setp.eq.s16 	%p109, %rs207, 0;
	and.b16  	%rs208, %rs76, 255;
	setp.eq.s16 	%p110, %rs208, 0;
	or.pred  	%p111, %p109, %p110;
	@%p111 bra 	$L__BB25_100;
	min.s64 	%rd395, %rd90, %rd395;
	mov.b16 	%rs436, 1;
	bra.uni 	$L__BB25_101;
$L__BB25_100:
	setp.eq.s16 	%p112, %rs207, 0;
	selp.b16 	%rs436, %rs76, %rs436, %p112;
	selp.b64 	%rd395, %rd90, %rd395, %p112;
$L__BB25_101:
	cvt.u32.u16 	%r124, %rs436;
	and.b32  	%r105, %r124, 255;
	mov.b32 	%r121, 2;
	mov.b32 	%r122, 31;
	mov.b32 	%r123, -1;
	// begin inline asm
	shfl.sync.down.b32 %r104, %r105, %r121, %r122, %r123;
	// end inline asm
	// begin inline asm
	shfl.sync.down.b32 %r109, %r110, %r121, %r122, %r123;
	// end inline asm
	mov.b64 	{%r115, %r120}, %rd395;
	// begin inline asm
	shfl.sync.down.b32 %r114, %r115, %r121, %r122, %r123;
	// end inline asm
	// begin inline asm
	shfl.sync.down.b32 %r119, %r120, %r121, %r122, %r123;
	// end inline asm
	mov.b64 	%rd94, {%r114, %r119};
	cvt.u16.u32 	%rs79, %r104;
	setp.gt.s32 	%p113, %r82, 29;
	@%p113 bra 	$L__BB25_105;
	and.b16  	%rs211, %rs436, 255;
	setp.eq.s16 	%p114, %rs211, 0;
	and.b16  	%rs212, %rs79, 255;
	setp.eq.s16 	%p115, %rs212, 0;
	or.pred  	%p116, %p114, %p115;
	@%p116 bra 	$L__BB25_104;
	min.s64 	%rd395, %rd94, %rd395;
	mov.b16 	%rs436, 1;
	bra.uni 	$L__BB25_105;
$L__BB25_104:
	setp.eq.s16 	%p117, %rs211, 0;
	selp.b16 	%rs436, %rs79, %rs436, %p117;
	selp.b64 	%rd395, %rd94, %rd395, %p117;
$L__BB25_105:
	cvt.u32.u16 	%r145, %rs436;
	and.b32  	%r126, %r145, 255;
	mov.b32 	%r142, 4;
	mov.b32 	%r143, 31;
	mov.b32 	%r144, -1;
	// begin inline asm
	shfl.sync.down.b32 %r125, %r126, %r142, %r143, %r144;
	// end inline asm
	// begin inline asm
	shfl.sync.down.b32 %r130, %r131, %r142, %r143, %r144;
	// end inline asm
	mov.b64 	{%r136, %r141}, %rd395;
	// begin inline asm
	shfl.sync.down.b32 %r135, %r136, %r142, %r143, %r144;
	// end inline asm
	// begin inline asm
	shfl.sync.down.b32 %r140, %r141, %r142, %r143, %r144;
	// end inline asm
	mov.b64 	%rd98, {%r135, %r140};
	cvt.u16.u32 	%rs82, %r125;
	setp.gt.s32 	%p118, %r82, 27;
	@%p118 bra 	$L__BB25_109;
	and.b16  	%rs215, %rs436, 255;
	setp.eq.s16 	%p119, %rs215, 0;
	and.b16  	%rs216, %rs82, 255;
	setp.eq.s16 	%p120, %rs216, 0;
	or.pred  	%p121, %p119, %p120;
	@%p121 bra 	$L__BB25_108;
	min.s64 	%rd395, %rd98, %rd395;
	mov.b16 	%rs436, 1;
	bra.uni 	$L__BB25_109;
$L__BB25_108:
	setp.eq.s16 	%p122, %rs215, 0;
	selp.b16 	%rs436, %rs82, %rs436, %p122;
	selp.b64 	%rd395, %rd98, %rd395, %p122;
$L__BB25_109:
	cvt.u32.u16 	%r166, %rs436;
	and.b32  	%r147, %r166, 255;
	mov.b32 	%r163, 8;
	mov.b32 	%r164, 31;
	mov.b32 	%r165, -1;
	// begin inline asm
	shfl.sync.down.b32 %r146, %r147, %r163, %r164, %r165;
	// end inline asm
	// begin inline asm
	shfl.sync.down.b32 %r151, %r152, %r163, %r164, %r165;
	// end inline asm
	mov.b64 	{%r157, %r162}, %rd395;
	// begin inline asm
	shfl.sync.down.b32 %r156, %r157, %r163, %r164, %r165;
	// end inline asm
	// begin inline asm
	shfl.sync.down.b32 %r161, %r162, %r163, %r164, %r165;
	// end inline asm
	mov.b64 	%rd102, {%r156, %r161};
	cvt.u16.u32 	%rs85, %r146;
	setp.gt.s32 	%p123, %r82, 23;
	@%p123 bra 	$L__BB25_113;
	and.b16  	%rs219, %rs436, 255;
	setp.eq.s16 	%p124, %rs219, 0;
	and.b16  	%rs220, %rs85, 255;
	setp.eq.s16 	%p125, %rs220, 0;
	or.pred  	%p126, %p124, %p125;
	@%p126 bra 	$L__BB25_112;
	min.s64 	%rd395, %rd102, %rd395;
	mov.b16 	%rs436, 1;
	bra.uni 	$L__BB25_113;
$L__BB25_112:
	setp.eq.s16 	%p127, %rs219, 0;
	selp.b16 	%rs436, %rs85, %rs436, %p127;
	selp.b64 	%rd395, %rd102, %rd395, %p127;
$L__BB25_113:
	cvt.u32.u16 	%r187, %rs436;
	and.b32  	%r168, %r187, 255;
	mov.b32 	%r184, 16;
	mov.b32 	%r185, 31;
	mov.b32 	%r186, -1;
	// begin inline asm
	shfl.sync.down.b32 %r167, %r168, %r184, %r185, %r186;
	// end inline asm
	// begin inline asm
	shfl.sync.down.b32 %r172, %r173, %r184, %r185, %r186;
	// end inline asm
	mov.b64 	{%r178, %r183}, %rd395;
	// begin inline asm
	shfl.sync.down.b32 %r177, %r178, %r184, %r185, %r186;
	// end inline asm
	// begin inline asm
	shfl.sync.down.b32 %r182, %r183, %r184, %r185, %r186;
	// end inline asm
	mov.b64 	%rd106, {%r177, %r182};
	cvt.u16.u32 	%rs88, %r167;
	setp.gt.s32 	%p128, %r82, 15;
	@%p128 bra 	$L__BB25_117;
	and.b16  	%rs223, %rs436, 255;
	setp.eq.s16 	%p129, %rs223, 0;
	and.b16  	%rs224, %rs88, 255;
	setp.eq.s16 	%p130, %rs224, 0;
	or.pred  	%p131, %p129, %p130;
	@%p131 bra 	$L__BB25_116;
	min.s64 	%rd395, %rd106, %rd395;
	mov.b16 	%rs436, 1;
	bra.uni 	$L__BB25_117;
$L__BB25_116:
	setp.eq.s16 	%p132, %rs223, 0;
	selp.b16 	%rs436, %rs88, %rs436, %p132;
	selp.b64 	%rd395, %rd106, %rd395, %p132;
$L__BB25_117:
	setp.ne.s32 	%p133, %r82, 0;
	@%p133 bra 	$L__BB25_119;
	shr.u32 	%r188, %r20, 1;
	and.b32  	%r189, %r188, 496;
	mov.u32 	%r190, _ZZN3cub18CUB_300001_SM_10006detail6reduce28DeviceReduceSingleTileKernelINS2_10policy_hubIN4cuda3std3__45tupleIJblEEEjN6thrust24THRUST_300001_SM_1000_NS8cuda_cub9__find_if7functorIS9_EEE10Policy1000ENSB_12zip_iteratorINS8_IJNSD_26transform_input_iterator_tIbNSB_6detail15normal_iteratorINSB_10device_ptrIbEEEENSK_10functional5actorINSP_9compositeIJNSP_16operator_adaptorINS7_8equal_toIvEEEENSQ_INSP_8argumentILj0EEEEENSQ_INSP_5valueIbEEEEEEEEEEENSB_17counting_iteratorIlNSB_11use_defaultES16_S16_EEEEEEEPS9_jSF_S9_S9_NS7_10__identityEEEvT0_T1_T2_T3_T4_T6_E12temp_storage;
	add.s32 	%r191, %r190, %r189;
	st.shared.u8 	[%r191+8], %rs436;
	st.shared.u64 	[%r191+16], %rd395;
$L__BB25_119:
	bar.sync 	0;
	setp.ne.s32 	%p134, %r20, 0;
	@%p134 bra 	$L__BB25_121;
	ld.shared.u8 	%rs227, [_ZZN3cub18CUB_300001_SM_10006detail6reduce28DeviceReduceSingleTileKernelINS2_10policy_hubIN4cuda3std3__45tupleIJblEEEjN6thrust24THRUST_300001_SM_1000_NS8cuda_cub9__find_if7functorIS9_EEE10Policy1000ENSB_12zip_iteratorINS8_IJNSD_26transform_input_iterator_tIbNSB_6detail15normal_iteratorINSB_10device_ptrIbEEEENSK_10functional5actorINSP_9compositeIJNSP_16operator_adaptorINS7_8equal_toIvEEEENSQ_INSP_8argumentILj0EEEEENSQ_INSP_5valueIbEEEEEEEEEEENSB_17counting_iteratorIlNSB_11use_defaultES16_S16_EEEEEEEPS9_jSF_S9_S9_NS7_10__identityEEEvT0_T1_T2_T3_T4_T6_E12temp_storage+24];
	ld.shared.u64 	%rd234, [_ZZN3cub18CUB_300001_SM_10006detail6reduce28DeviceReduceSingleTileKernelINS2_10policy_hubIN4cuda3std3__45tupleIJblEEEjN6thrust24THRUST_300001_SM_1000_NS8cuda_cub9__find_if7functorIS9_EEE10Policy1000ENSB_12zip_iteratorINS8_IJNSD_26transform_input_iterator_tIbNSB_6detail15normal_iteratorINSB_10device_ptrIbEEEENSK_10functional5actorINSP_9compositeIJNSP_16operator_adaptorINS7_8equal_toIvEEEENSQ_INSP_8argumentILj0EEEEENSQ_INSP_5valueIbEEEEEEEEEEENSB_17counting_iteratorIlNSB_11use_defaultES16_S16_EEEEEEEPS9_jSF_S9_S9_NS7_10__identityEEEvT0_T1_T2_T3_T4_T6_E12temp_storage+32];
	and.b16  	%rs228, %rs436, 255;
	setp.eq.s16 	%p135, %rs228, 0;
	setp.eq.s16 	%p136, %rs227, 0;
	min.s64 	%rd235, %rd234, %rd395;
	selp.b16 	%rs229, %rs436, 1, %p136;
	selp.b16 	%rs230, %rs227, %rs229, %p135;
	and.b16  	%rs231, %rs230, 255;
	selp.b64 	%rd236, %rd395, %rd235, %p136;
	selp.b64 	%rd237, %rd234, %rd236, %p135;
	ld.shared.u8 	%rs232, [_ZZN3cub18CUB_300001_SM_10006detail6reduce28DeviceReduceSingleTileKernelINS2_10policy_hubIN4cuda3std3__45tupleIJblEEEjN6thrust24THRUST_300001_SM_1000_NS8cuda_cub9__find_if7functorIS9_EEE10Policy1000ENSB_12zip_iteratorINS8_IJNSD_26transform_input_iterator_tIbNSB_6detail15normal_iteratorINSB_10device_ptrIbEEEENSK_10functional5actorINSP_9compositeIJNSP_16operator_adaptorINS7_8equal_toIvEEEENSQ_INSP_8argumentILj0EEEEENSQ_INSP_5valueIbEEEEEEEEEEENSB_17counting_iteratorIlNSB_11use_defaultES16_S16_EEEEEEEPS9_jSF_S9_S9_NS7_10__identityEEEvT0_T1_T2_T3_T4_T6_E12temp_storage+40];
	ld.shared.u64 	%rd238, [_ZZN3cub18CUB_300001_SM_10006detail6reduce28DeviceReduceSingleTileKernelINS2_10policy_hubIN4cuda3std3__45tupleIJblEEEjN6thrust24THRUST_300001_SM_1000_NS8cuda_cub9__find_if7functorIS9_EEE10Policy1000ENSB_12zip_iteratorINS8_IJNSD_26transform_input_iterator_tIbNSB_6detail15normal_iteratorINSB_10device_ptrIbEEEENSK_10functional5actorINSP_9compositeIJNSP_16operator_adaptorINS7_8equal_toIvEEEENSQ_INSP_8argumentILj0EEEEENSQ_INSP_5valueIbEEEEEEEEEEENSB_17counting_iteratorIlNSB_11use_defaultES16_S16_EEEEEEEPS9_jSF_S9_S9_NS7_10__identityEEEvT0_T1_T2_T3_T4_T6_E12temp_storage+48];
	setp.eq.s16 	%p137, %rs231, 0;
	setp.eq.s16 	%p138, %rs232, 0;
	min.s64 	%rd239, %rd238, %rd237;
	selp.b16 	%rs233, %rs230, 1, %p138;
	selp.b16 	%rs234, %rs232, %rs233, %p137;
	and.b16  	%rs235, %rs234, 255;
	selp.b64 	%rd240, %rd237, %rd239, %p138;
	selp.b64 	%rd241, %rd238, %rd240, %p137;
	ld.shared.u8 	%rs236, [_ZZN3cub18CUB_300001_SM_10006detail6reduce28DeviceReduceSingleTileKernelINS2_10policy_hubIN4cuda3std3__45tupleIJblEEEjN6thrust24THRUST_300001_SM_1000_NS8cuda_cub9__find_if7functorIS9_EEE10Policy1000ENSB_12zip_iteratorINS8_IJNSD_26transform_input_iterator_tIbNSB_6detail15normal_iteratorINSB_10device_ptrIbEEEENSK_10functional5actorINSP_9compositeIJNSP_16operator_adaptorINS7_8equal_toIvEEEENSQ_INSP_8argumentILj0EEEEENSQ_INSP_5valueIbEEEEEEEEEEENSB_17counting_iteratorIlNSB_11use_defaultES16_S16_EEEEEEEPS9_jSF_S9_S9_NS7_10__identityEEEvT0_T1_T2_T3_T4_T6_E12temp_storage+56];
	ld.shared.u64 	%rd242, [_ZZN3cub18CUB_300001_SM_10006detail6reduce28DeviceReduceSingleTileKernelINS2_10policy_hubIN4cuda3std3__45tupleIJblEEEjN6thrust24THRUST_300001_SM_1000_NS8cuda_cub9__find_if7functorIS9_EEE10Policy1000ENSB_12zip_iteratorINS8_IJNSD_26transform_input_iterator_tIbNSB_6detail15normal_iteratorINSB_10device_ptrIbEEEENSK_10functional5actorINSP_9compositeIJNSP_16operator_adaptorINS7_8equal_toIvEEEENSQ_INSP_8argumentILj0EEEEENSQ_INSP_5valueIbEEEEEEEEEEENSB_17counting_iteratorIlNSB_11use_defaultES16_S16_EEEEEEEPS9_jSF_S9_S9_NS7_10__identityEEEvT0_T1_T2_T3_T4_T6_E12temp_storage+64];
	setp.eq.s16 	%p139, %rs235, 0;
	setp.eq.s16 	%p140, %rs236, 0;
	min.s64 	%rd243, %rd242, %rd241;
	selp.b16 	%rs237, %rs234, 1, %p140;
	selp.b16 	%rs238, %rs236, %rs237, %p139;
	and.b16  	%rs239, %rs238, 255;
	selp.b64 	%rd244, %rd241, %rd243, %p140;
	selp.b64 	%rd245, %rd242, %rd244, %p139;
	ld.shared.u8 	%rs240, [_ZZN3cub18CUB_300001_SM_10006detail6reduce28DeviceReduceSingleTileKernelINS2_10policy_hubIN4cuda3std3__45tupleIJblEEEjN6thrust24THRUST_300001_SM_1000_NS8cuda_cub9__find_if7functorIS9_EEE10Policy1000ENSB_12zip_iteratorINS8_IJNSD_26transform_input_iterator_tIbNSB_6detail15normal_iteratorINSB_10device_ptrIbEEEENSK_10functional5actorINSP_9compositeIJNSP_16operator_adaptorINS7_8equal_toIvEEEENSQ_INSP_8argumentILj0EEEEENSQ_INSP_5valueIbEEEEEEEEEEENSB_17counting_iteratorIlNSB_11use_defaultES16_S16_EEEEEEEPS9_jSF_S9_S9_NS7_10__identityEEEvT0_T1_T2_T3_T4_T6_E12temp_storage+72];
	ld.shared.u64 	%rd246, [_ZZN3cub18CUB_300001_SM_10006detail6reduce28DeviceReduceSingleTileKernelINS2_10policy_hubIN4cuda3std3__45tupleIJblEEEjN6thrust24THRUST_300001_SM_1000_NS8cuda_cub9__find_if7functorIS9_EEE10Policy1000ENSB_12zip_iteratorINS8_IJNSD_26transform_input_iterator_tIbNSB_6detail15normal_iteratorINSB_10device_ptrIbEEEENSK_10functional5actorINSP_9compositeIJNSP_16operator_adaptorINS7_8equal_toIvEEEENSQ_INSP_8argumentILj0EEEEENSQ_INSP_5valueIbEEEEEEEEEEENSB_17counting_iteratorIlNSB_11use_defaultES16_S16_EEEEEEEPS9_jSF_S9_S9_NS7_10__identityEEEvT0_T1_T2_T3_T4_T6_E12temp_storage+80];
	setp.eq.s16 	%p141, %rs239, 0;
	setp.eq.s16 	%p142, %rs240, 0;
	min.s64 	%rd247, %rd246, %rd245;
	selp.b16 	%rs241, %rs238, 1, %p142;
	selp.b16 	%rs242, %rs240, %rs241, %p141;
	and.b16  	%rs243, %rs242, 255;
	selp.b64 	%rd248, %rd245, %rd247, %p142;
	selp.b64 	%rd249, %rd246, %rd248, %p141;
	ld.shared.u8 	%rs244, [_ZZN3cub18CUB_300001_SM_10006detail6reduce28DeviceReduceSingleTileKernelINS2_10policy_hubIN4cuda3std3__45tupleIJblEEEjN6thrust24THRUST_300001_SM_1000_NS8cuda_cub9__find_if7functorIS9_EEE10Policy1000ENSB_12zip_iteratorINS8_IJNSD_26transform_input_iterator_tIbNSB_6detail15normal_iteratorINSB_10device_ptrIbEEEENSK_10functional5actorINSP_9compositeIJNSP_16operator_adaptorINS7_8equal_toIvEEEENSQ_INSP_8argumentILj0EEEEENSQ_INSP_5valueIbEEEEEEEEEEENSB_17counting_iteratorIlNSB_11use_defaultES16_S16_EEEEEEEPS9_jSF_S9_S9_NS7_10__identityEEEvT0_T1_T2_T3_T4_T6_E12temp_storage+88];
	ld.shared.u64 	%rd250, [_ZZN3cub18CUB_300001_SM_10006detail6reduce28DeviceReduceSingleTileKernelINS2_10policy_hubIN4cuda3std3__45tupleIJblEEEjN6thrust24THRUST_300001_SM_1000_NS8cuda_cub9__find_if7functorIS9_EEE10Policy1000ENSB_12zip_iteratorINS8_IJNSD_26transform_input_iterator_tIbNSB_6detail15normal_iteratorINSB_10device_ptrIbEEEENSK_10functional5actorINSP_9compositeIJNSP_16operator_adaptorINS7_8equal_toIvEEEENSQ_INSP_8argumentILj0EEEEENSQ_INSP_5valueIbEEEEEEEEEEENSB_17counting_iteratorIlNSB_11use_defaultES16_S16_EEEEEEEPS9_jSF_S9_S9_NS7_10__identityEEEvT0_T1_T2_T3_T4_T6_E12temp_storage+96];
	setp.eq.s16 	%p143, %rs243, 0;
	setp.eq.s16 	%p144, %rs244, 0;
	min.s64 	%rd251, %rd250, %rd249;
	selp.b16 	%rs245, %rs242, 1, %p144;
	selp.b16 	%rs246, %rs244, %rs245, %p143;
	and.b16  	%rs247, %rs246, 255;
	selp.b64 	%rd252, %rd249, %rd251, %p144;
	selp.b64 	%rd253, %rd250, %rd252, %p143;
	ld.shared.u8 	%rs248, [_ZZN3cub18CUB_300001_SM_10006detail6reduce28DeviceReduceSingleTileKernelINS2_10policy_hubIN4cuda3std3__45tupleIJblEEEjN6thrust24THRUST_300001_SM_1000_NS8cuda_cub9__find_if7functorIS9_EEE10Policy1000ENSB_12zip_iteratorINS8_IJNSD_26transform_input_iterator_tIbNSB_6detail15normal_iteratorINSB_10device_ptrIbEEEENSK_10functional5actorINSP_9compositeIJNSP_16operator_adaptorINS7_8equal_toIvEEEENSQ_INSP_8argumentILj0EEEEENSQ_INSP_5valueIbEEEEEEEEEEENSB_17counting_iteratorIlNSB_11use_defaultES16_S16_EEEEEEEPS9_jSF_S9_S9_NS7_10__identityEEEvT0_T1_T2_T3_T4_T6_E12temp_storage+104];
	ld.shared.u64 	%rd254, [_ZZN3cub18CUB_300001_SM_10006detail6reduce28DeviceReduceSingleTileKernelINS2_10policy_hubIN4cuda3std3__45tupleIJblEEEjN6thrust24THRUST_300001_SM_1000_NS8cuda_cub9__find_if7functorIS9_EEE10Policy1000ENSB_12zip_iteratorINS8_IJNSD_26transform_input_iterator_tIbNSB_6detail15normal_iteratorINSB_10device_ptrIbEEEENSK_10functional5actorINSP_9compositeIJNSP_16operator_adaptorINS7_8equal_toIvEEEENSQ_INSP_8argumentILj0EEEEENSQ_INSP_5valueIbEEEEEEEEEEENSB_17counting_iteratorIlNSB_11use_defaultES16_S16_EEEEEEEPS9_jSF_S9_S9_NS7_10__identityEEEvT0_T1_T2_T3_T4_T6_E12temp_storage+112];
	setp.eq.s16 	%p145, %rs247, 0;
	setp.eq.s16 	%p146, %rs248, 0;
	min.s64 	%rd255, %rd254, %rd253;
	selp.b16 	%rs249, %rs246, 1, %p146;
	selp.b16 	%rs250, %rs248, %rs249, %p145;
	and.b16  	%rs251, %rs250, 255;
	selp.b64 	%rd256, %rd253, %rd255, %p146;
	selp.b64 	%rd257, %rd254, %rd256, %p145;
	ld.shared.u8 	%rs252, [_ZZN3cub18CUB_300001_SM_10006detail6reduce28DeviceReduceSingleTileKernelINS2_10policy_hubIN4cuda3std3__45tupleIJblEEEjN6thrust24THRUST_300001_SM_1000_NS8cuda_cub9__find_if7functorIS9_EEE10Policy1000ENSB_12zip_iteratorINS8_IJNSD_26transform_input_iterator_tIbNSB_6detail15normal_iteratorINSB_10device_ptrIbEEEENSK_10functional5actorINSP_9compositeIJNSP_16operator_adaptorINS7_8equal_toIvEEEENSQ_INSP_8argumentILj0EEEEENSQ_INSP_5valueIbEEEEEEEEEEENSB_17counting_iteratorIlNSB_11use_defaultES16_S16_EEEEEEEPS9_jSF_S9_S9_NS7_10__identityEEEvT0_T1_T2_T3_T4_T6_E12temp_storage+120];
	ld.shared.u64 	%rd258, [_ZZN3cub18CUB_300001_SM_10006detail6reduce28DeviceReduceSingleTileKernelINS2_10policy_hubIN4cuda3std3__45tupleIJblEEEjN6thrust24THRUST_300001_SM_1000_NS8cuda_cub9__find_if7functorIS9_EEE10Policy1000ENSB_12zip_iteratorINS8_IJNSD_26transform_input_iterator_tIbNSB_6detail15normal_iteratorINSB_10device_ptrIbEEEENSK_10functional5actorINSP_9compositeIJNSP_16operator_adaptorINS7_8equal_toIvEEEENSQ_INSP_8argumentILj0EEEEENSQ_INSP_5valueIbEEEEEEEEEEENSB_17counting_iteratorIlNSB_11use_defaultES16_S16_EEEEEEEPS9_jSF_S9_S9_NS7_10__identityEEEvT0_T1_T2_T3_T4_T6_E12temp_storage+128];
	setp.eq.s16 	%p147, %rs251, 0;
	setp.eq.s16 	%p148, %rs252, 0;
	min.s64 	%rd259, %rd258, %rd257;
	selp.b16 	%rs253, %rs250, 1, %p148;
	selp.b16 	%rs436, %rs252, %rs253, %p147;
	selp.b64 	%rd260, %rd257, %rd259, %p148;
	selp.b64 	%rd395, %rd258, %rd260, %p147;
$L__BB25_121:
	mov.u32 	%r429, %tid.x;
	setp.ne.s32 	%p325, %r429, 0;
	@%p325 bra 	$L__BB25_123;
	setp.eq.s16 	%p326, %rs101, 0;
	and.b16  	%rs424, %rs436, 255;
	setp.eq.s16 	%p327, %rs424, 0;
	min.s64 	%rd383, %rd395, %rd114;
	selp.b16 	%rs425, %rs101, 1, %p327;
	selp.b16 	%rs426, %rs436, %rs425, %p326;
	selp.b64 	%rd384, %rd114, %rd383, %p327;
	selp.b64 	%rd385, %rd395, %rd384, %p326;
	st.global.u8 	[%rd1], %rs426;
	st.global.u64 	[%rd1+8], %rd385;
$L__BB25_123:
	ret;

}
	// .globl	_ZN3cub18CUB_300001_SM_10006detail6reduce18DeviceReduceKernelINS2_10policy_hubIN4cuda3std3__45tupleIJblEEEjN6thrust24THRUST_300001_SM_1000_NS8cuda_cub9__find_if7functorIS9_EEE10Policy1000ENSB_12zip_iteratorINS8_IJNSD_26transform_input_iterator_tIbNSB_6detail15normal_iteratorINSB_10device_ptrIbEEEENSK_10functional5actorINSP_9compositeIJNSP_16operator_adaptorINS7_8equal_toIvEEEENSQ_INSP_8argumentILj0EEEEENSQ_INSP_5valueIbEEEEEEEEEEENSB_17counting_iteratorIlNSB_11use_defaultES16_S16_EEEEEEEjSF_S9_NS7_10__identityEEEvT0_PT3_T1_NS0_13GridEvenShareIS1E_EET2_T4_
.visible .entry _ZN3cub18CUB_300001_SM_10006detail6reduce18DeviceReduceKernelINS2_10policy_hubIN4cuda3std3__45tupleIJblEEEjN6thrust24THRUST_300001_SM_1000_NS8cuda_cub9__find_if7functorIS9_EEE10Policy1000ENSB_12zip_iteratorINS8_IJNSD_26transform_input_iterator_tIbNSB_6detail15normal_iteratorINSB_10device_ptrIbEEEENSK_10functional5actorINSP_9compositeIJNSP_16operator_adaptorINS7_8equal_toIvEEEENSQ_INSP_8argumentILj0EEEEENSQ_INSP_5valueIbEEEEEEEEEEENSB_17counting_iteratorIlNSB_11use_defaultES16_S16_EEEEEEEjSF_S9_NS7_10__identityEEEvT0_PT3_T1_NS0_13GridEvenShareIS1E_EET2_T4_(
	.param .align 8 .b8 _ZN3cub18CUB_300001_SM_10006detail6reduce18DeviceReduceKernelINS2_10policy_hubIN4cuda3std3__45tupleIJblEEEjN6thrust24THRUST_300001_SM_1000_NS8cuda_cub9__find_if7functorIS9_EEE10Policy1000ENSB_12zip_iteratorINS8_IJNSD_26transform_input_iterator_tIbNSB_6detail15normal_iteratorINSB_10device_ptrIbEEEENSK_10functional5actorINSP_9compositeIJNSP_16operator_adaptorINS7_8equal_toIvEEEENSQ_INSP_8argumentILj0EEEEENSQ_INSP_5valueIbEEEEEEEEEEENSB_17counting_iteratorIlNSB_11use_defaultES16_S16_EEEEEEEjSF_S9_NS7_10__identityEEEvT0_PT3_T1_NS0_13GridEvenShareIS1E_EET2_T4__param_0[24],
	.param .u64 .ptr .align 1 _ZN3cub18CUB_300001_SM_10006detail6reduce18DeviceReduceKernelINS2_10policy_hubIN4cuda3std3__45tupleIJblEEEjN6thrust24THRUST_300001_SM_1000_NS8cuda_cub9__find_if7functorIS9_EEE10Policy1000ENSB_12zip_iteratorINS8_IJNSD_26transform_input_iterator_tIbNSB_6detail15normal_iteratorINSB_10device_ptrIbEEEENSK_10functional5actorINSP_9compositeIJNSP_16operator_adaptorINS7_8equal_toIvEEEENSQ_INSP_8argumentILj0EEEEENSQ_INSP_5valueIbEEEEEEEEEEENSB_17counting_iteratorIlNSB_11use_defaultES16_S16_EEEEEEEjSF_S9_NS7_10__identityEEEvT0_PT3_T1_NS0_13GridEvenShareIS1E_EET2_T4__param_1,
	.param .u32 _ZN3cub18CUB_300001_SM_10006detail6reduce18DeviceReduceKernelINS2_10policy_hubIN4cuda3std3__45tupleIJblEEEjN6thrust24THRUST_300001_SM_1000_NS8cuda_cub9__find_if7functorIS9_EEE10Policy1000ENSB_12zip_iteratorINS8_IJNSD_26transform_input_iterator_tIbNSB_6detail15normal_iteratorINSB_10device_ptrIbEEEENSK_10functional5actorINSP_9compositeIJNSP_16operator_adaptorINS7_8equal_toIvEEEENSQ_INSP_8argumentILj0EEEEENSQ_INSP_5valueIbEEEEEEEEEEENSB_17counting_iteratorIlNSB_11use_defaultES16_S16_EEEEEEEjSF_S9_NS7_10__identityEEEvT0_PT3_T1_NS0_13GridEvenShareIS1E_EET2_T4__param_2,
	.param .align 4 .b8 _ZN3cub18CUB_300001_SM_10006detail6reduce18DeviceReduceKernelINS2_10policy_hubIN4cuda3std3__45tupleIJblEEEjN6thrust24THRUST_300001_SM_1000_NS8cuda_cub9__find_if7functorIS9_EEE10Policy1000ENSB_12zip_iteratorINS8_IJNSD_26transform_input_iterator_tIbNSB_6detail15normal_iteratorINSB_10device_ptrIbEEEENSK_10functional5actorINSP_9compositeIJNSP_16operator_adaptorINS7_8equal_toIvEEEENSQ_INSP_8argumentILj0EEEEENSQ_INSP_5valueIbEEEEEEEEEEENSB_17counting_iteratorIlNSB_11use_defaultES16_S16_EEEEEEEjSF_S9_NS7_10__identityEEEvT0_PT3_T1_NS0_13GridEvenShareIS1E_EET2_T4__param_3[40],
	.param .align 1 .b8 _ZN3cub18CUB_300001_SM_10006detail6reduce18DeviceReduceKernelINS2_10policy_hubIN4cuda3std3__45tupleIJblEEEjN6thrust24THRUST_300001_SM_1000_NS8cuda_cub9__find_if7functorIS9_EEE10Policy1000ENSB_12zip_iteratorINS8_IJNSD_26transform_input_iterator_tIbNSB_6detail15normal_iteratorINSB_10device_ptrIbEEEENSK_10functional5actorINSP_9compositeIJNSP_16operator_adaptorINS7_8equal_toIvEEEENSQ_INSP_8argumentILj0EEEEENSQ_INSP_5valueIbEEEEEEEEEEENSB_17counting_iteratorIlNSB_11use_defaultES16_S16_EEEEEEEjSF_S9_NS7_10__identityEEEvT0_PT3_T1_NS0_13GridEvenShareIS1E_EET2_T4__param_4[1],
	.param .align 1 .b8 _ZN3cub18CUB_300001_SM_10006detail6reduce18DeviceReduceKernelINS2_10policy_hubIN4cuda3std3__45tupleIJblEEEjN6thrust24THRUST_300001_SM_1000_NS8cuda_cub9__find_if7functorIS9_EEE10Policy1000ENSB_12zip_iteratorINS8_IJNSD_26transform_input_iterator_tIbNSB_6detail15normal_iteratorINSB_10device_ptrIbEEEENSK_10functional5actorINSP_9compositeIJNSP_16operator_adaptorINS7_8equal_toIvEEEENSQ_INSP_8argumentILj0EEEEENSQ_INSP_5valueIbEEEEEEEEEEENSB_17counting_iteratorIlNSB_11use_defaultES16_S16_EEEEEEEjSF_S9_NS7_10__identityEEEvT0_PT3_T1_NS0_13GridEvenShareIS1E_EET2_T4__param_5[1]
)
.maxntid 256
{
	.reg .pred 	%p<325>;
	.reg .b16 	%rs<461>;
	.reg .b32 	%r<488>;
	.reg .b64 	%rd<445>;
	// demoted variable
	.shared .align 8 .b8 _ZZN3cub18CUB_300001_SM_10006detail6reduce18DeviceReduceKernelINS2_10policy_hubIN4cuda3std3__45tupleIJblEEEjN6thrust24THRUST_300001_SM_1000_NS8cuda_cub9__find_if7functorIS9_EEE10Policy1000ENSB_12zip_iteratorINS8_IJNSD_26transform_input_iterator_tIbNSB_6detail15normal_iteratorINSB_10device_ptrIbEEEENSK_10functional5actorINSP_9compositeIJNSP_16operator_adaptorINS7_8equal_toIvEEEENSQ_INSP_8argumentILj0EEEEENSQ_INSP_5valueIbEEEEEEEEEEENSB_17counting_iteratorIlNSB_11use_defaultES16_S16_EEEEEEEjSF_S9_NS7_10__identityEEEvT0_PT3_T1_NS0_13GridEvenShareIS1E_EET2_T4_E12temp_storage[152];
	ld.param.u32 	%r66, [_ZN3cub18CUB_300001_SM_10006detail6reduce18DeviceReduceKernelINS2_10policy_hubIN4cuda3std3__45tupleIJblEEEjN6thrust24THRUST_300001_SM_1000_NS8cuda_cub9__find_if7functorIS9_EEE10Policy1000ENSB_12zip_iteratorINS8_IJNSD_26transform_input_iterator_tIbNSB_6detail15normal_iteratorINSB_10device_ptrIbEEEENSK_10functional5actorINSP_9compositeIJNSP_16operator_adaptorINS7_8equal_toIvEEEENSQ_INSP_8argumentILj0EEEEENSQ_INSP_5valueIbEEEEEEEEEEENSB_17counting_iteratorIlNSB_11use_defaultES16_S16_EEEEEEEjSF_S9_NS7_10__identityEEEvT0_PT3_T1_NS0_13GridEvenShareIS1E_EET2_T4__param_0+8];
	bfe.u32 	%r68, %r66, 16, 8;
	cvt.u16.u32 	%rs1, %r68;
	ld.param.u64 	%rd110, [_ZN3cub18CUB_300001_SM_10006detail6reduce18DeviceReduceKernelINS2_10policy_hubIN4cuda3std3__45tupleIJblEEEjN6thrust24THRUST_300001_SM_1000_NS8cuda_cub9__find_if7functorIS9_EEE10Policy1000ENSB_12zip_iteratorINS8_IJNSD_26transform_input_iterator_tIbNSB_6detail15normal_iteratorINSB_10device_ptrIbEEEENSK_10functional5actorINSP_9compositeIJNSP_16operator_adaptorINS7_8equal_toIvEEEENSQ_INSP_8argumentILj0EEEEENSQ_INSP_5valueIbEEEEEEEEEEENSB_17counting_iteratorIlNSB_11use_defaultES16_S16_EEEEEEEjSF_S9_NS7_10__identityEEEvT0_PT3_T1_NS0_13GridEvenShareIS1E_EET2_T4__param_0+16];
	ld.param.u32 	%r1, [_ZN3cub18CUB_300001_SM_10006detail6reduce18DeviceReduceKernelINS2_10policy_hubIN4cuda3std3__45tupleIJblEEEjN6thrust24THRUST_300001_SM_1000_NS8cuda_cub9__find_if7functorIS9_EEE10Policy1000ENSB_12zip_iteratorINS8_IJNSD_26transform_input_iterator_tIbNSB_6detail15normal_iteratorINSB_10device_ptrIbEEEENSK_10functional5actorINSP_9compositeIJNSP_16operator_adaptorINS7_8equal_toIvEEEENSQ_INSP_8argumentILj0EEEEENSQ_INSP_5valueIbEEEEEEEEEEENSB_17counting_iteratorIlNSB_11use_defaultES16_S16_EEEEEEEjSF_S9_NS7_10__identityEEEvT0_PT3_T1_NS0_13GridEvenShareIS1E_EET2_T4__param_3+20];
	ld.param.u32 	%r2, [_ZN3cub18CUB_300001_SM_10006detail6reduce18DeviceReduceKernelINS2_10policy_hubIN4cuda3std3__45tupleIJblEEEjN6thrust24THRUST_300001_SM_1000_NS8cuda_cub9__find_if7functorIS9_EEE10Policy1000ENSB_12zip_iteratorINS8_IJNSD_26transform_input_iterator_tIbNSB_6detail15normal_iteratorINSB_10device_ptrIbEEEENSK_10functional5actorINSP_9compositeIJNSP_16operator_adaptorINS7_8equal_toIvEEEENSQ_INSP_8argumentILj0EEEEENSQ_INSP_5valueIbEEEEEEEEEEENSB_17counting_iteratorIlNSB_11use_defaultES16_S16_EEEEEEEjSF_S9_NS7_10__identityEEEvT0_PT3_T1_NS0_13GridEvenShareIS1E_EET2_T4__param_3+24];
	ld.param.u64 	%rd109, [_ZN3cub18CUB_300001_SM_10006detail6reduce18DeviceReduceKernelINS2_10policy_hubIN4cuda3std3__45tupleIJblEEEjN6thrust24THRUST_300001_SM_1000_NS8cuda_cub9__find_if7functorIS9_EEE10Policy1000ENSB_12zip_iteratorINS8_IJNSD_26transform_input_iterator_tIbNSB_6detail15normal_iteratorINSB_10device_ptrIbEEEENSK_10functional5actorINSP_9compositeIJNSP_16operator_adaptorINS7_8equal_toIvEEEENSQ_INSP_8argumentILj0EEEEENSQ_INSP_5valueIbEEEEEEEEEEENSB_17counting_iteratorIlNSB_11use_defaultES16_S16_EEEEEEEjSF_S9_NS7_10__identityEEEvT0_PT3_T1_NS0_13GridEvenShareIS1E_EET2_T4__param_0];
	cvta.to.global.u64 	%rd1, %rd109;
	mov.u32 	%r3, %ctaid.x;
	shl.b32 	%r4, %r2, 10;
	shl.b32 	%r5, %r3, 10;
	sub.s32 	%r6, %r1, %r5;
	setp.gt.u32 	%p1, %r6, 1023;
	@%p1 bra 	$L__BB26_78;
	mov.u32 	%r7, %tid.x;
	setp.ge.u32 	%p148, %r7, %r6;
	mov.b16 	%rs430, 0;
	mov.b64 	%rd414, 0;
	mov.u32 	%r475, %r7;
	@%p148 bra 	$L__BB26_3;
	add.s32 	%r221, %r5, %r7;
	cvt.u64.u32 	%rd262, %r221;
	add.s64 	%rd263, %rd1, %rd262;
	add.s64 	%rd414, %rd110, %rd262;
	ld.global.u8 	%rs253, [%rd263];
	and.b16  	%rs254, %rs1, 255;
	setp.eq.s16 	%p149, %rs253, %rs254;
	selp.u16 	%rs430, 1, 0, %p149;
	add.s32 	%r475, %r7, 256;
$L__BB26_3:
	setp.ge.u32 	%p150, %r475, %r6;
	@%p150 bra 	$L__BB26_16;
	not.b32 	%r222, %r475;
	add.s32 	%r10, %r1, %r222;
	sub.s32 	%r223, %r10, %r5;
	shr.u32 	%r224, %r223, 8;
	add.s32 	%r11, %r224, 1;
	and.b32  	%r12, %r11, 7;
	setp.lt.u32 	%p151, %r223, 1792;
	@%p151 bra 	$L__BB26_8;
	add.s32 	%r474, %r475, 1024;
	add.s32 	%r473, %r475, %r5;
	and.b32  	%r225, %r11, 33554424;
	neg.s32 	%r472, %r225;
	and.b16  	%rs257, %rs1, 255;
$L__BB26_6:
	.pragma "nounroll";
	cvt.u64.u32 	%rd265, %r473;
	add.s64 	%rd266, %rd1, %rd265;
	add.s64 	%rd267, %rd110, %rd265;
	ld.global.u8 	%rs256, [%rd266];
	setp.eq.s16 	%p152, %rs256, %rs257;
	selp.u16 	%rs258, 1, 0, %p152;
	and.b16  	%rs259, %rs430, 255;
	setp.ne.s16 	%p154, %rs259, 0;
	and.pred  	%p155, %p154, %p152;
	min.s64 	%rd268, %rd267, %rd414;
	setp.eq.s16 	%p156, %rs259, 0;
	selp.b64 	%rd269, %rd267, %rd414, %p156;
	selp.b16 	%rs260, %rs258, %rs430, %p156;
	selp.b64 	%rd270, %rd268, %rd269, %p155;
	selp.b16 	%rs261, 1, %rs260, %p155;
	and.b16  	%rs262, %rs261, 255;
	add.s32 	%r226, %r473, 256;
	cvt.u64.u32 	%rd271, %r226;
	add.s64 	%rd272, %rd1, %rd271;
	add.s64 	%rd273, %rd110, %rd271;
	ld.global.u8 	%rs263, [%rd272];
	setp.eq.s16 	%p157, %rs263, %rs257;
	selp.u16 	%rs264, 1, 0, %p157;
	setp.ne.s16 	%p159, %rs262, 0;
	and.pred  	%p160, %p159, %p157;
	min.s64 	%rd274, %rd273, %rd270;
	setp.eq.s16 	%p161, %rs262, 0;
	selp.b64 	%rd275, %rd273, %rd270, %p161;
	selp.b16 	%rs265, %rs264, %rs261, %p161;
	selp.b64 	%rd276, %rd274, %rd275, %p160;
	selp.b16 	%rs266, 1, %rs265, %p160;
	and.b16  	%rs267, %rs266, 255;
	add.s32 	%r227, %r473, 512;
	cvt.u64.u32 	%rd277, %r227;
	add.s64 	%rd278, %rd1, %rd277;
	add.s64 	%rd279, %rd110, %rd277;
	ld.global.u8 	%rs268, [%rd278];
	setp.eq.s16 	%p162, %rs268, %rs257;
	selp.u16 	%rs269, 1, 0, %p162;
	setp.ne.s16 	%p164, %rs267, 0;
	and.pred  	%p165, %p164, %p162;
	min.s64 	%rd280, %rd279, %rd276;
	setp.eq.s16 	%p166, %rs267, 0;
	selp.b64 	%rd281, %rd279, %rd276, %p166;
	selp.b16 	%rs270, %rs269, %rs266, %p166;
	selp.b64 	%rd282, %rd280, %rd281, %p165;
	selp.b16 	%rs271, 1, %rs270, %p165;
	and.b16  	%rs272, %rs271, 255;
	add.s32 	%r228, %r473, 768;
	cvt.u64.u32 	%rd283, %r228;
	add.s64 	%rd284, %rd1, %rd283;
	add.s64 	%rd285, %rd110, %rd283;
	ld.global.u8 	%rs273, [%rd284];
	setp.eq.s16 	%p167, %rs273, %rs257;
	selp.u16 	%rs274, 1, 0, %p167;
	setp.ne.s16 	%p169, %rs272, 0;
	and.pred  	%p170, %p169, %p167;
	min.s64 	%rd286, %rd285, %rd282;
	setp.eq.s16 	%p171, %rs272, 0;
	selp.b64 	%rd287, %rd285, %rd282, %p171;
	selp.b16 	%rs275, %rs274, %rs271, %p171;
	selp.b64 	%rd288, %rd286, %rd287, %p170;
	selp.b16 	%rs276, 1, %rs275, %p170;
	and.b16  	%rs277, %rs276, 255;
	add.s32 	%r229, %r473, 1024;
	cvt.u64.u32 	%rd289, %r229;
	add.s64 	%rd290, %rd1, %rd289;
	add.s64 	%rd291, %rd110, %rd289;
	ld.global.u8 	%rs278, [%rd290];
	setp.eq.s16 	%p172, %rs278, %rs257;
	selp.u16 	%rs279, 1, 0, %p172;
	setp.ne.s16 	%p174, %rs277, 0;
	and.pred  	%p175, %p174, %p172;
	min.s64 	%rd292, %rd291, %rd288;
	setp.eq.s16 	%p176, %rs277, 0;
	selp.b64 	%rd293, %rd291, %rd288, %p176;
	selp.b16 	%rs280, %rs279, %rs276, %p176;
	selp.b64 	%rd294, %rd292, %rd293, %p175;
	selp.b16 	%rs281, 1, %rs280, %p175;
	and.b16  	%rs282, %rs281, 255;
	add.s32 	%r230, %r473, 1280;
	cvt.u64.u32 	%rd295, %r230;
	add.s64 	%rd296, %rd1, %rd295;
	add.s64 	%rd297, %rd110, %rd295;
	ld.global.u8 	%rs283, [%rd296];
	setp.eq.s16 	%p177, %rs283, %rs257;
	selp.u16 	%rs284, 1, 0, %p177;
	setp.ne.s16 	%p179, %rs282, 0;
	and.pred  	%p180, %p179, %p177;
	min.s64 	%rd298, %rd297, %rd294;
	setp.eq.s16 	%p181, %rs282, 0;
	selp.b64 	%rd299, %rd297, %rd294, %p181;
	selp.b16 	%rs285, %rs284, %rs281, %p181;
	selp.b64 	%rd300, %rd298, %rd299, %p180;
	selp.b16 	%rs286, 1, %rs285, %p180;
	and.b16  	%rs287, %rs286, 255;
	add.s32 	%r231, %r473, 1536;
	cvt.u64.u32 	%rd301, %r231;
	add.s64 	%rd302, %rd1, %rd301;
	add.s64 	%rd303, %rd110, %rd301;
	ld.global.u8 	%rs288, [%rd302];
	setp.eq.s16 	%p182, %rs288, %rs257;
	selp.u16 	%rs289, 1, 0, %p182;
	setp.ne.s16 	%p184, %rs287, 0;
	and.pred  	%p185, %p184, %p182;
	min.s64 	%rd304, %rd303, %rd300;
	setp.eq.s16 	%p186, %rs287, 0;
	selp.b64 	%rd305, %rd303, %rd300, %p186;
	selp.b16 	%rs290, %rs289, %rs286, %p186;
	selp.b64 	%rd306, %rd304, %rd305, %p185;
	selp.b16 	%rs291, 1, %rs290, %p185;
	and.b16  	%rs292, %rs291, 255;
	add.s32 	%r232, %r473, 1792;
	cvt.u64.u32 	%rd307, %r232;
	add.s64 	%rd308, %rd1, %rd307;
	add.s64 	%rd309, %rd110, %rd307;
	ld.global.u8 	%rs293, [%rd308];
	setp.eq.s16 	%p187, %rs293, %rs257;
	selp.u16 	%rs294, 1, 0, %p187;
	setp.ne.s16 	%p189, %rs292, 0;
	and.pred  	%p190, %p189, %p187;
	min.s64 	%rd310, %rd309, %rd306;
	setp.eq.s16 	%p191, %rs292, 0;
	selp.b64 	%rd311, %rd309, %rd306, %p191;
	selp.b16 	%rs295, %rs294, %rs291, %p191;
	selp.b64 	%rd414, %rd310, %rd311, %p190;
	selp.b16 	%rs430, 1, %rs295, %p190;
	add.s32 	%r474, %r474, 2048;
	add.s32 	%r473, %r473, 2048;
	add.s32 	%r472, %r472, 8;
	setp.ne.s32 	%p192, %r472, 0;
	@%p192 bra 	$L__BB26_6;
	add.s32 	%r475, %r474, -1024;
$L__BB26_8:
	setp.eq.s32 	%p193, %r12, 0;
	@%p193 bra 	$L__BB26_16;
	setp.lt.u32 	%p194, %r12, 4;
	@%p194 bra 	$L__BB26_11;
	add.s32 	%r233, %r5, %r475;
	cvt.u64.u32 	%rd313, %r233;
	add.s64 	%rd314, %rd1, %rd313;
	add.s64 	%rd315, %rd110, %rd313;
	ld.global.u8 	%rs297, [%rd314];
	and.b16  	%rs298, %rs1, 255;
	setp.eq.s16 	%p195, %rs297, %rs298;
	selp.u16 	%rs299, 1, 0, %p195;
	and.b16  	%rs300, %rs430, 255;
	setp.ne.s16 	%p197, %rs300, 0;
	and.pred  	%p198, %p197, %p195;
	min.s64 	%rd316, %rd315, %rd414;
	setp.eq.s16 	%p199, %rs300, 0;
	selp.b64 	%rd317, %rd315, %rd414, %p199;
	selp.b16 	%rs301, %rs299, %rs430, %p199;
	selp.b64 	%rd318, %rd316, %rd317, %p198;
	selp.b16 	%rs302, 1, %rs301, %p198;
	and.b16  	%rs303, %rs302, 255;
	add.s32 	%r234, %r233, 256;
	cvt.u64.u32 	%rd319, %r234;
	add.s64 	%rd320, %rd1, %rd319;
	add.s64 	%rd321, %rd110, %rd319;
	ld.global.u8 	%rs304, [%rd320];
	setp.eq.s16 	%p200, %rs304, %rs298;
	selp.u16 	%rs305, 1, 0, %p200;
	setp.ne.s16 	%p202, %rs303, 0;
	and.pred  	%p203, %p202, %p200;
	min.s64 	%rd322, %rd321, %rd318;
	setp.eq.s16 	%p204, %rs303, 0;
	selp.b64 	%rd323, %rd321, %rd318, %p204;
	selp.b16 	%rs306, %rs305, %rs302, %p204;
	selp.b64 	%rd324, %rd322, %rd323, %p203;
	selp.b16 	%rs307, 1, %rs306, %p203;
	and.b16  	%rs308, %rs307, 255;
	add.s32 	%r235, %r233, 512;
	cvt.u64.u32 	%rd325, %r235;
	add.s64 	%rd326, %rd1, %rd325;
	add.s64 	%rd327, %rd110, %rd325;
	ld.global.u8 	%rs309, [%rd326];
	setp.eq.s16 	%p205, %rs309, %rs298;
	selp.u16 	%rs310, 1, 0, %p205;
	setp.ne.s16 	%p207, %rs308, 0;
	and.pred  	%p208, %p207, %p205;
	min.s64 	%rd328, %rd327, %rd324;
	setp.eq.s16 	%p209, %rs308, 0;
	selp.b64 	%rd329, %rd327, %rd324, %p209;
	selp.b16 	%rs311, %rs310, %rs307, %p209;
	selp.b64 	%rd330, %rd328, %rd329, %p208;
	selp.b16 	%rs312, 1, %rs311, %p208;
	and.b16  	%rs313, %rs312, 255;
	add.s32 	%r236, %r233, 768;
	cvt.u64.u32 	%rd331, %r236;
	add.s64 	%rd332, %rd1, %rd331;
	add.s64 	%rd333, %rd110, %rd331;
	ld.global.u8 	%rs314, [%rd332];
	setp.eq.s16 	%p210, %rs314, %rs298;
	selp.u16 	%rs315, 1, 0, %p210;
	setp.ne.s16 	%p212, %rs313, 0;
	and.pred  	%p213, %p212, %p210;
	min.s64 	%rd334, %rd333, %rd330;
	setp.eq.s16 	%p214, %rs313, 0;
	selp.b64 	%rd335, %rd333, %rd330, %p214;
	selp.b16 	%rs316, %rs315, %rs312, %p214;
	selp.b64 	%rd414, %rd334, %rd335, %p213;
	selp.b16 	%rs430, 1, %rs316, %p213;
	add.s32 	%r475, %r475, 1024;
$L__BB26_11:
	and.b32  	%r237, %r11, 3;
	setp.eq.s32 	%p215, %r237, 0;
	@%p215 bra 	$L__BB26_16;
	setp.eq.s32 	%p216, %r237, 1;
	@%p216 bra 	$L__BB26_14;
	add.s32 	%r238, %r5, %r475;
	cvt.u64.u32 	%rd337, %r238;
	add.s64 	%rd338, %rd1, %rd337;
	add.s64 	%rd339, %rd110, %rd337;
	ld.global.u8 	%rs318, [%rd338];
	and.b16  	%rs319, %rs1, 255;
	setp.eq.s16 	%p217, %rs318, %rs319;
	selp.u16 	%rs320, 1, 0, %p217;
	and.b16  	%rs321, %rs430, 255;
	setp.ne.s16 	%p219, %rs321, 0;
	and.pred  	%p220, %p219, %p217;
	min.s64 	%rd340, %rd339, %rd414;
	setp.eq.s16 	%p221, %rs321, 0;
	selp.b64 	%rd341, %rd339, %rd414, %p221;
	selp.b16 	%rs322, %rs320, %rs430, %p221;
	selp.b64 	%rd342, %rd340, %rd341, %p220;
	selp.b16 	%rs323, 1, %rs322, %p220;
	and.b16  	%rs324, %rs323, 255;
	add.s32 	%r239, %r238, 256;
	cvt.u64.u32 	%rd343, %r239;
	add.s64 	%rd344, %rd1, %rd343;
	add.s64 	%rd345, %rd110, %rd343;
	ld.global.u8 	%rs325, [%rd344];
	setp.eq.s16 	%p222, %rs325, %rs319;
	selp.u16 	%rs326, 1, 0, %p222;
	setp.ne.s16 	%p224, %rs324, 0;
	and.pred  	%p225, %p224, %p222;
	min.s64 	%rd346, %rd345, %rd342;
	setp.eq.s16 	%p226, %rs324, 0;
	selp.b64 	%rd347, %rd345, %rd342, %p226;
	selp.b16 	%rs327, %rs326, %rs323, %p226;
	selp.b64 	%rd414, %rd346, %rd347, %p225;
	selp.b16 	%rs430, 1, %rs327, %p225;
	add.s32 	%r475, %r475, 512;
$L__BB26_14:
	and.b32  	%r240, %r10, 256;
	setp.ne.s32 	%p227, %r240, 0;
	@%p227 bra 	$L__BB26_16;
	add.s32 	%r241, %r5, %r475;
	cvt.u64.u32 	%rd348, %r241;
	add.s64 	%rd349, %rd1, %rd348;
	add.s64 	%rd350, %rd110, %rd348;
	ld.global.u8 	%rs328, [%rd349];
	and.b16  	%rs329, %rs1, 255;
	setp.eq.s16 	%p228, %rs328, %rs329;
	selp.u16 	%rs330, 1, 0, %p228;
	and.b16  	%rs331, %rs430, 255;
	setp.ne.s16 	%p230, %rs331, 0;
	and.pred  	%p231, %p230, %p228;
	min.s64 	%rd351, %rd350, %rd414;
	setp.eq.s16 	%p232, %rs331, 0;
	selp.b64 	%rd352, %rd350, %rd414, %p232;
	selp.b16 	%rs332, %rs330, %rs430, %p232;
	selp.b64 	%rd414, %rd351, %rd352, %p231;
	selp.b16 	%rs430, 1, %rs332, %p231;
$L__BB26_16:
	setp.lt.u32 	%p233, %r6, 256;
	@%p233 bra 	$L__BB26_41;
	// begin inline asm
	mov.u32 %r360, %laneid;
	// end inline asm
	cvt.u32.u16 	%r381, %rs430;
	and.b32  	%r362, %r381, 255;
	mov.b32 	%r378, 1;
	mov.b32 	%r379, 31;
	mov.b32 	%r380, -1;
	// begin inline asm
	shfl.sync.down.b32 %r361, %r362, %r378, %r379, %r380;
	// end inline asm
	// begin inline asm
	shfl.sync.down.b32 %r366, %r367, %r378, %r379, %r380;
	// end inline asm
	mov.b64 	{%r372, %r377}, %rd414;
	// begin inline asm
	shfl.sync.down.b32 %r371, %r372, %r378, %r379, %r380;
	// end inline asm
	// begin inline asm
	shfl.sync.down.b32 %r376, %r377, %r378, %r379, %r380;
	// end inline asm
	mov.b64 	%rd17, {%r371, %r376};
	cvt.u16.u32 	%rs16, %r361;
	setp.gt.s32 	%p283, %r360, 30;
	@%p283 bra 	$L__BB26_21;
	and.b16  	%rs374, %rs430, 255;
	setp.eq.s16 	%p284, %rs374, 0;
	and.b16  	%rs375, %rs16, 255;
	setp.eq.s16 	%p285, %rs375, 0;
	or.pred  	%p286, %p284, %p285;
	@%p286 bra 	$L__BB26_20;
	min.s64 	%rd414, %rd17, %rd414;
	mov.b16 	%rs430, 1;
	bra.uni 	$L__BB26_21;
$L__BB26_20:
	setp.eq.s16 	%p287, %rs374, 0;
	selp.b64 	%rd414, %rd17, %rd414, %p287;
	selp.b16 	%rs430, %rs16, %rs430, %p287;
$L__BB26_21:
	cvt.u32.u16 	%r402, %rs430;
	and.b32  	%r383, %r402, 255;
	mov.b32 	%r399, 2;
	mov.b32 	%r400, 31;
	mov.b32 	%r401, -1;
	// begin inline asm
	shfl.sync.down.b32 %r382, %r383, %r399, %r400, %r401;
	// end inline asm
	// begin inline asm
	shfl.sync.down.b32 %r387, %r388, %r399, %r400, %r401;
	// end inline asm
	mov.b64 	{%r393, %r398}, %rd414;
	// begin inline asm
	shfl.sync.down.b32 %r392, %r393, %r399, %r400, %r401;
	// end inline asm
	// begin inline asm
	shfl.sync.down.b32 %r397, %r398, %r399, %r400, %r401;
	// end inline asm
	mov.b64 	%rd21, {%r392, %r397};
	cvt.u16.u32 	%rs19, %r382;
	setp.gt.s32 	%p288, %r360, 29;
	@%p288 bra 	$L__BB26_25;
	and.b16  	%rs378, %rs430, 255;
	setp.eq.s16 	%p289, %rs378, 0;
	and.b16  	%rs379, %rs19, 255;
	setp.eq.s16 	%p290, %rs379, 0;
	or.pred  	%p291, %p289, %p290;
	@%p291 bra 	$L__BB26_24;
	min.s64 	%rd414, %rd21, %rd414;
	mov.b16 	%rs430, 1;
	bra.uni 	$L__BB26_25;
$L__BB26_24:
	setp.eq.s16 	%p292, %rs378, 0;
	selp.b64 	%rd414, %rd21, %rd414, %p292;
	selp.b16 	%rs430, %rs19, %rs430, %p292;
$L__BB26_25:
	cvt.u32.u16 	%r423, %rs430;
	and.b32  	%r404, %r423, 255;
	mov.b32 	%r420, 4;
	mov.b32 	%r421, 31;
	mov.b32 	%r422, -1;
	// begin inline asm
	shfl.sync.down.b32 %r403, %r404, %r420, %r421, %r422;
	// end inline asm
	// begin inline asm
	shfl.sync.down.b32 %r408, %r409, %r420, %r421, %r422;
	// end inline asm
	mov.b64 	{%r414, %r419}, %rd414;
	// begin inline asm
	shfl.sync.down.b32 %r413, %r414, %r420, %r421, %r422;
	// end inline asm
	// begin inline asm
	shfl.sync.down.b32 %r418, %r419, %r420, %r421, %r422;
	// end inline asm
	mov.b64 	%rd25, {%r413, %r418};
	cvt.u16.u32 	%rs22, %r403;
	setp.gt.s32 	%p293, %r360, 27;
	@%p293 bra 	$L__BB26_29;
	and.b16  	%rs382, %rs430, 255;
	setp.eq.s16 	%p294, %rs382, 0;
	and.b16  	%rs383, %rs22, 255;
	setp.eq.s16 	%p295, %rs383, 0;
	or.pred  	%p296, %p294, %p295;
	@%p296 bra 	$L__BB26_28;
	min.s64 	%rd414, %rd25, %rd414;
	mov.b16 	%rs430, 1;
	bra.uni 	$L__BB26_29;
$L__BB26_28:
	setp.eq.s16 	%p297, %rs382, 0;
	selp.b64 	%rd414, %rd25, %rd414, %p297;
	selp.b16 	%rs430, %rs22, %rs430, %p297;
$L__BB26_29:
	cvt.u32.u16 	%r444, %rs430;
	and.b32  	%r425, %r444, 255;
	mov.b32 	%r441, 8;
	mov.b32 	%r442, 31;
	mov.b32 	%r443, -1;
	// begin inline asm
	shfl.sync.down.b32 %r424, %r425, %r441, %r442, %r443;
	// end inline asm
	// begin inline asm
	shfl.sync.down.b32 %r429, %r430, %r441, %r442, %r443;
	// end inline asm
	mov.b64 	{%r435, %r440}, %rd414;
	// begin inline asm
	shfl.sync.down.b32 %r434, %r435, %r441, %r442, %r443;
	// end inline asm
	// begin inline asm
	shfl.sync.down.b32 %r439, %r440, %r441, %r442, %r443;
	// end inline asm
	mov.b64 	%rd29, {%r434, %r439};
	cvt.u16.u32 	%rs25, %r424;
	setp.gt.s32 	%p298, %r360, 23;
	@%p298 bra 	$L__BB26_33;
	and.b16  	%rs386, %rs430, 255;
	setp.eq.s16 	%p299, %rs386, 0;
	and.b16  	%rs387, %rs25, 255;
	setp.eq.s16 	%p300, %rs387, 0;
	or.pred  	%p301, %p299, %p300;
	@%p301 bra 	$L__BB26_32;
	min.s64 	%rd414, %rd29, %rd414;
	mov.b16 	%rs430, 1;
	bra.uni 	$L__BB26_33;
$L__BB26_32:
	setp.eq.s16 	%p302, %rs386, 0;
	selp.b64 	%rd414, %rd29, %rd414, %p302;
	selp.b16 	%rs430, %rs25, %rs430, %p302;
$L__BB26_33:
	cvt.u32.u16 	%r465, %rs430;
	and.b32  	%r446, %r465, 255;
	mov.b32 	%r462, 16;
	mov.b32 	%r463, 31;
	mov.b32 	%r464, -1;
	// begin inline asm
	shfl.sync.down.b32 %r445, %r446, %r462, %r463, %r464;
	// end inline asm
	// begin inline asm
	shfl.sync.down.b32 %r450, %r451, %r462, %r463, %r464;
	// end inline asm
	mov.b64 	{%r456, %r461}, %rd414;
	// begin inline asm
	shfl.sync.down.b32 %r455, %r456, %r462, %r463, %r464;
	// end inline asm
	// begin inline asm
	shfl.sync.down.b32 %r460, %r461, %r462, %r463, %r464;
	// end inline asm
	mov.b64 	%rd33, {%r455, %r460};
	cvt.u16.u32 	%rs28, %r445;
	setp.gt.s32 	%p303, %r360, 15;
	@%p303 bra 	$L__BB26_37;
	and.b16  	%rs390, %rs430, 255;
	setp.eq.s16 	%p304, %rs390, 0;
	and.b16  	%rs391, %rs28, 255;
	setp.eq.s16 	%p305, %rs391, 0;
	or.pred  	%p306, %p304, %p305;
	@%p306 bra 	$L__BB26_36;
	min.s64 	%rd414, %rd33, %rd414;
	mov.b16 	%rs430, 1;
	bra.uni 	$L__BB26_37;
$L__BB26_36:
	setp.eq.s16 	%p307, %rs390, 0;
	selp.b16 	%rs430, %rs28, %rs430, %p307;
	selp.b64 	%rd414, %rd33, %rd414, %p307;
$L__BB26_37:
	setp.ne.s32 	%p308, %r360, 0;
	@%p308 bra 	$L__BB26_39;
	shr.u32 	%r466, %r7, 1;
	and.b32  	%r467, %r466, 496;
	mov.u32 	%r468, _ZZN3cub18CUB_300001_SM_10006detail6reduce18DeviceReduceKernelINS2_10policy_hubIN4cuda3std3__45tupleIJblEEEjN6thrust24THRUST_300001_SM_1000_NS8cuda_cub9__find_if7functorIS9_EEE10Policy1000ENSB_12zip_iteratorINS8_IJNSD_26transform_input_iterator_tIbNSB_6detail15normal_iteratorINSB_10device_ptrIbEEEENSK_10functional5actorINSP_9compositeIJNSP_16operator_adaptorINS7_8equal_toIvEEEENSQ_INSP_8argumentILj0EEEEENSQ_INSP_5valueIbEEEEEEEEEEENSB_17counting_iteratorIlNSB_11use_defaultES16_S16_EEEEEEEjSF_S9_NS7_10__identityEEEvT0_PT3_T1_NS0_13GridEvenShareIS1E_EET2_T4_E12temp_storage;
	add.s32 	%r469, %r468, %r467;
	st.shared.u8 	[%r469+8], %rs430;
	st.shared.u64 	[%r469+16], %rd414;
$L__BB26_39:
	bar.sync 	0;
	setp.ne.s32 	%p309, %r7, 0;
	@%p309 bra 	$L__BB26_119;
	ld.shared.u8 	%rs394, [_ZZN3cub18CUB_300001_SM_10006detail6reduce18DeviceReduceKernelINS2_10policy_hubIN4cuda3std3__45tupleIJblEEEjN6thrust24THRUST_300001_SM_1000_NS8cuda_cub9__find_if7functorIS9_EEE10Policy1000ENSB_12zip_iteratorINS8_IJNSD_26transform_input_iterator_tIbNSB_6detail15normal_iteratorINSB_10device_ptrIbEEEENSK_10functional5actorINSP_9compositeIJNSP_16operator_adaptorINS7_8equal_toIvEEEENSQ_INSP_8argumentILj0EEEEENSQ_INSP_5valueIbEEEEEEEEEEENSB_17counting_iteratorIlNSB_11use_defaultES16_S16_EEEEEEEjSF_S9_NS7_10__identityEEEvT0_PT3_T1_NS0_13GridEvenShareIS1E_EET2_T4_E12temp_storage+24];
	ld.shared.u64 	%rd374, [_ZZN3cub18CUB_300001_SM_10006detail6reduce18DeviceReduceKernelINS2_10policy_hubIN4cuda3std3__45tupleIJblEEEjN6thrust24THRUST_300001_SM_1000_NS8cuda_cub9__find_if7functorIS9_EEE10Policy1000ENSB_12zip_iteratorINS8_IJNSD_26transform_input_iterator_tIbNSB_6detail15normal_iteratorINSB_10device_ptrIbEEEENSK_10functional5actorINSP_9compositeIJNSP_16operator_adaptorINS7_8equal_toIvEEEENSQ_INSP_8argumentILj0EEEEENSQ_INSP_5valueIbEEEEEEEEEEENSB_17counting_iteratorIlNSB_11use_defaultES16_S16_EEEEEEEjSF_S9_NS7_10__identityEEEvT0_PT3_T1_NS0_13GridEvenShareIS1E_EET2_T4_E12temp_storage+32];
	and.b16  	%rs395, %rs430, 255;
	setp.eq.s16 	%p310, %rs395, 0;
	setp.eq.s16 	%p311, %rs394, 0;
	min.s64 	%rd375, %rd374, %rd414;
	selp.b16 	%rs396, %rs430, 1, %p311;
	selp.b16 	%rs397, %rs394, %rs396, %p310;
	and.b16  	%rs398, %rs397, 255;
	selp.b64 	%rd376, %rd414, %rd375, %p311;
	selp.b64 	%rd377, %rd374, %rd376, %p310;
	ld.shared.u8 	%rs399, [_ZZN3cub18CUB_300001_SM_10006detail6reduce18DeviceReduceKernelINS2_10policy_hubIN4cuda3std3__45tupleIJblEEEjN6thrust24THRUST_300001_SM_1000_NS8cuda_cub9__find_if7functorIS9_EEE10Policy1000ENSB_12zip_iteratorINS8_IJNSD_26transform_input_iterator_tIbNSB_6detail15normal_iteratorINSB_10device_ptrIbEEEENSK_10functional5actorINSP_9compositeIJNSP_16operator_adaptorINS7_8equal_toIvEEEENSQ_INSP_8argumentILj0EEEEENSQ_INSP_5valueIbEEEEEEEEEEENSB_17counting_iteratorIlNSB_11use_defaultES16_S16_EEEEEEEjSF_S9_NS7_10__identityEEEvT0_PT3_T1_NS0_13GridEvenShareIS1E_EET2_T4_E12temp_storage+40];
	ld.shared.u64 	%rd378, [_ZZN3cub18CUB_300001_SM_10006detail6reduce18DeviceReduceKernelINS2_10policy_hubIN4cuda3std3__45tupleIJblEEEjN6thrust24THRUST_300001_SM_1000_NS8cuda_cub9__find_if7functorIS9_EEE10Policy1000ENSB_12zip_iteratorINS8_IJNSD_26transform_input_iterator_tIbNSB_6detail15normal_iteratorINSB_10device_ptrIbEEEENSK_10functional5actorINSP_9compositeIJNSP_16operator_adaptorINS7_8equal_toIvEEEENSQ_INSP_8argumentILj0EEEEENSQ_INSP_5valueIbEEEEEEEEEEENSB_17counting_iteratorIlNSB_11use_defaultES16_S16_EEEEEEEjSF_S9_NS7_10__identityEEEvT0_PT3_T1_NS0_13GridEvenShareIS1E_EET2_T4_E12temp_storage+48];
	setp.eq.s16 	%p312, %rs398, 0;
	setp.eq.s16 	%p313, %rs399, 0;
	min.s64 	%rd379, %rd378, %rd377;
	selp.b16 	%rs400, %rs397, 1, %p313;
	selp.b16 	%rs401, %rs399, %rs400, %p312;
	and.b16  	%rs402, %rs401, 255;
	selp.b64 	%rd380, %rd377, %rd379, %p313;
	selp.b64 	%rd381, %rd378, %rd380, %p312;
	ld.shared.u8 	%rs403, [_ZZN3cub18CUB_300001_SM_10006detail6reduce18DeviceReduceKernelINS2_10policy_hubIN4cuda3std3__45tupleIJblEEEjN6thrust24THRUST_300001_SM_1000_NS8cuda_cub9__find_if7functorIS9_EEE10Policy1000ENSB_12zip_iteratorINS8_IJNSD_26transform_input_iterator_tIbNSB_6detail15normal_iteratorINSB_10device_ptrIbEEEENSK_10functional5actorINSP_9compositeIJNSP_16operator_adaptorINS7_8equal_toIvEEEENSQ_INSP_8argumentILj0EEEEENSQ_INSP_5valueIbEEEEEEEEEEENSB_17counting_iteratorIlNSB_11use_defaultES16_S16_EEEEEEEjSF_S9_NS7_10__identityEEEvT0_PT3_T1_NS0_13GridEvenShareIS1E_EET2_T4_E12temp_storage+56];
	ld.shared.u64 	%rd382, [_ZZN3cub18CUB_300001_SM_10006detail6reduce18DeviceReduceKernelINS2_10policy_hubIN4cuda3std3__45tupleIJblEEEjN6thrust24THRUST_300001_SM_1000_NS8cuda_cub9__find_if7functorIS9_EEE10Policy1000ENSB_12zip_iteratorINS8_IJNSD_26transform_input_iterator_tIbNSB_6detail15normal_iteratorINSB_10device_ptrIbEEEENSK_10functional5actorINSP_9compositeIJNSP_16operator_adaptorINS7_8equal_toIvEEEENSQ_INSP_8argumentILj0EEEEENSQ_INSP_5valueIbEEEEEEEEEEENSB_17counting_iteratorIlNSB_11use_defaultES16_S16_EEEEEEEjSF_S9_NS7_10__identityEEEvT0_PT3_T1_NS0_13GridEvenShareIS1E_EET2_T4_E12temp_storage+64];
	setp.eq.s16 	%p314, %rs402, 0;
	setp.eq.s16 	%p315, %rs403, 0;
	min.s64 	%rd383, %rd382, %rd381;
	selp.b16 	%rs404, %rs401, 1, %p315;
	selp.b16 	%rs405, %rs403, %rs404, %p314;
	and.b16  	%rs406, %rs405, 255;
	selp.b64 	%rd384, %rd381, %rd383, %p315;
	selp.b64 	%rd385, %rd382, %rd384, %p314;
	ld.shared.u8 	%rs407, [_ZZN3cub18CUB_300001_SM_10006detail6reduce18DeviceReduceKernelINS2_10policy_hubIN4cuda3std3__45tupleIJblEEEjN6thrust24THRUST_300001_SM_1000_NS8cuda_cub9__find_if7functorIS9_EEE10Policy1000ENSB_12zip_iteratorINS8_IJNSD_26transform_input_iterator_tIbNSB_6detail15normal_iteratorINSB_10device_ptrIbEEEENSK_10functional5actorINSP_9compositeIJNSP_16operator_adaptorINS7_8equal_toIvEEEENSQ_INSP_8argumentILj0EEEEENSQ_INSP_5valueIbEEEEEEEEEEENSB_17counting_iteratorIlNSB_11use_defaultES16_S16_EEEEEEEjSF_S9_NS7_10__identityEEEvT0_PT3_T1_NS0_13GridEvenShareIS1E_EET2_T4_E12temp_storage+72];
	ld.shared.u64 	%rd386, [_ZZN3cub18CUB_300001_SM_10006detail6reduce18DeviceReduceKernelINS2_10policy_hubIN4cuda3std3__45tupleIJblEEEjN6thrust24THRUST_300001_SM_1000_NS8cuda_cub9__find_if7functorIS9_EEE10Policy1000ENSB_12zip_iteratorINS8_IJNSD_26transform_input_iterator_tIbNSB_6detail15normal_iteratorINSB_10device_ptrIbEEEENSK_10functional5actorINSP_9compositeIJNSP_16operator_adaptorINS7_8equal_toIvEEEENSQ_INSP_8argumentILj0EEEEENSQ_INSP_5valueIbEEEEEEEEEEENSB_17counting_iteratorIlNSB_11use_defaultES16_S16_EEEEEEEjSF_S9_NS7_10__identityEEEvT0_PT3_T1_NS0_13GridEvenShareIS1E_EET2_T4_E12temp_storage+80];
	setp.eq.s16 	%p316, %rs406, 0;
	setp.eq.s16 	%p317, %rs407, 0;
	min.s64 	%rd387, %rd386, %rd385;
	selp.b16 	%rs408, %rs405, 1, %p317;
	selp.b16 	%rs409, %rs407, %rs408, %p316;
	and.b16  	%rs410, %rs409, 255;
	selp.b64 	%rd388, %rd385, %rd387, %p317;
	selp.b64 	%rd389, %rd386, %rd388, %p316;
	ld.shared.u8 	%rs411, [_ZZN3cub18CUB_300001_SM_10006detail6reduce18DeviceReduceKernelINS2_10policy_hubIN4cuda3std3__45tupleIJblEEEjN6thrust24THRUST_300001_SM_1000_NS8cuda_cub9__find_if7functorIS9_EEE10Policy1000ENSB_12zip_iteratorINS8_IJNSD_26transform_input_iterator_tIbNSB_6detail15normal_iteratorINSB_10device_ptrIbEEEENSK_10functional5actorINSP_9compositeIJNSP_16operator_adaptorINS7_8equal_toIvEEEENSQ_INSP_8argumentILj0EEEEENSQ_INSP_5valueIbEEEEEEEEEEENSB_17counting_iteratorIlNSB_11use_defaultES16_S16_EEEEEEEjSF_S9_NS7_10__identityEEEvT0_PT3_T1_NS0_13GridEvenShareIS1E_EET2_T4_E12temp_storage+88];
	ld.shared.u64 	%rd390, [_ZZN3cub18CUB_300001_SM_10006detail6reduce18DeviceReduceKernelINS2_10policy_hubIN4cuda3std3__45tupleIJblEEEjN6thrust24THRUST_300001_SM_1000_NS8cuda_cub9__find_if7functorIS9_EEE10Policy1000ENSB_12zip_iteratorINS8_IJNSD_26transform_input_iterator_tIbNSB_6detail15normal_iteratorINSB_10device_ptrIbEEEENSK_10functional5actorINSP_9compositeIJNSP_16operator_adaptorINS7_8equal_toIvEEEENSQ_INSP_8argumentILj0EEEEENSQ_INSP_5valueIbEEEEEEEEEEENSB_17counting_iteratorIlNSB_11use_defaultES16_S16_EEEEEEEjSF_S9_NS7_10__identityEEEvT0_PT3_T1_NS0_13GridEvenShareIS1E_EET2_T4_E12temp_storage+96];
	setp.eq.s16 	%p318, %rs410, 0;
	setp.eq.s16 	%p319, %rs411, 0;
	min.s64 	%rd391, %rd390, %rd389;
	selp.b16 	%rs412, %rs409, 1, %p319;
	selp.b16 	%rs413, %rs411, %rs412, %p318;
	and.b16  	%rs414, %rs413, 255;
	selp.b64 	%rd392, %rd389, %rd391, %p319;
	selp.b64 	%rd393, %rd390, %rd392, %p318;
	ld.shared.u8 	%rs415, [_ZZN3cub18CUB_300001_SM_10006detail6reduce18DeviceReduceKernelINS2_10policy_hubIN4cuda3std3__45tupleIJblEEEjN6thrust24THRUST_300001_SM_1000_NS8cuda_cub9__find_if7functorIS9_EEE10Policy1000ENSB_12zip_iteratorINS8_IJNSD_26transform_input_iterator_tIbNSB_6detail15normal_iteratorINSB_10device_ptrIbEEEENSK_10functional5actorINSP_9compositeIJNSP_16operator_adaptorINS7_8equal_toIvEEEENSQ_INSP_8argumentILj0EEEEENSQ_INSP_5valueIbEEEEEEEEEEENSB_17counting_iteratorIlNSB_11use_defaultES16_S16_EEEEEEEjSF_S9_NS7_10__identityEEEvT0_PT3_T1_NS0_13GridEvenShareIS1E_EET2_T4_E12temp_storage+104];
	ld.shared.u64 	%rd394, [_ZZN3cub18CUB_300001_SM_10006detail6reduce18DeviceReduceKernelINS2_10policy_hubIN4cuda3std3__45tupleIJblEEEjN6thrust24THRUST_300001_SM_1000_NS8cuda_cub9__find_if7functorIS9_EEE10Policy1000ENSB_12zip_iteratorINS8_IJNSD_26transform_input_iterator_tIbNSB_6detail15normal_iteratorINSB_10device_ptrIbEEEENSK_10functional5actorINSP_9compositeIJNSP_16operator_adaptorINS7_8equal_toIvEEEENSQ_INSP_8argumentILj0EEEEENSQ_INSP_5valueIbEEEEEEEEEEENSB_17counting_iteratorIlNSB_11use_defaultES16_S16_EEEEEEEjSF_S9_NS7_10__identityEEEvT0_PT3_T1_NS0_13GridEvenShareIS1E_EET2_T4_E12temp_storage+112];
	setp.eq.s16 	%p320, %rs414, 0;
	setp.eq.s16 	%p321, %rs415, 0;
	min.s64 	%rd395, %rd394, %rd393;
	selp.b16 	%rs416, %rs413, 1, %p321;
	selp.b16 	%rs417, %rs415, %rs416, %p320;
	and.b16  	%rs418, %rs417, 255;
	selp.b64 	%rd396, %rd393, %rd395, %p321;
	selp.b64 	%rd397, %rd394, %rd396, %p320;
	ld.shared.u8 	%rs419, [_ZZN3cub18CUB_300001_SM_10006detail6reduce18DeviceReduceKernelINS2_10policy_hubIN4cuda3std3__45tupleIJblEEEjN6thrust24THRUST_300001_SM_1000_NS8cuda_cub9__find_if7functorIS9_EEE10Policy1000ENSB_12zip_iteratorINS8_IJNSD_26transform_input_iterator_tIbNSB_6detail15normal_iteratorINSB_10device_ptrIbEEEENSK_10functional5actorINSP_9compositeIJNSP_16operator_adaptorINS7_8equal_toIvEEEENSQ_INSP_8argumentILj0EEEEENSQ_INSP_5valueIbEEEEEEEEEEENSB_17counting_iteratorIlNSB_11use_defaultES16_S16_EEEEEEEjSF_S9_NS7_10__identityEEEvT0_PT3_T1_NS0_13GridEvenShareIS1E_EET2_T4_E12temp_storage+120];
	ld.shared.u64 	%rd398, [_ZZN3cub18CUB_300001_SM_10006detail6reduce18DeviceReduceKernelINS2_10policy_hubIN4cuda3std3__45tupleIJblEEEjN6thrust24THRUST_300001_SM_1000_NS8cuda_cub9__find_if7functorIS9_EEE10Policy1000ENSB_12zip_iteratorINS8_IJNSD_26transform_input_iterator_tIbNSB_6detail15normal_iteratorINSB_10device_ptrIbEEEENSK_10functional5actorINSP_9compositeIJNSP_16operator_adaptorINS7_8equal_toIvEEEENSQ_INSP_8argumentILj0EEEEENSQ_INSP_5valueIbEEEEEEEEEEENSB_17counting_iteratorIlNSB_11use_defaultES16_S16_EEEEEEEjSF_S9_NS7_10__identityEEEvT0_PT3_T1_NS0_13GridEvenShareIS1E_EET2_T4_E12temp_storage+128];
	setp.eq.s16 	%p322, %rs418, 0;
	setp.eq.s16 	%p323, %rs419, 0;
	min.s64 	%rd399, %rd398, %rd397;
	selp.b16 	%rs420, %rs417, 1, %p323;
	selp.b16 	%rs430, %rs419, %rs420, %p322;
	selp.b64 	%rd400, %rd397, %rd399, %p323;
	selp.b64 	%rd414, %rd398, %rd400, %p322;
	bra.uni 	$L__BB26_119;
$L__BB26_41:
	// begin inline asm
	mov.u32 %r242, %laneid;
	// end inline asm
	and.b32  	%r263, %r7, 992;
	add.s32 	%r264, %r263, 32;
	setp.gt.u32 	%p234, %r264, %r6;
	not.b32 	%r265, %r263;
	add.s32 	%r266, %r6, %r265;
	selp.b32 	%r261, %r266, 31, %p234;
	cvt.u32.u16 	%r267, %rs430;
	and.b32  	%r244, %r267, 255;
	mov.b32 	%r260, 1;
	mov.b32 	%r262, -1;
	// begin inline asm
	shfl.sync.down.b32 %r243, %r244, %r260, %r261, %r262;
	// end inline asm
	// begin inline asm
	shfl.sync.down.b32 %r248, %r249, %r260, %r261, %r262;
	// end inline asm
	mov.b64 	{%r254, %r259}, %rd414;
	// begin inline asm
	shfl.sync.down.b32 %r253, %r254, %r260, %r261, %r262;
	// end inline asm
	// begin inline asm
	shfl.sync.down.b32 %r258, %r259, %r260, %r261, %r262;
	// end inline asm
	mov.b64 	%rd38, {%r253, %r258};
	cvt.u16.u32 	%rs32, %r243;
	setp.ge.s32 	%p235, %r242, %r261;
	@%p235 bra 	$L__BB26_45;
	and.b16  	%rs333, %rs430, 255;
	setp.eq.s16 	%p236, %rs333, 0;
	and.b16  	%rs334, %rs32, 255;
	setp.eq.s16 	%p237, %rs334, 0;
	or.pred  	%p238, %p236, %p237;
	@%p238 bra 	$L__BB26_44;
	min.s64 	%rd414, %rd38, %rd414;
	mov.b16 	%rs430, 1;
	bra.uni 	$L__BB26_45;
$L__BB26_44:
	setp.eq.s16 	%p239, %rs333, 0;
	selp.b16 	%rs430, %rs32, %rs430, %p239;
	selp.b64 	%rd414, %rd38, %rd414, %p239;
$L__BB26_45:
	cvt.u32.u16 	%r288, %rs430;
	and.b32  	%r269, %r288, 255;
	mov.b32 	%r285, 2;
	mov.b32 	%r287, -1;
	// begin inline asm
	shfl.sync.down.b32 %r268, %r269, %r285, %r261, %r287;
	// end inline asm
	// begin inline asm
	shfl.sync.down.b32 %r273, %r274, %r285, %r261, %r287;
	// end inline asm
	mov.b64 	{%r279, %r284}, %rd414;
	// begin inline asm
	shfl.sync.down.b32 %r278, %r279, %r285, %r261, %r287;
	// end inline asm
	// begin inline asm
	shfl.sync.down.b32 %r283, %r284, %r285, %r261, %r287;
	// end inline asm
	mov.b64 	%rd42, {%r278, %r283};
	cvt.u16.u32 	%rs35, %r268;
	add.s32 	%r289, %r242, 2;
	setp.gt.s32 	%p240, %r289, %r261;
	@%p240 bra 	$L__BB26_49;
	and.b16  	%rs337, %rs430, 255;
	setp.eq.s16 	%p241, %rs337, 0;
	and.b16  	%rs338, %rs35, 255;
	setp.eq.s16 	%p242, %rs338, 0;
	or.pred  	%p243, %p241, %p242;
	@%p243 bra 	$L__BB26_48;
	min.s64 	%rd414, %rd42, %rd414;
	mov.b16 	%rs430, 1;
	bra.uni 	$L__BB26_49;
$L__BB26_48:
	setp.eq.s16 	%p244, %rs337, 0;
	selp.b16 	%rs430, %rs35, %rs430, %p244;
	selp.b64 	%rd414, %rd42, %rd414, %p244;
$L__BB26_49:
	cvt.u32.u16 	%r310, %rs430;
	and.b32  	%r291, %r310, 255;
	mov.b32 	%r307, 4;
	mov.b32 	%r309, -1;
	// begin inline asm
	shfl.sync.down.b32 %r290, %r291, %r307, %r261, %r309;
	// end inline asm
	// begin inline asm
	shfl.sync.down.b32 %r295, %r296, %r307, %r261, %r309;
	// end inline asm
	mov.b64 	{%r301, %r306}, %rd414;
	// begin inline asm
	shfl.sync.down.b32 %r300, %r301, %r307, %r261, %r309;
	// end inline asm
	// begin inline asm
	shfl.sync.down.b32 %r305, %r306, %r307, %r261, %r309;
	// end inline asm
	mov.b64 	%rd46, {%r300, %r305};
	cvt.u16.u32 	%rs38, %r290;
	add.s32 	%r311, %r242, 4;
	setp.gt.s32 	%p245, %r311, %r261;
	@%p245 bra 	$L__BB26_53;
	and.b16  	%rs341, %rs430, 255;
	setp.eq.s16 	%p246, %rs341, 0;
	and.b16  	%rs342, %rs38, 255;
	setp.eq.s16 	%p247, %rs342, 0;
	or.pred  	%p248, %p246, %p247;
	@%p248 bra 	$L__BB26_52;
	min.s64 	%rd414, %rd46, %rd414;
	mov.b16 	%rs430, 1;
	bra.uni 	$L__BB26_53;
$L__BB26_52:
	setp.eq.s16 	%p249, %rs341, 0;
	selp.b16 	%rs430, %rs38, %rs430, %p249;
	selp.b64 	%rd414, %rd46, %rd414, %p249;
$L__BB26_53:
	cvt.u32.u16 	%r332, %rs430;
	and.b32  	%r313, %r332, 255;
	mov.b32 	%r329, 8;
	mov.b32 	%r331, -1;
	// begin inline asm
	shfl.sync.down.b32 %r312, %r313, %r329, %r261, %r331;
	// end inline asm
	// begin inline asm
	shfl.sync.down.b32 %r317, %r318, %r329, %r261, %r331;
	// end inline asm
	mov.b64 	{%r323, %r328}, %rd414;
	// begin inline asm
	shfl.sync.down.b32 %r322, %r323, %r329, %r261, %r331;
	// end inline asm
	// begin inline asm
	shfl.sync.down.b32 %r327, %r328, %r329, %r261, %r331;
	// end inline asm
	mov.b64 	%rd50, {%r322, %r327};
	cvt.u16.u32 	%rs41, %r312;
	add.s32 	%r333, %r242, 8;
	setp.gt.s32 	%p250, %r333, %r261;
	@%p250 bra 	$L__BB26_57;
	and.b16  	%rs345, %rs430, 255;
	setp.eq.s16 	%p251, %rs345, 0;
	and.b16  	%rs346, %rs41, 255;
	setp.eq.s16 	%p252, %rs346, 0;
	or.pred  	%p253, %p251, %p252;
	@%p253 bra 	$L__BB26_56;
	min.s64 	%rd414, %rd50, %rd414;
	mov.b16 	%rs430, 1;
	bra.uni 	$L__BB26_57;
$L__BB26_56:
	setp.eq.s16 	%p254, %rs345, 0;
	selp.b16 	%rs430, %rs41, %rs430, %p254;
	selp.b64 	%rd414, %rd50, %rd414, %p254;
$L__BB26_57:
	cvt.u32.u16 	%r354, %rs430;
	and.b32  	%r335, %r354, 255;
	mov.b32 	%r351, 16;
	mov.b32 	%r353, -1;
	// begin inline asm
	shfl.sync.down.b32 %r334, %r335, %r351, %r261, %r353;
	// end inline asm
	// begin inline asm
	shfl.sync.down.b32 %r339, %r340, %r351, %r261, %r353;
	// end inline asm
	mov.b64 	{%r345, %r350}, %rd414;
	// begin inline asm
	shfl.sync.down.b32 %r344, %r345, %r351, %r261, %r353;
	// end inline asm
	// begin inline asm
	shfl.sync.down.b32 %r349, %r350, %r351, %r261, %r353;
	// end inline asm
	mov.b64 	%rd54, {%r344, %r349};
	cvt.u16.u32 	%rs44, %r334;
	add.s32 	%r355, %r242, 16;
	setp.gt.s32 	%p255, %r355, %r261;
	@%p255 bra 	$L__BB26_61;
	and.b16  	%rs349, %rs430, 255;
	setp.eq.s16 	%p256, %rs349, 0;
	and.b16  	%rs350, %rs44, 255;
	setp.eq.s16 	%p257, %rs350, 0;
	or.pred  	%p258, %p256, %p257;
	@%p258 bra 	$L__BB26_60;
	min.s64 	%rd414, %rd54, %rd414;
	mov.b16 	%rs430, 1;
	bra.uni 	$L__BB26_61;
$L__BB26_60:
	setp.eq.s16 	%p259, %rs349, 0;
	selp.b16 	%rs430, %rs44, %rs430, %p259;
	selp.b64 	%rd414, %rd54, %rd414, %p259;
$L__BB26_61:
	setp.ne.s32 	%p260, %r242, 0;
	@%p260 bra 	$L__BB26_63;
	shr.u32 	%r356, %r7, 1;
	and.b32  	%r357, %r356, 496;
	mov.u32 	%r358, _ZZN3cub18CUB_300001_SM_10006detail6reduce18DeviceReduceKernelINS2_10policy_hubIN4cuda3std3__45tupleIJblEEEjN6thrust24THRUST_300001_SM_1000_NS8cuda_cub9__find_if7functorIS9_EEE10Policy1000ENSB_12zip_iteratorINS8_IJNSD_26transform_input_iterator_tIbNSB_6detail15normal_iteratorINSB_10device_ptrIbEEEENSK_10functional5actorINSP_9compositeIJNSP_16operator_adaptorINS7_8equal_toIvEEEENSQ_INSP_8argumentILj0EEEEENSQ_INSP_5valueIbEEEEEEEEEEENSB_17counting_iteratorIlNSB_11use_defaultES16_S16_EEEEEEEjSF_S9_NS7_10__identityEEEvT0_PT3_T1_NS0_13GridEvenShareIS1E_EET2_T4_E12temp_storage;
	add.s32 	%r359, %r358, %r357;
	st.shared.u8 	[%r359+8], %rs430;
	st.shared.u64 	[%r359+16], %rd414;
$L__BB26_63:
	bar.sync 	0;
	setp.ne.s32 	%p261, %r7, 0;
	@%p261 bra 	$L__BB26_119;
	setp.lt.u32 	%p262, %r6, 33;
	@%p262 bra 	$L__BB26_66;
	ld.shared.u8 	%rs353, [_ZZN3cub18CUB_300001_SM_10006detail6reduce18DeviceReduceKernelINS2_10policy_hubIN4cuda3std3__45tupleIJblEEEjN6thrust24THRUST_300001_SM_1000_NS8cuda_cub9__find_if7functorIS9_EEE10Policy1000ENSB_12zip_iteratorINS8_IJNSD_26transform_input_iterator_tIbNSB_6detail15normal_iteratorINSB_10device_ptrIbEEEENSK_10functional5actorINSP_9compositeIJNSP_16operator_adaptorINS7_8equal_toIvEEEENSQ_INSP_8argumentILj0EEEEENSQ_INSP_5valueIbEEEEEEEEEEENSB_17counting_iteratorIlNSB_11use_defaultES16_S16_EEEEEEEjSF_S9_NS7_10__identityEEEvT0_PT3_T1_NS0_13GridEvenShareIS1E_EET2_T4_E12temp_storage+24];
	ld.shared.u64 	%rd353, [_ZZN3cub18CUB_300001_SM_10006detail6reduce18DeviceReduceKernelINS2_10policy_hubIN4cuda3std3__45tupleIJblEEEjN6thrust24THRUST_300001_SM_1000_NS8cuda_cub9__find_if7functorIS9_EEE10Policy1000ENSB_12zip_iteratorINS8_IJNSD_26transform_input_iterator_tIbNSB_6detail15normal_iteratorINSB_10device_ptrIbEEEENSK_10functional5actorINSP_9compositeIJNSP_16operator_adaptorINS7_8equal_toIvEEEENSQ_INSP_8argumentILj0EEEEENSQ_INSP_5valueIbEEEEEEEEEEENSB_17counting_iteratorIlNSB_11use_defaultES16_S16_EEEEEEEjSF_S9_NS7_10__identityEEEvT0_PT3_T1_NS0_13GridEvenShareIS1E_EET2_T4_E12temp_storage+32];
	and.b16  	%rs354, %rs430, 255;
	setp.eq.s16 	%p263, %rs354, 0;
	setp.eq.s16 	%p264, %rs353, 0;
	min.s64 	%rd354, %rd353, %rd414;
	selp.b16 	%rs355, %rs430, 1, %p264;
	selp.b16 	%rs430, %rs353, %rs355, %p263;
	selp.b64 	%rd355, %rd414, %rd354, %p264;
	selp.b64 	%rd414, %rd353, %rd355, %p263;
$L__BB26_66:
	setp.lt.u32 	%p265, %r6, 65;
	@%p265 bra 	$L__BB26_68;
	ld.shared.u8 	%rs356, [_ZZN3cub18CUB_300001_SM_10006detail6reduce18DeviceReduceKernelINS2_10policy_hubIN4cuda3std3__45tupleIJblEEEjN6thrust24THRUST_300001_SM_1000_NS8cuda_cub9__find_if7functorIS9_EEE10Policy1000ENSB_12zip_iteratorINS8_IJNSD_26transform_input_iterator_tIbNSB_6detail15normal_iteratorINSB_10device_ptrIbEEEENSK_10functional5actorINSP_9compositeIJNSP_16operator_adaptorINS7_8equal_toIvEEEENSQ_INSP_8argumentILj0EEEEENSQ_INSP_5valueIbEEEEEEEEEEENSB_17counting_iteratorIlNSB_11use_defaultES16_S16_EEEEEEEjSF_S9_NS7_10__identityEEEvT0_PT3_T1_NS0_13GridEvenShareIS1E_EET2_T4_E12temp_storage+40];
	ld.shared.u64 	%rd356, [_ZZN3cub18CUB_300001_SM_10006detail6reduce18DeviceReduceKernelINS2_10policy_hubIN4cuda3std3__45tupleIJblEEEjN6thrust24THRUST_300001_SM_1000_NS8cuda_cub9__find_if7functorIS9_EEE10Policy1000ENSB_12zip_iteratorINS8_IJNSD_26transform_input_iterator_tIbNSB_6detail15normal_iteratorINSB_10device_ptrIbEEEENSK_10functional5actorINSP_9compositeIJNSP_16operator_adaptorINS7_8equal_toIvEEEENSQ_INSP_8argumentILj0EEEEENSQ_INSP_5valueIbEEEEEEEEEEENSB_17counting_iteratorIlNSB_11use_defaultES16_S16_EEEEEEEjSF_S9_NS7_10__identityEEEvT0_PT3_T1_NS0_13GridEvenShareIS1E_EET2_T4_E12temp_storage+48];
	and.b16  	%rs357, %rs430, 255;
	setp.eq.s16 	%p266, %rs357, 0;
	setp.eq.s16 	%p267, %rs356, 0;
	min.s64 	%rd357, %rd356, %rd414;
	selp.b16 	%rs358, %rs430, 1, %p267;
	selp.b16 	%rs430, %rs356, %rs358, %p266;
	selp.b64 	%rd358, %rd414, %rd357, %p267;
	selp.b64 	%rd414, %rd356, %rd358, %p266;
$L__BB26_68:
	setp.lt.u32 	%p268, %r6, 97;
	@%p268 bra 	$L__BB26_70;
	ld.shared.u8 	%rs359, [_ZZN3cub18CUB_300001_SM_10006detail6reduce18DeviceReduceKernelINS2_10policy_hubIN4cuda3std3__45tupleIJblEEEjN6thrust24THRUST_300001_SM_1000_NS8cuda_cub9__find_if7functorIS9_EEE10Policy1000ENSB_12zip_iteratorINS8_IJNSD_26transform_input_iterator_tIbNSB_6detail15normal_iteratorINSB_10device_ptrIbEEEENSK_10functional5actorINSP_9compositeIJNSP_16operator_adaptorINS7_8equal_toIvEEEENSQ_INSP_8argumentILj0EEEEENSQ_INSP_5valueIbEEEEEEEEEEENSB_17counting_iteratorIlNSB_11use_defaultES16_S16_EEEEEEEjSF_S9_NS7_10__identityEEEvT0_PT3_T1_NS0_13GridEvenShareIS1E_EET2_T4_E12temp_storage+56];
	ld.shared.u64 	%rd359, [_ZZN3cub18CUB_300001_SM_10006detail6reduce18DeviceReduceKernelINS2_10policy_hubIN4cuda3std3__45tupleIJblEEEjN6thrust24THRUST_300001_SM_1000_NS8cuda_cub9__find_if7functorIS9_EEE10Policy1000ENSB_12zip_iteratorINS8_IJNSD_26transform_input_iterator_tIbNSB_6detail15normal_iteratorINSB_10device_ptrIbEEEENSK_10functional5actorINSP_9compositeIJNSP_16operator_adaptorINS7_8equal_toIvEEEENSQ_INSP_8argumentILj0EEEEENSQ_INSP_5valueIbEEEEEEEEEEENSB_17counting_iteratorIlNSB_11use_defaultES16_S16_EEEEEEEjSF_S9_NS7_10__identityEEEvT0_PT3_T1_NS0_13GridEvenShareIS1E_EET2_T4_E12temp_storage+64];
	and.b16  	%rs360, %rs430, 255;
	setp.eq.s16 	%p269, %rs360, 0;
	setp.eq.s16 	%p270, %rs359, 0;
	min.s64 	%rd360, %rd359, %rd414;
	selp.b16 	%rs361, %rs430, 1, %p270;
	selp.b16 	%rs430, %rs359, %rs361, %p269;
	selp.b64 	%rd361, %rd414, %rd360, %p270;
	selp.b64 	%rd414, %rd359, %rd361, %p269;
$L__BB26_70:
	setp.lt.u32 	%p271, %r6, 129;
	@%p271 bra 	$L__BB26_72;
	ld.shared.u8 	%rs362, [_ZZN3cub18CUB_300001_SM_10006detail6reduce18DeviceReduceKernelINS2_10policy_hubIN4cuda3std3__45tupleIJblEEEjN6thrust24THRUST_300001_SM_1000_NS8cuda_cub9__find_if7functorIS9_EEE10Policy1000ENSB_12zip_iteratorINS8_IJNSD_26transform_input_iterator_tIbNSB_6detail15normal_iteratorINSB_10device_ptrIbEEEENSK_10functional5actorINSP_9compositeIJNSP_16operator_adaptorINS7_8equal_toIvEEEENSQ_INSP_8argumentILj0EEEEENSQ_INSP_5valueIbEEEEEEEEEEENSB_17counting_iteratorIlNSB_11use_defaultES16_S16_EEEEEEEjSF_S9_NS7_10__identityEEEvT0_PT3_T1_NS0_13GridEvenShareIS1E_EET2_T4_E12temp_storage+72];
	ld.shared.u64 	%rd362, [_ZZN3cub18CUB_300001_SM_10006detail6reduce18DeviceReduceKernelINS2_10policy_hubIN4cuda3std3__45tupleIJblEEEjN6thrust24THRUST_300001_SM_1000_NS8cuda_cub9__find_if7functorIS9_EEE10Policy1000ENSB_12zip_iteratorINS8_IJNSD_26transform_input_iterator_tIbNSB_6detail15normal_iteratorINSB_10device_ptrIbEEEENSK_10functional5actorINSP_9compositeIJNSP_16operator_adaptorINS7_8equal_toIvEEEENSQ_INSP_8argumentILj0EEEEENSQ_INSP_5valueIbEEEEEEEEEEENSB_17counting_iteratorIlNSB_11use_defaultES16_S16_EEEEEEEjSF_S9_NS7_10__identityEEEvT0_PT3_T1_NS0_13GridEvenShareIS1E_EET2_T4_E12temp_storage+80];
	and.b16  	%rs363, %rs430, 255;
	setp.eq.s16 	%p272, %rs363, 0;
	setp.eq.s16 	%p273, %rs362, 0;
	min.s64 	%rd363, %rd362, %rd414;
	selp.b16 	%rs364, %rs430, 1, %p273;
	selp.b16 	%rs430, %rs362, %rs364, %p272;
	selp.b64 	%rd364, %rd414, %rd363, %p273;
	selp.b64 	%rd414, %rd362, %rd364, %p272;
$L__BB26_72:
	setp.lt.u32 	%p274, %r6, 161;
	@%p274 bra 	$L__BB26_74;
	ld.shared.u8 	%rs365, [_ZZN3cub18CUB_300001_SM_10006detail6reduce18DeviceReduceKernelINS2_10policy_hubIN4cuda3std3__45tupleIJblEEEjN6thrust24THRUST_300001_SM_1000_NS8cuda_cub9__find_if7functorIS9_EEE10Policy1000ENSB_12zip_iteratorINS8_IJNSD_26transform_input_iterator_tIbNSB_6detail15normal_iteratorINSB_10device_ptrIbEEEENSK_10functional5actorINSP_9compositeIJNSP_16operator_adaptorINS7_8equal_toIvEEEENSQ_INSP_8argumentILj0EEEEENSQ_INSP_5valueIbEEEEEEEEEEENSB_17counting_iteratorIlNSB_11use_defaultES16_S16_EEEEEEEjSF_S9_NS7_10__identityEEEvT0_PT3_T1_NS0_13GridEvenShareIS1E_EET2_T4_E12temp_storage+88];
	ld.shared.u64 	%rd365, [_ZZN3cub18CUB_300001_SM_10006detail6reduce18DeviceReduceKernelINS2_10policy_hubIN4cuda3std3__45tupleIJblEEEjN6thrust24THRUST_300001_SM_1000_NS8cuda_cub9__find_if7functorIS9_EEE10Policy1000ENSB_12zip_iteratorINS8_IJNSD_26transform_input_iterator_tIbNSB_6detail15normal_iteratorINSB_10device_ptrIbEEEENSK_10functional5actorINSP_9compositeIJNSP_16operator_adaptorINS7_8equal_toIvEEEENSQ_INSP_8argumentILj0EEEEENSQ_INSP_5valueIbEEEEEEEEEEENSB_17counting_iteratorIlNSB_11use_defaultES16_S16_EEEEEEEjSF_S9_NS7_10__identityEEEvT0_PT3_T1_NS0_13GridEvenShareIS1E_EET2_T4_E12temp_storage+96];
	and.b16  	%rs366, %rs430, 255;
	setp.eq.s16 	%p275, %rs366, 0;
	setp.eq.s16 	%p276, %rs365, 0;
	min.s64 	%rd366, %rd365, %rd414;
	selp.b16 	%rs367, %rs430, 1, %p276;
	selp.b16 	%rs430, %rs365, %rs367, %p275;
	selp.b64 	%rd367, %rd414, %rd366, %p276;
	selp.b64 	%rd414, %rd365, %rd367, %p275;
$L__BB26_74:
	setp.lt.u32 	%p277, %r6, 193;
	@%p277 bra 	$L__BB26_76;
	ld.shared.u8 	%rs368, [_ZZN3cub18CUB_300001_SM_10006detail6reduce18DeviceReduceKernelINS2_10policy_hubIN4cuda3std3__45tupleIJblEEEjN6thrust24THRUST_300001_SM_1000_NS8cuda_cub9__find_if7functorIS9_EEE10Policy1000ENSB_12zip_iteratorINS8_IJNSD_26transform_input_iterator_tIbNSB_6detail15normal_iteratorINSB_10device_ptrIbEEEENSK_10functional5actorINSP_9compositeIJNSP_16operator_adaptorINS7_8equal_toIvEEEENSQ_INSP_8argumentILj0EEEEENSQ_INSP_5valueIbEEEEEEEEEEENSB_17counting_iteratorIlNSB_11use_defaultES16_S16_EEEEEEEjSF_S9_NS7_10__identityEEEvT0_PT3_T1_NS0_13GridEvenShareIS1E_EET2_T4_E12temp_storage+104];
	ld.shared.u64 	%rd368, [_ZZN3cub18CUB_300001_SM_10006detail6reduce18DeviceReduceKernelINS2_10policy_hubIN4cuda3std3__45tupleIJblEEEjN6thrust24THRUST_300001_SM_1000_NS8cuda_cub9__find_if7functorIS9_EEE10Policy1000ENSB_12zip_iteratorINS8_IJNSD_26transform_input_iterator_tIbNSB_6detail15normal_iteratorINSB_10device_ptrIbEEEENSK_10functional5actorINSP_9compositeIJNSP_16operator_adaptorINS7_8equal_toIvEEEENSQ_INSP_8argumentILj0EEEEENSQ_INSP_5valueIbEEEEEEEEEEENSB_17counting_iteratorIlNSB_11use_defaultES16_S16_EEEEEEEjSF_S9_NS7_10__identityEEEvT0_PT3_T1_NS0_13GridEvenShareIS1E_EET2_T4_E12temp_storage+112];
	and.b16  	%rs369, %rs430, 255;
	setp.eq.s16 	%p278, %rs369, 0;
	setp.eq.s16 	%p279, %rs368, 0;
	min.s64 	%rd369, %rd368, %rd414;
	selp.b16 	%rs370, %rs430, 1, %p279;
	selp.b16 	%rs430, %rs368, %rs370, %p278;
	selp.b64 	%rd370, %rd414, %rd369, %p279;
	selp.b64 	%rd414, %rd368, %rd370, %p278;
$L__BB26_76:
	setp.lt.u32 	%p280, %r6, 225;
	@%p280 bra 	$L__BB26_119;
	ld.shared.u8 	%rs371, [_ZZN3cub18CUB_300001_SM_10006detail6reduce18DeviceReduceKernelINS2_10policy_hubIN4cuda3std3__45tupleIJblEEEjN6thrust24THRUST_300001_SM_1000_NS8cuda_cub9__find_if7functorIS9_EEE10Policy1000ENSB_12zip_iteratorINS8_IJNSD_26transform_input_iterator_tIbNSB_6detail15normal_iteratorINSB_10device_ptrIbEEEENSK_10functional5actorINSP_9compositeIJNSP_16operator_adaptorINS7_8equal_toIvEEEENSQ_INSP_8argumentILj0EEEEENSQ_INSP_5valueIbEEEEEEEEEEENSB_17counting_iteratorIlNSB_11use_defaultES16_S16_EEEEEEEjSF_S9_NS7_10__identityEEEvT0_PT3_T1_NS0_13GridEvenShareIS1E_EET2_T4_E12temp_storage+120];
	ld.shared.u64 	%rd371, [_ZZN3cub18CUB_300001_SM_10006detail6reduce18DeviceReduceKernelINS2_10policy_hubIN4cuda3std3__45tupleIJblEEEjN6thrust24THRUST_300001_SM_1000_NS8cuda_cub9__find_if7functorIS9_EEE10Policy1000ENSB_12zip_iteratorINS8_IJNSD_26transform_input_iterator_tIbNSB_6detail15normal_iteratorINSB_10device_ptrIbEEEENSK_10functional5actorINSP_9compositeIJNSP_16operator_adaptorINS7_8equal_toIvEEEENSQ_INSP_8argumentILj0EEEEENSQ_INSP_5valueIbEEEEEEEEEEENSB_17counting_iteratorIlNSB_11use_defaultES16_S16_EEEEEEEjSF_S9_NS7_10__identityEEEvT0_PT3_T1_NS0_13GridEvenShareIS1E_EET2_T4_E12temp_storage+128];
	and.b16  	%rs372, %rs430, 255;
	setp.eq.s16 	%p281, %rs372, 0;
	setp.eq.s16 	%p282, %rs371, 0;
	min.s64 	%rd372, %rd371, %rd414;
	selp.b16 	%rs373, %rs430, 1, %p282;
	selp.b16 	%rs430, %rs371, %rs373, %p281;
	selp.b64 	%rd373, %rd414, %rd372, %p282;
	selp.b64 	%rd414, %rd371, %rd373, %p281;
	bra.uni 	$L__BB26_119;
$L__BB26_78:
	mov.u32 	%r31, %tid.x;
	cvt.u64.u32 	%rd112, %r5;
	add.s64 	%rd113, %rd110, %rd112;
	cvt.u64.u32 	%rd114, %r31;
	add.s64 	%rd115, %rd114, %rd112;
	add.s64 	%rd116, %rd1, %rd115;
	ld.global.u8 	%rs100, [%rd116];
	and.b16  	%rs101, %rs1, 255;
	setp.eq.s16 	%p2, %rs100, %rs101;
	add.s32 	%r71, %r31, 256;
	cvt.u64.u32 	%rd117, %r71;
	ld.global.u8 	%rs102, [%rd116+256];
	setp.eq.s16 	%p3, %rs102, %rs101;
	add.s32 	%r72, %r31, 512;
	cvt.u64.u32 	%rd118, %r72;
	add.s64 	%rd119, %rd113, %rd118;
	ld.global.u8 	%rs105, [%rd116+512];
	setp.eq.s16 	%p4, %rs105, %rs101;
	add.s64 	%rd120, %rd119, 256;
	ld.global.u8 	%rs106, [%rd116+768];
	setp.eq.s16 	%p6, %rs106, %rs101;
	or.pred  	%p8, %p2, %p3;
	selp.b64 	%rd121, %rd114, %rd117, %p2;
	add.s64 	%rd122, %rd113, %rd121;
	min.s64 	%rd123, %rd119, %rd122;
	selp.b64 	%rd124, %rd123, %rd122, %p4;
	or.pred  	%p9, %p8, %p4;
	selp.b64 	%rd125, %rd124, %rd119, %p8;
	min.s64 	%rd126, %rd120, %rd125;
	selp.b64 	%rd127, %rd126, %rd125, %p6;
	or.pred  	%p10, %p9, %p6;
	selp.u16 	%rs430, 1, 0, %p10;
	selp.b64 	%rd414, %rd127, %rd120, %p9;
	setp.lt.u32 	%p11, %r6, %r4;
	@%p11 bra 	$L__BB26_95;
	add.s32 	%r74, %r31, %r4;
	add.s32 	%r75, %r74, %r5;
	add.s32 	%r479, %r75, 1024;
	not.b32 	%r76, %r31;
	add.s32 	%r77, %r76, %r1;
	sub.s32 	%r78, %r77, %r4;
	sub.s32 	%r478, %r78, %r5;
	mov.b32 	%r480, 0;
	mov.u32 	%r481, %r5;
$L__BB26_80:
	shl.b32 	%r38, %r2, 10;
	add.s32 	%r481, %r481, %r38;
	add.s32 	%r79, %r1, -1024;
	setp.gt.u32 	%p12, %r481, %r79;
	@%p12 bra 	$L__BB26_82;
	add.s32 	%r80, %r31, %r481;
	cvt.u64.u32 	%rd128, %r80;
	add.s64 	%rd129, %rd1, %rd128;
	add.s64 	%rd130, %rd110, %rd128;
	ld.global.u8 	%rs107, [%rd129];
	setp.eq.s16 	%p13, %rs107, %rs101;
	add.s64 	%rd131, %rd130, 256;
	ld.global.u8 	%rs109, [%rd129+256];
	setp.eq.s16 	%p14, %rs109, %rs101;
	selp.u16 	%rs110, 1, 0, %p14;
	add.s64 	%rd132, %rd130, 512;
	ld.global.u8 	%rs111, [%rd129+512];
	setp.eq.s16 	%p15, %rs111, %rs101;
	selp.u16 	%rs112, 1, 0, %p15;
	add.s64 	%rd133, %rd130, 768;
	ld.global.u8 	%rs113, [%rd129+768];
	setp.eq.s16 	%p16, %rs113, %rs101;
	selp.u16 	%rs114, 1, 0, %p16;
	and.b16  	%rs115, %rs430, 255;
	setp.eq.s16 	%p17, %rs115, 0;
	selp.u16 	%rs116, 1, 0, %p13;
	min.s64 	%rd134, %rd130, %rd414;
	selp.b16 	%rs117, 1, %rs430, %p13;
	selp.b64 	%rd135, %rd134, %rd414, %p13;
	selp.b16 	%rs118, %rs116, %rs117, %p17;
	and.b16  	%rs119, %rs118, 255;
	selp.b64 	%rd136, %rd130, %rd135, %p17;
	setp.eq.s16 	%p18, %rs119, 0;
	min.s64 	%rd137, %rd131, %rd136;
	selp.b16 	%rs120, 1, %rs118, %p14;
	selp.b64 	%rd138, %rd137, %rd136, %p14;
	selp.b16 	%rs121, %rs110, %rs120, %p18;
	and.b16  	%rs122, %rs121, 255;
	selp.b64 	%rd139, %rd131, %rd138, %p18;
	setp.eq.s16 	%p19, %rs122, 0;
	min.s64 	%rd140, %rd132, %rd139;
	selp.b16 	%rs123, 1, %rs121, %p15;
	selp.b64 	%rd141, %rd140, %rd139, %p15;
	selp.b16 	%rs124, %rs112, %rs123, %p19;
	and.b16  	%rs125, %rs124, 255;
	selp.b64 	%rd142, %rd132, %rd141, %p19;
	setp.eq.s16 	%p20, %rs125, 0;
	min.s64 	%rd143, %rd133, %rd142;
	selp.b16 	%rs126, 1, %rs124, %p16;
	selp.b64 	%rd144, %rd143, %rd142, %p16;
	selp.b16 	%rs430, %rs114, %rs126, %p20;
	selp.b64 	%rd414, %rd133, %rd144, %p20;
	sub.s32 	%r81, %r1, %r481;
	shl.b32 	%r82, %r2, 10;
	setp.lt.u32 	%p21, %r81, %r82;
	add.s32 	%r480, %r480, 1;
	add.s32 	%r479, %r479, %r82;
	sub.s32 	%r478, %r478, %r82;
	@%p21 bra 	$L__BB26_95;
	bra.uni 	$L__BB26_80;
$L__BB26_82:
	setp.le.u32 	%p22, %r1, %r481;
	sub.s32 	%r83, %r1, %r481;
	setp.ge.s32 	%p23, %r31, %r83;
	or.pred  	%p24, %p22, %p23;
	@%p24 bra 	$L__BB26_95;
	not.b32 	%r85, %r31;
	add.s32 	%r43, %r1, %r85;
	add.s32 	%r86, %r38, %r5;
	sub.s32 	%r87, %r43, %r86;
	mul.lo.s32 	%r88, %r2, %r480;
	shl.b32 	%r89, %r88, 10;
	sub.s32 	%r90, %r87, %r89;
	shr.u32 	%r91, %r90, 8;
	add.s32 	%r44, %r91, 1;
	and.b32  	%r45, %r44, 7;
	setp.lt.u32 	%p25, %r90, 1792;
	mov.u32 	%r486, %r31;
	@%p25 bra 	$L__BB26_87;
	or.b32  	%r484, %r31, 1024;
	shr.u32 	%r92, %r478, 8;
	add.s32 	%r93, %r92, 1;
	and.b32  	%r94, %r93, 33554424;
	neg.s32 	%r482, %r94;
$L__BB26_85:
	.pragma "nounroll";
	add.s32 	%r95, %r479, -1024;
	cvt.u64.u32 	%rd146, %r95;
	add.s64 	%rd147, %rd1, %rd146;
	add.s64 	%rd148, %rd110, %rd146;
	ld.global.u8 	%rs128, [%rd147];
	setp.eq.s16 	%p26, %rs128, %rs101;
	selp.u16 	%rs130, 1, 0, %p26;
	and.b16  	%rs131, %rs430, 255;
	setp.ne.s16 	%p28, %rs131, 0;
	and.pred  	%p29, %p28, %p26;
	min.s64 	%rd149, %rd148, %rd414;
	setp.eq.s16 	%p30, %rs131, 0;
	selp.b16 	%rs132, %rs130, %rs430, %p30;
	selp.b64 	%rd150, %rd148, %rd414, %p30;
	selp.b16 	%rs133, 1, %rs132, %p29;
	and.b16  	%rs134, %rs133, 255;
	selp.b64 	%rd151, %rd149, %rd150, %p29;
	add.s32 	%r96, %r479, -768;
	cvt.u64.u32 	%rd152, %r96;
	add.s64 	%rd153, %rd1, %rd152;
	add.s64 	%rd154, %rd110, %rd152;
	ld.global.u8 	%rs135, [%rd153];
	setp.eq.s16 	%p31, %rs135, %rs101;
	selp.u16 	%rs136, 1, 0, %p31;
	setp.ne.s16 	%p33, %rs134, 0;
	and.pred  	%p34, %p33, %p31;
	min.s64 	%rd155, %rd154, %rd151;
	setp.eq.s16 	%p35, %rs134, 0;
	selp.b16 	%rs137, %rs136, %rs133, %p35;
	selp.b64 	%rd156, %rd154, %rd151, %p35;
	selp.b16 	%rs138, 1, %rs137, %p34;
	and.b16  	%rs139, %rs138, 255;
	selp.b64 	%rd157, %rd155, %rd156, %p34;
	add.s32 	%r97, %r479, -512;
	cvt.u64.u32 	%rd158, %r97;
	add.s64 	%rd159, %rd1, %rd158;
	add.s64 	%rd160, %rd110, %rd158;
	ld.global.u8 	%rs140, [%rd159];
	setp.eq.s16 	%p36, %rs140, %rs101;
	selp.u16 	%rs141, 1, 0, %p36;
	setp.ne.s16 	%p38, %rs139, 0;
	and.pred  	%p39, %p38, %p36;
	min.s64 	%rd161, %rd160, %rd157;
	setp.eq.s16 	%p40, %rs139, 0;
	selp.b16 	%rs142, %rs141, %rs138, %p40;
	selp.b64 	%rd162, %rd160, %rd157, %p40;
	selp.b16 	%rs143, 1, %rs142, %p39;
	and.b16  	%rs144, %rs143, 255;
	selp.b64 	%rd163, %rd161, %rd162, %p39;
	add.s32 	%r98, %r479, 768;
	add.s32 	%r99, %r479, -256;
	cvt.u64.u32 	%rd164, %r99;
	add.s64 	%rd165, %rd1, %rd164;
	add.s64 	%rd166, %rd110, %rd164;
	ld.global.u8 	%rs145, [%rd165];
	setp.eq.s16 	%p41, %rs145, %rs101;
	selp.u16 	%rs146, 1, 0, %p41;
	setp.ne.s16 	%p43, %rs144, 0;
	and.pred  	%p44, %p43, %p41;
	min.s64 	%rd167, %rd166, %rd163;
	setp.eq.s16 	%p45, %rs144, 0;
	selp.b16 	%rs147, %rs146, %rs143, %p45;
	selp.b64 	%rd168, %rd166, %rd163, %p45;
	selp.b16 	%rs148, 1, %rs147, %p44;
	and.b16  	%rs149, %rs148, 255;
	selp.b64 	%rd169, %rd167, %rd168, %p44;
	cvt.u64.u32 	%rd170, %r479;
	add.s64 	%rd171, %rd1, %rd170;
	add.s64 	%rd172, %rd110, %rd170;
	ld.global.u8 	%rs150, [%rd171];
	setp.eq.s16 	%p46, %rs150, %rs101;
	selp.u16 	%rs151, 1, 0, %p46;
	setp.ne.s16 	%p48, %rs149, 0;
	and.pred  	%p49, %p48, %p46;
	min.s64 	%rd173, %rd172, %rd169;
	setp.eq.s16 	%p50, %rs149, 0;
	selp.b16 	%rs152, %rs151, %rs148, %p50;
	selp.b64 	%rd174, %rd172, %rd169, %p50;
	selp.b16 	%rs153, 1, %rs152, %p49;
	and.b16  	%rs154, %rs153, 255;
	selp.b64 	%rd175, %rd173, %rd174, %p49;
	add.s32 	%r100, %r479, 256;
	cvt.u64.u32 	%rd176, %r100;
	add.s64 	%rd177, %rd1, %rd176;
	add.s64 	%rd178, %rd110, %rd176;
	ld.global.u8 	%rs155, [%rd177];
	setp.eq.s16 	%p51, %rs155, %rs101;
	selp.u16 	%rs156, 1, 0, %p51;
	setp.ne.s16 	%p53, %rs154, 0;
	and.pred  	%p54, %p53, %p51;
	min.s64 	%rd179, %rd178, %rd175;
	setp.eq.s16 	%p55, %rs154, 0;
	selp.b16 	%rs157, %rs156, %rs153, %p55;
	selp.b64 	%rd180, %rd178, %rd175, %p55;
	selp.b16 	%rs158, 1, %rs157, %p54;
	and.b16  	%rs159, %rs158, 255;
	selp.b64 	%rd181, %rd179, %rd180, %p54;
	add.s32 	%r101, %r479, 512;
	cvt.u64.u32 	%rd182, %r101;
	add.s64 	%rd183, %rd1, %rd182;
	add.s64 	%rd184, %rd110, %rd182;
	ld.global.u8 	%rs160, [%rd183];
	setp.eq.s16 	%p56, %rs160, %rs101;
	selp.u16 	%rs161, 1, 0, %p56;
	setp.ne.s16 	%p58, %rs159, 0;
	and.pred  	%p59, %p58, %p56;
	min.s64 	%rd185, %rd184, %rd181;
	setp.eq.s16 	%p60, %rs159, 0;
	selp.b16 	%rs162, %rs161, %rs158, %p60;
	selp.b64 	%rd186, %rd184, %rd181, %p60;
	selp.b16 	%rs163, 1, %rs162, %p59;
	and.b16  	%rs164, %rs163, 255;
	selp.b64 	%rd187, %rd185, %rd186, %p59;
	cvt.u64.u32 	%rd188, %r98;
	add.s64 	%rd189, %rd1, %rd188;
	add.s64 	%rd190, %rd110, %rd188;
	ld.global.u8 	%rs165, [%rd189];
	setp.eq.s16 	%p61, %rs165, %rs101;
	selp.u16 	%rs166, 1, 0, %p61;
	setp.ne.s16 	%p63, %rs164, 0;
	and.pred  	%p64, %p63, %p61;
	min.s64 	%rd191, %rd190, %rd187;
	setp.eq.s16 	%p65, %rs164, 0;
	selp.b16 	%rs167, %rs166, %rs163, %p65;
	selp.b64 	%rd192, %rd190, %rd187, %p65;
	selp.b16 	%rs430, 1, %rs167, %p64;
	selp.b64 	%rd414, %rd191, %rd192, %p64;
	add.s32 	%r484, %r484, 2048;
	add.s32 	%r479, %r479, 2048;
	add.s32 	%r482, %r482, 8;
	setp.ne.s32 	%p66, %r482, 0;
	@%p66 bra 	$L__BB26_85;
	add.s32 	%r486, %r484, -1024;
$L__BB26_87:
	setp.eq.s32 	%p67, %r45, 0;
	@%p67 bra 	$L__BB26_95;
	setp.lt.u32 	%p68, %r45, 4;
	@%p68 bra 	$L__BB26_90;
	add.s32 	%r102, %r486, %r481;
	cvt.u64.u32 	%rd194, %r102;
	add.s64 	%rd195, %rd1, %rd194;
	add.s64 	%rd196, %rd110, %rd194;
	ld.global.u8 	%rs169, [%rd195];
	setp.eq.s16 	%p69, %rs169, %rs101;
	selp.u16 	%rs171, 1, 0, %p69;
	and.b16  	%rs172, %rs430, 255;
	setp.ne.s16 	%p71, %rs172, 0;
	and.pred  	%p72, %p71, %p69;
	min.s64 	%rd197, %rd196, %rd414;
	setp.eq.s16 	%p73, %rs172, 0;
	selp.b16 	%rs173, %rs171, %rs430, %p73;
	selp.b64 	%rd198, %rd196, %rd414, %p73;
	selp.b16 	%rs174, 1, %rs173, %p72;
	and.b16  	%rs175, %rs174, 255;
	selp.b64 	%rd199, %rd197, %rd198, %p72;
	add.s32 	%r103, %r102, 256;
	cvt.u64.u32 	%rd200, %r103;
	add.s64 	%rd201, %rd1, %rd200;
	add.s64 	%rd202, %rd110, %rd200;
	ld.global.u8 	%rs176, [%rd201];
	setp.eq.s16 	%p74, %rs176, %rs101;
	selp.u16 	%rs177, 1, 0, %p74;
	setp.ne.s16 	%p76, %rs175, 0;
	and.pred  	%p77, %p76, %p74;
	min.s64 	%rd203, %rd202, %rd199;
	setp.eq.s16 	%p78, %rs175, 0;
	selp.b16 	%rs178, %rs177, %rs174, %p78;
	selp.b64 	%rd204, %rd202, %rd199, %p78;
	selp.b16 	%rs179, 1, %rs178, %p77;
	and.b16  	%rs180, %rs179, 255;
	selp.b64 	%rd205, %rd203, %rd204, %p77;
	add.s32 	%r104, %r102, 512;
	cvt.u64.u32 	%rd206, %r104;
	add.s64 	%rd207, %rd1, %rd206;
	add.s64 	%rd208, %rd110, %rd206;
	ld.global.u8 	%rs181, [%rd207];
	setp.eq.s16 	%p79, %rs181, %rs101;
	selp.u16 	%rs182, 1, 0, %p79;
	setp.ne.s16 	%p81, %rs180, 0;
	and.pred  	%p82, %p81, %p79;
	min.s64 	%rd209, %rd208, %rd205;
	setp.eq.s16 	%p83, %rs180, 0;
	selp.b16 	%rs183, %rs182, %rs179, %p83;
	selp.b64 	%rd210, %rd208, %rd205, %p83;
	selp.b16 	%rs184, 1, %rs183, %p82;
	and.b16  	%rs185, %rs184, 255;
	selp.b64 	%rd211, %rd209, %rd210, %p82;
	add.s32 	%r105, %r102, 768;
	cvt.u64.u32 	%rd212, %r105;
	add.s64 	%rd213, %rd1, %rd212;
	add.s64 	%rd214, %rd110, %rd212;
	ld.global.u8 	%rs186, [%rd213];
	setp.eq.s16 	%p84, %rs186, %rs101;
	selp.u16 	%rs187, 1, 0, %p84;
	setp.ne.s16 	%p86, %rs185, 0;
	and.pred  	%p87, %p86, %p84;
	min.s64 	%rd215, %rd214, %rd211;
	setp.eq.s16 	%p88, %rs185, 0;
	selp.b16 	%rs188, %rs187, %rs184, %p88;
	selp.b64 	%rd216, %rd214, %rd211, %p88;
	selp.b16 	%rs430, 1, %rs188, %p87;
	selp.b64 	%rd414, %rd215, %rd216, %p87;
	add.s32 	%r486, %r486, 1024;
$L__BB26_90:
	and.b32  	%r106, %r44, 3;
	setp.eq.s32 	%p89, %r106, 0;
	@%p89 bra 	$L__BB26_95;
	setp.eq.s32 	%p90, %r106, 1;
	@%p90 bra 	$L__BB26_93;
	add.s32 	%r107, %r486, %r481;
	cvt.u64.u32 	%rd218, %r107;
	add.s64 	%rd219, %rd1, %rd218;
	add.s64 	%rd220, %rd110, %rd218;
	ld.global.u8 	%rs190, [%rd219];
	setp.eq.s16 	%p91, %rs190, %rs101;
	selp.u16 	%rs192, 1, 0, %p91;
	and.b16  	%rs193, %rs430, 255;
	setp.ne.s16 	%p93, %rs193, 0;
	and.pred  	%p94, %p93, %p91;
	min.s64 	%rd221, %rd220, %rd414;
	setp.eq.s16 	%p95, %rs193, 0;
	selp.b16 	%rs194, %rs192, %rs430, %p95;
	selp.b64 	%rd222, %rd220, %rd414, %p95;
	selp.b16 	%rs195, 1, %rs194, %p94;
	and.b16  	%rs196, %rs195, 255;
	selp.b64 	%rd223, %rd221, %rd222, %p94;
	add.s32 	%r108, %r107, 256;
	cvt.u64.u32 	%rd224, %r108;
	add.s64 	%rd225, %rd1, %rd224;
	add.s64 	%rd226, %rd110, %rd224;
	ld.global.u8 	%rs197, [%rd225];
	setp.eq.s16 	%p96, %rs197, %rs101;
	selp.u16 	%rs198, 1, 0, %p96;
	setp.ne.s16 	%p98, %rs196, 0;
	and.pred  	%p99, %p98, %p96;
	min.s64 	%rd227, %rd226, %rd223;
	setp.eq.s16 	%p100, %rs196, 0;
	selp.b16 	%rs199, %rs198, %rs195, %p100;
	selp.b64 	%rd228, %rd226, %rd223, %p100;
	selp.b16 	%rs430, 1, %rs199, %p99;
	selp.b64 	%rd414, %rd227, %rd228, %p99;
	add.s32 	%r486, %r486, 512;
$L__BB26_93:
	and.b32  	%r109, %r43, 256;
	setp.ne.s32 	%p101, %r109, 0;
	@%p101 bra 	$L__BB26_95;
	add.s32 	%r110, %r486, %r481;
	cvt.u64.u32 	%rd229, %r110;
	add.s64 	%rd230, %rd1, %rd229;
	add.s64 	%rd231, %rd110, %rd229;
	ld.global.u8 	%rs200, [%rd230];
	setp.eq.s16 	%p102, %rs200, %rs101;
	selp.u16 	%rs202, 1, 0, %p102;
	and.b16  	%rs203, %rs430, 255;
	setp.ne.s16 	%p104, %rs203, 0;
	and.pred  	%p105, %p104, %p102;
	min.s64 	%rd232, %rd231, %rd414;
	setp.eq.s16 	%p106, %rs203, 0;
	selp.b16 	%rs204, %rs202, %rs430, %p106;
	selp.b64 	%rd233, %rd231, %rd414, %p106;
	selp.b16 	%rs430, 1, %rs204, %p105;
	selp.b64 	%rd414, %rd232, %rd233, %p105;
$L__BB26_95:
	// begin inline asm
	mov.u32 %r111, %laneid;
	// end inline asm
	cvt.u32.u16 	%r132, %rs430;
	and.b32  	%r113, %r132, 255;
	mov.b32 	%r129, 1;
	mov.b32 	%r130, 31;
	mov.b32 	%r131, -1;
	// begin inline asm
	shfl.sync.down.b32 %r112, %r113, %r129, %r130, %r131;
	// end inline asm
	// begin inline asm
	shfl.sync.down.b32 %r117, %r118, %r129, %r130, %r131;
	// end inline asm
	mov.b64 	{%r123, %r128}, %rd414;
	// begin inline asm
	shfl.sync.down.b32 %r122, %r123, %r129, %r130, %r131;
	// end inline asm
	// begin inline asm
	shfl.sync.down.b32 %r127, %r128, %r129, %r130, %r131;
	// end inline asm
	mov.b64 	%rd87, {%r122, %r127};
	cvt.u16.u32 	%rs75, %r112;
	setp.gt.s32 	%p107, %r111, 30;
	@%p107 bra 	$L__BB26_99;
	and.b16  	%rs205, %rs430, 255;
	setp.eq.s16 	%p108, %rs205, 0;
	and.b16  	%rs206, %rs75, 255;
	setp.eq.s16 	%p109, %rs206, 0;
	or.pred  	%p110, %p108, %p109;
	@%p110 bra 	$L__BB26_98;
	min.s64 	%rd414, %rd87, %rd414;
	mov.b16 	%rs430, 1;
	bra.uni 	$L__BB26_99;
$L__BB26_98:
	setp.eq.s16 	%p111, %rs205, 0;
	selp.b16 	%rs430, %rs75, %rs430, %p111;
	selp.b64 	%rd414, %rd87, %rd414, %p111;
$L__BB26_99:
	cvt.u32.u16 	%r153, %rs430;
	and.b32  	%r134, %r153, 255;
	mov.b32 	%r150, 2;
	mov.b32 	%r151, 31;
	mov.b32 	%r152, -1;
	// begin inline asm
	shfl.sync.down.b32 %r133, %r134, %r150, %r151, %r152;
	// end inline asm
	// begin inline asm
	shfl.sync.down.b32 %r138, %r139, %r150, %r151, %r152;
	// end inline asm
	mov.b64 	{%r144, %r149}, %rd414;
	// begin inline asm
	shfl.sync.down.b32 %r143, %r144, %r150, %r151, %r152;
	// end inline asm
	// begin inline asm
	shfl.sync.down.b32 %r148, %r149, %r150, %r151, %r152;
	// end inline asm
	mov.b64 	%rd91, {%r143, %r148};
	cvt.u16.u32 	%rs78, %r133;
	setp.gt.s32 	%p112, %r111, 29;
	@%p112 bra 	$L__BB26_103;
	and.b16  	%rs209, %rs430, 255;
	setp.eq.s16 	%p113, %rs209, 0;
	and.b16  	%rs210, %rs78, 255;
	setp.eq.s16 	%p114, %rs210, 0;
	or.pred  	%p115, %p113, %p114;
	@%p115 bra 	$L__BB26_102;
	min.s64 	%rd414, %rd91, %rd414;
	mov.b16 	%rs430, 1;
	bra.uni 	$L__BB26_103;
$L__BB26_102:
	setp.eq.s16 	%p116, %rs209, 0;
	selp.b16 	%rs430, %rs78, %rs430, %p116;
	selp.b64 	%rd414, %rd91, %rd414, %p116;
$L__BB26_103:
	cvt.u32.u16 	%r174, %rs430;
	and.b32  	%r155, %r174, 255;
	mov.b32 	%r171, 4;
	mov.b32 	%r172, 31;
	mov.b32 	%r173, -1;
	// begin inline asm
	shfl.sync.down.b32 %r154, %r155, %r171, %r172, %r173;
	// end inline asm
	// begin inline asm
	shfl.sync.down.b32 %r159, %r160, %r171, %r172, %r173;
	// end inline asm
	mov.b64 	{%r165, %r170}, %rd414;
	// begin inline asm
	shfl.sync.down.b32 %r164, %r165, %r171, %r172, %r173;
	// end inline asm
	// begin inline asm
	shfl.sync.down.b32 %r169, %r170, %r171, %r172, %r173;
	// end inline asm
	mov.b64 	%rd95, {%r164, %r169};
	cvt.u16.u32 	%rs81, %r154;
	setp.gt.s32 	%p117, %r111, 27;
	@%p117 bra 	$L__BB26_107;
	and.b16  	%rs213, %rs430, 255;
	setp.eq.s16 	%p118, %rs213, 0;
	and.b16  	%rs214, %rs81, 255;
	setp.eq.s16 	%p119, %rs214, 0;
	or.pred  	%p120, %p118, %p119;
	@%p120 bra 	$L__BB26_106;
	min.s64 	%rd414, %rd95, %rd414;
	mov.b16 	%rs430, 1;
	bra.uni 	$L__BB26_107;
$L__BB26_106:
	setp.eq.s16 	%p121, %rs213, 0;
	selp.b16 	%rs430, %rs81, %rs430, %p121;
	selp.b64 	%rd414, %rd95, %rd414, %p121;
$L__BB26_107:
	cvt.u32.u16 	%r195, %rs430;
	and.b32  	%r176, %r195, 255;
	mov.b32 	%r192, 8;
	mov.b32 	%r193, 31;
	mov.b32 	%r194, -1;
	// begin inline asm
	shfl.sync.down.b32 %r175, %r176, %r192, %r193, %r194;
	// end inline asm
	// begin inline asm
	shfl.sync.down.b32 %r180, %r181, %r192, %r193, %r194;
	// end inline asm
	mov.b64 	{%r186, %r191}, %rd414;
	// begin inline asm
	shfl.sync.down.b32 %r185, %r186, %r192, %r193, %r194;
	// end inline asm
	// begin inline asm
	shfl.sync.down.b32 %r190, %r191, %r192, %r193, %r194;
	// end inline asm
	mov.b64 	%rd99, {%r185, %r190};
	cvt.u16.u32 	%rs84, %r175;
	setp.gt.s32 	%p122, %r111, 23;
	@%p122 bra 	$L__BB26_111;
	and.b16  	%rs217, %rs430, 255;
	setp.eq.s16 	%p123, %rs217, 0;
	and.b16  	%rs218, %rs84, 255;
	setp.eq.s16 	%p124, %rs218, 0;
	or.pred  	%p125, %p123, %p124;
	@%p125 bra 	$L__BB26_110;
	min.s64 	%rd414, %rd99, %rd414;
	mov.b16 	%rs430, 1;
	bra.uni 	$L__BB26_111;
$L__BB26_110:
	setp.eq.s16 	%p126, %rs217, 0;
	selp.b16 	%rs430, %rs84, %rs430, %p126;
	selp.b64 	%rd414, %rd99, %rd414, %p126;
$L__BB26_111:
	cvt.u32.u16 	%r216, %rs430;
	and.b32  	%r197, %r216, 255;
	mov.b32 	%r213, 16;
	mov.b32 	%r214, 31;
	mov.b32 	%r215, -1;
	// begin inline asm
	shfl.sync.down.b32 %r196, %r197, %r213, %r214, %r215;
	// end inline asm
	// begin inline asm
	shfl.sync.down.b32 %r201, %r202, %r213, %r214, %r215;
	// end inline asm
	mov.b64 	{%r207, %r212}, %rd414;
	// begin inline asm
	shfl.sync.down.b32 %r206, %r207, %r213, %r214, %r215;
	// end inline asm
	// begin inline asm
	shfl.sync.down.b32 %r211, %r212, %r213, %r214, %r215;
	// end inline asm
	mov.b64 	%rd103, {%r206, %r211};
	cvt.u16.u32 	%rs87, %r196;
	setp.gt.s32 	%p127, %r111, 15;
	@%p127 bra 	$L__BB26_115;
	and.b16  	%rs221, %rs430, 255;
	setp.eq.s16 	%p128, %rs221, 0;
	and.b16  	%rs222, %rs87, 255;
	setp.eq.s16 	%p129, %rs222, 0;
	or.pred  	%p130, %p128, %p129;
	@%p130 bra 	$L__BB26_114;
	min.s64 	%rd414, %rd103, %rd414;
	mov.b16 	%rs430, 1;
	bra.uni 	$L__BB26_115;
$L__BB26_114:
	setp.eq.s16 	%p131, %rs221, 0;
	selp.b16 	%rs430, %rs87, %rs430, %p131;
	selp.b64 	%rd414, %rd103, %rd414, %p131;
$L__BB26_115:
	setp.ne.s32 	%p132, %r111, 0;
	@%p132 bra 	$L__BB26_117;
	shr.u32 	%r217, %r31, 1;
	and.b32  	%r218, %r217, 496;
	mov.u32 	%r219, _ZZN3cub18CUB_300001_SM_10006detail6reduce18DeviceReduceKernelINS2_10policy_hubIN4cuda3std3__45tupleIJblEEEjN6thrust24THRUST_300001_SM_1000_NS8cuda_cub9__find_if7functorIS9_EEE10Policy1000ENSB_12zip_iteratorINS8_IJNSD_26transform_input_iterator_tIbNSB_6detail15normal_iteratorINSB_10device_ptrIbEEEENSK_10functional5actorINSP_9compositeIJNSP_16operator_adaptorINS7_8equal_toIvEEEENSQ_INSP_8argumentILj0EEEEENSQ_INSP_5valueIbEEEEEEEEEEENSB_17counting_iteratorIlNSB_11use_defaultES16_S16_EEEEEEEjSF_S9_NS7_10__identityEEEvT0_PT3_T1_NS0_13GridEvenShareIS1E_EET2_T4_E12temp_storage;
	add.s32 	%r220, %r219, %r218;
	st.shared.u8 	[%r220+8], %rs430;
	st.shared.u64 	[%r220+16], %rd414;
$L__BB26_117:
	bar.sync 	0;
	setp.ne.s32 	%p133, %r31, 0;
	@%p133 bra 	$L__BB26_119;
	ld.shared.u8 	%rs225, [_ZZN3cub18CUB_300001_SM_10006detail6reduce18DeviceReduceKernelINS2_10policy_hubIN4cuda3std3__45tupleIJblEEEjN6thrust24THRUST_300001_SM_1000_NS8cuda_cub9__find_if7functorIS9_EEE10Policy1000ENSB_12zip_iteratorINS8_IJNSD_26transform_input_iterator_tIbNSB_6detail15normal_iteratorINSB_10device_ptrIbEEEENSK_10functional5actorINSP_9compositeIJNSP_16operator_adaptorINS7_8equal_toIvEEEENSQ_INSP_8argumentILj0EEEEENSQ_INSP_5valueIbEEEEEEEEEEENSB_17counting_iteratorIlNSB_11use_defaultES16_S16_EEEEEEEjSF_S9_NS7_10__identityEEEvT0_PT3_T1_NS0_13GridEvenShareIS1E_EET2_T4_E12temp_storage+24];
	ld.shared.u64 	%rd234, [_ZZN3cub18CUB_300001_SM_10006detail6reduce18DeviceReduceKernelINS2_10policy_hubIN4cuda3std3__45tupleIJblEEEjN6thrust24THRUST_300001_SM_1000_NS8cuda_cub9__find_if7functorIS9_EEE10Policy1000ENSB_12zip_iteratorINS8_IJNSD_26transform_input_iterator_tIbNSB_6detail15normal_iteratorINSB_10device_ptrIbEEEENSK_10functional5actorINSP_9compositeIJNSP_16operator_adaptorINS7_8equal_toIvEEEENSQ_INSP_8argumentILj0EEEEENSQ_INSP_5valueIbEEEEEEEEEEENSB_17counting_iteratorIlNSB_11use_defaultES16_S16_EEEEEEEjSF_S9_NS7_10__identityEEEvT0_PT3_T1_NS0_13GridEvenShareIS1E_EET2_T4_E12temp_storage+32];
	and.b16  	%rs226, %rs430, 255;
	setp.eq.s16 	%p134, %rs226, 0;
	setp.eq.s16 	%p135, %rs225, 0;
	min.s64 	%rd235, %rd234, %rd414;
	selp.b16 	%rs227, %rs430, 1, %p135;
	selp.b16 	%rs228, %rs225, %rs227, %p134;
	and.b16  	%rs229, %rs228, 255;
	selp.b64 	%rd236, %rd414, %rd235, %p135;
	selp.b64 	%rd237, %rd234, %rd236, %p134;
	ld.shared.u8 	%rs230, [_ZZN3cub18CUB_300001_SM_10006detail6reduce18DeviceReduceKernelINS2_10policy_hubIN4cuda3std3__45tupleIJblEEEjN6thrust24THRUST_300001_SM_1000_NS8cuda_cub9__find_if7functorIS9_EEE10Policy1000ENSB_12zip_iteratorINS8_IJNSD_26transform_input_iterator_tIbNSB_6detail15normal_iteratorINSB_10device_ptrIbEEEENSK_10functional5actorINSP_9compositeIJNSP_16operator_adaptorINS7_8equal_toIvEEEENSQ_INSP_8argumentILj0EEEEENSQ_INSP_5valueIbEEEEEEEEEEENSB_17counting_iteratorIlNSB_11use_defaultES16_S16_EEEEEEEjSF_S9_NS7_10__identityEEEvT0_PT3_T1_NS0_13GridEvenShareIS1E_EET2_T4_E12temp_storage+40];
	ld.shared.u64 	%rd238, [_ZZN3cub18CUB_300001_SM_10006detail6reduce18DeviceReduceKernelINS2_10policy_hubIN4cuda3std3__45tupleIJblEEEjN6thrust24THRUST_300001_SM_1000_NS8cuda_cub9__find_if7functorIS9_EEE10Policy1000ENSB_12zip_iteratorINS8_IJNSD_26transform_input_iterator_tIbNSB_6detail15normal_iteratorINSB_10device_ptrIbEEEENSK_10functional5actorINSP_9compositeIJNSP_16operator_adaptorINS7_8equal_toIvEEEENSQ_INSP_8argumentILj0EEEEENSQ_INSP_5valueIbEEEEEEEEEEENSB_17counting_iteratorIlNSB_11use_defaultES16_S16_EEEEEEEjSF_S9_NS7_10__identityEEEvT0_PT3_T1_NS0_13GridEvenShareIS1E_EET2_T4_E12temp_storage+48];
	setp.eq.s16 	%p136, %rs229, 0;
	setp.eq.s16 	%p137, %rs230, 0;
	min.s64 	%rd239, %rd238, %rd237;
	selp.b16 	%rs231, %rs228, 1, %p137;
	selp.b16 	%rs232, %rs230, %rs231, %p136;
	and.b16  	%rs233, %rs232, 255;
	selp.b64 	%rd240, %rd237, %rd239, %p137;
	selp.b64 	%rd241, %rd238, %rd240, %p136;
	ld.shared.u8 	%rs234, [_ZZN3cub18CUB_300001_SM_10006detail6reduce18DeviceReduceKernelINS2_10policy_hubIN4cuda3std3__45tupleIJblEEEjN6thrust24THRUST_300001_SM_1000_NS8cuda_cub9__find_if7functorIS9_EEE10Policy1000ENSB_12zip_iteratorINS8_IJNSD_26transform_input_iterator_tIbNSB_6detail15normal_iteratorINSB_10device_ptrIbEEEENSK_10functional5actorINSP_9compositeIJNSP_16operator_adaptorINS7_8equal_toIvEEEENSQ_INSP_8argumentILj0EEEEENSQ_INSP_5valueIbEEEEEEEEEEENSB_17counting_iteratorIlNSB_11use_defaultES16_S16_EEEEEEEjSF_S9_NS7_10__identityEEEvT0_PT3_T1_NS0_13GridEvenShareIS1E_EET2_T4_E12temp_storage+56];
	ld.shared.u64 	%rd242, [_ZZN3cub18CUB_300001_SM_10006detail6reduce18DeviceReduceKernelINS2_10policy_hubIN4cuda3std3__45tupleIJblEEEjN6thrust24THRUST_300001_SM_1000_NS8cuda_cub9__find_if7functorIS9_EEE10Policy1000ENSB_12zip_iteratorINS8_IJNSD_26transform_input_iterator_tIbNSB_6detail15normal_iteratorINSB_10device_ptrIbEEEENSK_10functional5actorINSP_9compositeIJNSP_16operator_adaptorINS7_8equal_toIvEEEENSQ_INSP_8argumentILj0EEEEENSQ_INSP_5valueIbEEEEEEEEEEENSB_17counting_iteratorIlNSB_11use_defaultES16_S16_EEEEEEEjSF_S9_NS7_10__identityEEEvT0_PT3_T1_NS0_13GridEvenShareIS1E_EET2_T4_E12temp_storage+64];
	setp.eq.s16 	%p138, %rs233, 0;
	setp.eq.s16 	%p139, %rs234, 0;
	min.s64 	%rd243, %rd242, %rd241;
	selp.b16 	%rs235, %rs232, 1, %p139;
	selp.b16 	%rs236, %rs234, %rs235, %p138;
	and.b16  	%rs237, %rs236, 255;
	selp.b64 	%rd244, %rd241, %rd243, %p139;
	selp.b64 	%rd245, %rd242, %rd244, %p138;
	ld.shared.u8 	%rs238, [_ZZN3cub18CUB_300001_SM_10006detail6reduce18DeviceReduceKernelINS2_10policy_hubIN4cuda3std3__45tupleIJblEEEjN6thrust24THRUST_300001_SM_1000_NS8cuda_cub9__find_if7functorIS9_EEE10Policy1000ENSB_12zip_iteratorINS8_IJNSD_26transform_input_iterator_tIbNSB_6detail15normal_iteratorINSB_10device_ptrIbEEEENSK_10functional5actorINSP_9compositeIJNSP_16operator_adaptorINS7_8equal_toIvEEEENSQ_INSP_8argumentILj0EEEEENSQ_INSP_5valueIbEEEEEEEEEEENSB_17counting_iteratorIlNSB_11use_defaultES16_S16_EEEEEEEjSF_S9_NS7_10__identityEEEvT0_PT3_T1_NS0_13GridEvenShareIS1E_EET2_T4_E12temp_storage+72];
	ld.shared.u64 	%rd246, [_ZZN3cub18CUB_300001_SM_10006detail6reduce18DeviceReduceKernelINS2_10policy_hubIN4cuda3std3__45tupleIJblEEEjN6thrust24THRUST_300001_SM_1000_NS8cuda_cub9__find_if7functorIS9_EEE10Policy1000ENSB_12zip_iteratorINS8_IJNSD_26transform_input_iterator_tIbNSB_6detail15normal_iteratorINSB_10device_ptrIbEEEENSK_10functional5actorINSP_9compositeIJNSP_16operator_adaptorINS7_8equal_toIvEEEENSQ_INSP_8argumentILj0EEEEENSQ_INSP_5valueIbEEEEEEEEEEENSB_17counting_iteratorIlNSB_11use_defaultES16_S16_EEEEEEEjSF_S9_NS7_10__identityEEEvT0_PT3_T1_NS0_13GridEvenShareIS1E_EET2_T4_E12temp_storage+80];
	setp.eq.s16 	%p140, %rs237, 0;
	setp.eq.s16 	%p141, %rs238, 0;
	min.s64 	%rd247, %rd246, %rd245;
	selp.b16 	%rs239, %rs236, 1, %p141;
	selp.b16 	%rs240, %rs238, %rs239, %p140;
	and.b16  	%rs241, %rs240, 255;
	selp.b64 	%rd248, %rd245, %rd247, %p141;
	selp.b64 	%rd249, %rd246, %rd248, %p140;
	ld.shared.u8 	%rs242, [_ZZN3cub18CUB_300001_SM_10006detail6reduce18DeviceReduceKernelINS2_10policy_hubIN4cuda3std3__45tupleIJblEEEjN6thrust24THRUST_300001_SM_1000_NS8cuda_cub9__find_if7functorIS9_EEE10Policy1000ENSB_12zip_iteratorINS8_IJNSD_26transform_input_iterator_tIbNSB_6detail15normal_iteratorINSB_10device_ptrIbEEEENSK_10functional5actorINSP_9compositeIJNSP_16operator_adaptorINS7_8equal_toIvEEEENSQ_INSP_8argumentILj0EEEEENSQ_INSP_5valueIbEEEEEEEEEEENSB_17counting_iteratorIlNSB_11use_defaultES16_S16_EEEEEEEjSF_S9_NS7_10__identityEEEvT0_PT3_T1_NS0_13GridEvenShareIS1E_EET2_T4_E12temp_storage+88];
	ld.shared.u64 	%rd250, [_ZZN3cub18CUB_300001_SM_10006detail6reduce18DeviceReduceKernelINS2_10policy_hubIN4cuda3std3__45tupleIJblEEEjN6thrust24THRUST_300001_SM_1000_NS8cuda_cub9__find_if7functorIS9_EEE10Policy1000ENSB_12zip_iteratorINS8_IJNSD_26transform_input_iterator_tIbNSB_6detail15normal_iteratorINSB_10device_ptrIbEEEENSK_10functional5actorINSP_9compositeIJNSP_16operator_adaptorINS7_8equal_toIvEEEENSQ_INSP_8argumentILj0EEEEENSQ_INSP_5valueIbEEEEEEEEEEENSB_17counting_iteratorIlNSB_11use_defaultES16_S16_EEEEEEEjSF_S9_NS7_10__identityEEEvT0_PT3_T1_NS0_13GridEvenShareIS1E_EET2_T4_E12temp_storage+96];
	setp.eq.s16 	%p142, %rs241, 0;
	setp.eq.s16 	%p143, %rs242, 0;
	min.s64 	%rd251, %rd250, %rd249;
	selp.b16 	%rs243, %rs240, 1, %p143;
	selp.b16 	%rs244, %rs242, %rs243, %p142;
	and.b16  	%rs245, %rs244, 255;
	selp.b64 	%rd252, %rd249, %rd251, %p143;
	selp.b64 	%rd253, %rd250, %rd252, %p142;
	ld.shared.u8 	%rs246, [_ZZN3cub18CUB_300001_SM_10006detail6reduce18DeviceReduceKernelINS2_10policy_hubIN4cuda3std3__45tupleIJblEEEjN6thrust24THRUST_300001_SM_1000_NS8cuda_cub9__find_if7functorIS9_EEE10Policy1000ENSB_12zip_iteratorINS8_IJNSD_26transform_input_iterator_tIbNSB_6detail15normal_iteratorINSB_10device_ptrIbEEEENSK_10functional5actorINSP_9compositeIJNSP_16operator_adaptorINS7_8equal_toIvEEEENSQ_INSP_8argumentILj0EEEEENSQ_INSP_5valueIbEEEEEEEEEEENSB_17counting_iteratorIlNSB_11use_defaultES16_S16_EEEEEEEjSF_S9_NS7_10__identityEEEvT0_PT3_T1_NS0_13GridEvenShareIS1E_EET2_T4_E12temp_storage+104];
	ld.shared.u64 	%rd254, [_ZZN3cub18CUB_300001_SM_10006detail6reduce18DeviceReduceKernelINS2_10policy_hubIN4cuda3std3__45tupleIJblEEEjN6thrust24THRUST_300001_SM_1000_NS8cuda_cub9__find_if7functorIS9_EEE10Policy1000ENSB_12zip_iteratorINS8_IJNSD_26transform_input_iterator_tIbNSB_6detail15normal_iteratorINSB_10device_ptrIbEEEENSK_10functional5actorINSP_9compositeIJNSP_16operator_adaptorINS7_8equal_toIvEEEENSQ_INSP_8argumentILj0EEEEENSQ_INSP_5valueIbEEEEEEEEEEENSB_17counting_iteratorIlNSB_11use_defaultES16_S16_EEEEEEEjSF_S9_NS7_10__identityEEEvT0_PT3_T1_NS0_13GridEvenShareIS1E_EET2_T4_E12temp_storage+112];
	setp.eq.s16 	%p144, %rs245, 0;
	setp.eq.s16 	%p145, %rs246, 0;
	min.s64 	%rd255, %rd254, %rd253;
	selp.b16 	%rs247, %rs244, 1, %p145;
	selp.b16 	%rs248, %rs246, %rs247, %p144;
	and.b16  	%rs249, %rs248, 255;
	selp.b64 	%rd256, %rd253, %rd255, %p145;
	selp.b64 	%rd257, %rd254, %rd256, %p144;
	ld.shared.u8 	%rs250, [_ZZN3cub18CUB_300001_SM_10006detail6reduce18DeviceReduceKernelINS2_10policy_hubIN4cuda3std3__45tupleIJblEEEjN6thrust24THRUST_300001_SM_1000_NS8cuda_cub9__find_if7functorIS9_EEE10Policy1000ENSB_12zip_iteratorINS8_IJNSD_26transform_input_iterator_tIbNSB_6detail15normal_iteratorINSB_10device_ptrIbEEEENSK_10functional5actorINSP_9compositeIJNSP_16operator_adaptorINS7_8equal_toIvEEEENSQ_INSP_8argumentILj0EEEEENSQ_INSP_5valueIbEEEEEEEEEEENSB_17counting_iteratorIlNSB_11use_defaultES16_S16_EEEEEEEjSF_S9_NS7_10__identityEEEvT0_PT3_T1_NS0_13GridEvenShareIS1E_EET2_T4_E12temp_storage+120];
	ld.shared.u64 	%rd258, [_ZZN3cub18CUB_300001_SM_10006detail6reduce18DeviceReduceKernelINS2_10policy_hubIN4cuda3std3__45tupleIJblEEEjN6thrust24THRUST_300001_SM_1000_NS8cuda_cub9__find_if7functorIS9_EEE10Policy1000ENSB_12zip_iteratorINS8_IJNSD_26transform_input_iterator_tIbNSB_6detail15normal_iteratorINSB_10device_ptrIbEEEENSK_10functional5actorINSP_9compositeIJNSP_16operator_adaptorINS7_8equal_toIvEEEENSQ_INSP_8argumentILj0EEEEENSQ_INSP_5valueIbEEEEEEEEEEENSB_17counting_iteratorIlNSB_11use_defaultES16_S16_EEEEEEEjSF_S9_NS7_10__identityEEEvT0_PT3_T1_NS0_13GridEvenShareIS1E_EET2_T4_E12temp_storage+128];
	setp.eq.s16 	%p146, %rs249, 0;
	setp.eq.s16 	%p147, %rs250, 0;
	min.s64 	%rd259, %rd258, %rd257;
	selp.b16 	%rs251, %rs248, 1, %p147;
	selp.b16 	%rs430, %rs250, %rs251, %p146;
	selp.b64 	%rd260, %rd257, %rd259, %p147;
	selp.b64 	%rd414, %rd258, %rd260, %p146;
$L__BB26_119:
	mov.u32 	%r470, %tid.x;
	setp.ne.s32 	%p324, %r470, 0;
	@%p324 bra 	$L__BB26_121;
	ld.param.u64 	%rd404, [_ZN3cub18CUB_300001_SM_10006detail6reduce18DeviceReduceKernelINS2_10policy_hubIN4cuda3std3__45tupleIJblEEEjN6thrust24THRUST_300001_SM_1000_NS8cuda_cub9__find_if7functorIS9_EEE10Policy1000ENSB_12zip_iteratorINS8_IJNSD_26transform_input_iterator_tIbNSB_6detail15normal_iteratorINSB_10device_ptrIbEEEENSK_10functional5actorINSP_9compositeIJNSP_16operator_adaptorINS7_8equal_toIvEEEENSQ_INSP_8argumentILj0EEEEENSQ_INSP_5valueIbEEEEEEEEEEENSB_17counting_iteratorIlNSB_11use_defaultES16_S16_EEEEEEEjSF_S9_NS7_10__identityEEEvT0_PT3_T1_NS0_13GridEvenShareIS1E_EET2_T4__param_1];
	cvta.to.global.u64 	%rd401, %rd404;
	mul.wide.u32 	%rd402, %r3, 16;
	add.s64 	%rd403, %rd401, %rd402;
	st.global.u8 	[%rd403], %rs430;
	st.global.u64 	[%rd403+8], %rd414;
$L__BB26_121:
	ret;

}
	// .globl	_ZN3cub18CUB_300001_SM_10006detail6reduce28DeviceReduceSingleTileKernelINS2_10policy_hubIN4cuda3std3__45tupleIJblEEEjN6thrust24THRUST_300001_SM_1000_NS8cuda_cub9__find_if7functorIS9_EEE10Policy1000EPS9_SI_iSF_S9_S9_NS7_10__identityEEEvT0_T1_T2_T3_T4_T6_
.visible .entry _ZN3cub18CUB_300001_SM_10006detail6reduce28DeviceReduceSingleTileKernelINS2_10policy_hubIN4cuda3std3__45tupleIJblEEEjN6thrust24THRUST_300001_SM_1000_NS8cuda_cub9__find_if7functorIS9_EEE10Policy1000EPS9_SI_iSF_S9_S9_NS7_10__identityEEEvT0_T1_T2_T3_T4_T6_(
	.param .u64 .ptr .align 1 _ZN3cub18CUB_300001_SM_10006detail6reduce28DeviceReduceSingleTileKernelINS2_10policy_hubIN4cuda3std3__45tupleIJblEEEjN6thrust24THRUST_300001_SM_1000_NS8cuda_cub9__find_if7functorIS9_EEE10Policy1000EPS9_SI_iSF_S9_S9_NS7_10__identityEEEvT0_T1_T2_T3_T4_T6__param_0,
	.param .u64 .ptr .align 1 _ZN3cub18CUB_300001_SM_10006detail6reduce28DeviceReduceSingleTileKernelINS2_10policy_hubIN4cuda3std3__45tupleIJblEEEjN6thrust24THRUST_300001_SM_1000_NS8cuda_cub9__find_if7functorIS9_EEE10Policy1000EPS9_SI_iSF_S9_S9_NS7_10__identityEEEvT0_T1_T2_T3_T4_T6__param_1,
	.param .u32 _ZN3cub18CUB_300001_SM_10006detail6reduce28DeviceReduceSingleTileKernelINS2_10policy_hubIN4cuda3std3__45tupleIJblEEEjN6thrust24THRUST_300001_SM_1000_NS8cuda_cub9__find_if7functorIS9_EEE10Policy1000EPS9_SI_iSF_S9_S9_NS7_10__identityEEEvT0_T1_T2_T3_T4_T6__param_2,
	.param .align 1 .b8 _ZN3cub18CUB_300001_SM_10006detail6reduce28DeviceReduceSingleTileKernelINS2_10policy_hubIN4cuda3std3__45tupleIJblEEEjN6thrust24THRUST_300001_SM_1000_NS8cuda_cub9__find_if7functorIS9_EEE10Policy1000EPS9_SI_iSF_S9_S9_NS7_10__identityEEEvT0_T1_T2_T3_T4_T6__param_3[1],
	.param .align 8 .b8 _ZN3cub18CUB_300001_SM_10006detail6reduce28DeviceReduceSingleTileKernelINS2_10policy_hubIN4cuda3std3__45tupleIJblEEEjN6thrust24THRUST_300001_SM_1000_NS8cuda_cub9__find_if7functorIS9_EEE10Policy1000EPS9_SI_iSF_S9_S9_NS7_10__identityEEEvT0_T1_T2_T3_T4_T6__param_4[16],
	.param .align 1 .b8 _ZN3cub18CUB_300001_SM_10006detail6reduce28DeviceReduceSingleTileKernelINS2_10policy_hubIN4cuda3std3__45tupleIJblEEEjN6thrust24THRUST_300001_SM_1000_NS8cuda_cub9__find_if7functorIS9_EEE10Policy1000EPS9_SI_iSF_S9_S9_NS7_10__identityEEEvT0_T1_T2_T3_T4_T6__param_5[1]
)
.maxntid 256
.minnctapersm 1
{
	.reg .pred 	%p<188>;
	.reg .b16 	%rs<340>;
	.reg .b32 	%r<406>;
	.reg .b64 	%rd<359>;
	// demoted variable
	.shared .align 8 .b8 _ZZN3cub18CUB_300001_SM_10006detail6reduce28DeviceReduceSingleTileKernelINS2_10policy_hubIN4cuda3std3__45tupleIJblEEEjN6thrust24THRUST_300001_SM_1000_NS8cuda_cub9__find_if7functorIS9_EEE10Policy1000EPS9_SI_iSF_S9_S9_NS7_10__identityEEEvT0_T1_T2_T3_T4_T6_E12temp_storage[152];
	ld.param.u64 	%rd106, [_ZN3cub18CUB_300001_SM_10006detail6reduce28DeviceReduceSingleTileKernelINS2_10policy_hubIN4cuda3std3__45tupleIJblEEEjN6thrust24THRUST_300001_SM_1000_NS8cuda_cub9__find_if7functorIS9_EEE10Policy1000EPS9_SI_iSF_S9_S9_NS7_10__identityEEEvT0_T1_T2_T3_T4_T6__param_4+8];
	ld.param.u64 	%rd105, [_ZN3cub18CUB_300001_SM_10006detail6reduce28DeviceReduceSingleTileKernelINS2_10policy_hubIN4cuda3std3__45tupleIJblEEEjN6thrust24THRUST_300001_SM_1000_NS8cuda_cub9__find_if7functorIS9_EEE10Policy1000EPS9_SI_iSF_S9_S9_NS7_10__identityEEEvT0_T1_T2_T3_T4_T6__param_0];
	ld.param.u64 	%rd107, [_ZN3cub18CUB_300001_SM_10006detail6reduce28DeviceReduceSingleTileKernelINS2_10policy_hubIN4cuda3std3__45tupleIJblEEEjN6thrust24THRUST_300001_SM_1000_NS8cuda_cub9__find_if7functorIS9_EEE10Policy1000EPS9_SI_iSF_S9_S9_NS7_10__identityEEEvT0_T1_T2_T3_T4_T6__param_1];
	ld.param.u32 	%r38, [_ZN3cub18CUB_300001_SM_10006detail6reduce28DeviceReduceSingleTileKernelINS2_10policy_hubIN4cuda3std3__45tupleIJblEEEjN6thrust24THRUST_300001_SM_1000_NS8cuda_cub9__find_if7functorIS9_EEE10Policy1000EPS9_SI_iSF_S9_S9_NS7_10__identityEEEvT0_T1_T2_T3_T4_T6__param_2];
	ld.param.u8 	%rs82, [_ZN3cub18CUB_300001_SM_10006detail6reduce28DeviceReduceSingleTileKernelINS2_10policy_hubIN4cuda3std3__45tupleIJblEEEjN6thrust24THRUST_300001_SM_1000_NS8cuda_cub9__find_if7functorIS9_EEE10Policy1000EPS9_SI_iSF_S9_S9_NS7_10__identityEEEvT0_T1_T2_T3_T4_T6__param_4];
	cvta.to.global.u64 	%rd1, %rd107;
	setp.ne.s32 	%p1, %r38, 0;
	@%p1 bra 	$L__BB27_3;
	mov.u32 	%r392, %tid.x;
	setp.ne.s32 	%p187, %r392, 0;
	@%p187 bra 	$L__BB27_112;
	st.global.u8 	[%rd1], %rs82;
	st.global.u64 	[%rd1+8], %rd106;
	bra.uni 	$L__BB27_112;
$L__BB27_3:
	setp.gt.s32 	%p2, %r38, 1023;
	@%p2 bra 	$L__BB27_74;
	mov.u32 	%r1, %tid.x;
	setp.ge.s32 	%p77, %r1, %r38;
	mov.b16 	%rs311, 0;
	mov.b64 	%rd329, 0;
	mov.u32 	%r396, %r1;
	@%p77 bra 	$L__BB27_6;
	mul.wide.u32 	%rd234, %r1, 16;
	add.s64 	%rd231, %rd105, %rd234;
	// begin inline asm
	ld.global.nc.u64 %rd230, [%rd231];
	// end inline asm
	add.s64 	%rd233, %rd231, 8;
	// begin inline asm
	ld.global.nc.u64 %rd329, [%rd233];
	// end inline asm
	cvt.u16.u64 	%rs311, %rd230;
	add.s32 	%r396, %r1, 256;
$L__BB27_6:
	setp.ge.s32 	%p78, %r396, %r38;
	@%p78 bra 	$L__BB27_12;
	not.b32 	%r158, %r396;
	add.s32 	%r4, %r38, %r158;
	and.b32  	%r159, %r4, 768;
	setp.eq.s32 	%p79, %r159, 768;
	@%p79 bra 	$L__BB27_10;
	mul.wide.u32 	%rd236, %r396, 16;
	add.s64 	%rd323, %rd105, %rd236;
	shr.u32 	%r160, %r4, 8;
	add.s32 	%r161, %r160, 1;
	and.b32  	%r162, %r161, 3;
	neg.s32 	%r394, %r162;
$L__BB27_9:
	.pragma "nounroll";
	// begin inline asm
	ld.global.nc.u64 %rd237, [%rd323];
	// end inline asm
	add.s64 	%rd240, %rd323, 8;
	// begin inline asm
	ld.global.nc.u64 %rd239, [%rd240];
	// end inline asm
	cvt.u16.u64 	%rs190, %rd237;
	and.b16  	%rs191, %rs190, 255;
	and.b16  	%rs192, %rs311, 255;
	setp.eq.s16 	%p80, %rs192, 0;
	setp.eq.s16 	%p81, %rs191, 0;
	min.s64 	%rd241, %rd239, %rd329;
	selp.b64 	%rd242, %rd329, %rd241, %p81;
	selp.b64 	%rd329, %rd239, %rd242, %p80;
	selp.b16 	%rs193, %rs311, 1, %p81;
	selp.b16 	%rs311, %rs190, %rs193, %p80;
	add.s32 	%r396, %r396, 256;
	add.s64 	%rd323, %rd323, 4096;
	add.s32 	%r394, %r394, 1;
	setp.ne.s32 	%p82, %r394, 0;
	@%p82 bra 	$L__BB27_9;
$L__BB27_10:
	setp.lt.u32 	%p83, %r4, 768;
	@%p83 bra 	$L__BB27_12;
$L__BB27_11:
	mul.wide.s32 	%rd259, %r396, 16;
	add.s64 	%rd244, %rd105, %rd259;
	// begin inline asm
	ld.global.nc.u64 %rd243, [%rd244];
	// end inline asm
	add.s64 	%rd246, %rd244, 8;
	// begin inline asm
	ld.global.nc.u64 %rd245, [%rd246];
	// end inline asm
	cvt.u16.u64 	%rs194, %rd243;
	and.b16  	%rs195, %rs194, 255;
	and.b16  	%rs196, %rs311, 255;
	setp.eq.s16 	%p84, %rs196, 0;
	setp.eq.s16 	%p85, %rs195, 0;
	min.s64 	%rd260, %rd245, %rd329;
	selp.b64 	%rd261, %rd329, %rd260, %p85;
	selp.b64 	%rd262, %rd245, %rd261, %p84;
	selp.b16 	%rs197, %rs311, 1, %p85;
	selp.b16 	%rs198, %rs194, %rs197, %p84;
	and.b16  	%rs199, %rs198, 255;
	add.s64 	%rd248, %rd244, 4096;
	// begin inline asm
	ld.global.nc.u64 %rd247, [%rd248];
	// end inline asm
	add.s64 	%rd250, %rd244, 4104;
	// begin inline asm
	ld.global.nc.u64 %rd249, [%rd250];
	// end inline asm
	cvt.u16.u64 	%rs200, %rd247;
	and.b16  	%rs201, %rs200, 255;
	setp.eq.s16 	%p86, %rs199, 0;
	setp.eq.s16 	%p87, %rs201, 0;
	min.s64 	%rd263, %rd249, %rd262;
	selp.b64 	%rd264, %rd262, %rd263, %p87;
	selp.b64 	%rd265, %rd249, %rd264, %p86;
	selp.b16 	%rs202, %rs198, 1, %p87;
	selp.b16 	%rs203, %rs200, %rs202, %p86;
	and.b16  	%rs204, %rs203, 255;
	add.s64 	%rd252, %rd244, 8192;
	// begin inline asm
	ld.global.nc.u64 %rd251, [%rd252];
	// end inline asm
	add.s64 	%rd254, %rd244, 8200;
	// begin inline asm
	ld.global.nc.u64 %rd253, [%rd254];
	// end inline asm
	cvt.u16.u64 	%rs205, %rd251;
	and.b16  	%rs206, %rs205, 255;
	setp.eq.s16 	%p88, %rs204, 0;
	setp.eq.s16 	%p89, %rs206, 0;
	min.s64 	%rd266, %rd253, %rd265;
	selp.b64 	%rd267, %rd265, %rd266, %p89;
	selp.b64 	%rd268, %rd253, %rd267, %p88;
	selp.b16 	%rs207, %rs203, 1, %p89;
	selp.b16 	%rs208, %rs205, %rs207, %p88;
	and.b16  	%rs209, %rs208, 255;
	add.s64 	%rd256, %rd244, 12288;
	// begin inline asm
	ld.global.nc.u64 %rd255, [%rd256];
	// end inline asm
	add.s64 	%rd258, %rd244, 12296;
	// begin inline asm
	ld.global.nc.u64 %rd257, [%rd258];
	// end inline asm
	cvt.u16.u64 	%rs210, %rd255;
	and.b16  	%rs211, %rs210, 255;
	setp.eq.s16 	%p90, %rs209, 0;
	setp.eq.s16 	%p91, %rs211, 0;
	min.s64 	%rd269, %rd257, %rd268;
	selp.b64 	%rd270, %rd268, %rd269, %p91;
	selp.b64 	%rd329, %rd257, %rd270, %p90;
	selp.b16 	%rs212, %rs208, 1, %p91;
	selp.b16 	%rs311, %rs210, %rs212, %p90;
	add.s32 	%r396, %r396, 1024;
	setp.lt.s32 	%p92, %r396, %r38;
	@%p92 bra 	$L__BB27_11;
$L__BB27_12:
	setp.lt.s32 	%p93, %r38, 256;
	@%p93 bra 	$L__BB27_37;
	// begin inline asm
	mov.u32 %r281, %laneid;
	// end inline asm
	cvt.u32.u16 	%r302, %rs311;
	and.b32  	%r283, %r302, 255;
	mov.b32 	%r299, 1;
	mov.b32 	%r300, 31;
	mov.b32 	%r301, -1;
	// begin inline asm
	shfl.sync.down.b32 %r282, %r283, %r299, %r300, %r301;
	// end inline asm
	// begin inline asm
	shfl.sync.down.b32 %r287, %r288, %r299, %r300, %r301;
	// end inline asm
	mov.b64 	{%r293, %r298}, %rd329;
	// begin inline asm
	shfl.sync.down.b32 %r292, %r293, %r299, %r300, %r301;
	// end inline asm
	// begin inline asm
	shfl.sync.down.b32 %r297, %r298, %r299, %r300, %r301;
	// end inline asm
	mov.b64 	%rd14, {%r292, %r297};
	cvt.u16.u32 	%rs10, %r282;
	setp.gt.s32 	%p143, %r281, 30;
	@%p143 bra 	$L__BB27_17;
	and.b16  	%rs254, %rs311, 255;
	setp.eq.s16 	%p144, %rs254, 0;
	and.b16  	%rs255, %rs10, 255;
	setp.eq.s16 	%p145, %rs255, 0;
	or.pred  	%p146, %p144, %p145;
	@%p146 bra 	$L__BB27_16;
	min.s64 	%rd329, %rd14, %rd329;
	mov.b16 	%rs311, 1;
	bra.uni 	$L__BB27_17;
$L__BB27_16:
	setp.eq.s16 	%p147, %rs254, 0;
	selp.b64 	%rd329, %rd14, %rd329, %p147;
	selp.b16 	%rs311, %rs10, %rs311, %p147;
$L__BB27_17:
	cvt.u32.u16 	%r323, %rs311;
	and.b32  	%r304, %r323, 255;
	mov.b32 	%r320, 2;
	mov.b32 	%r321, 31;
	mov.b32 	%r322, -1;
	// begin inline asm
	shfl.sync.down.b32 %r303, %r304, %r320, %r321, %r322;
	// end inline asm
	// begin inline asm
	shfl.sync.down.b32 %r308, %r309, %r320, %r321, %r322;
	// end inline asm
	mov.b64 	{%r314, %r319}, %rd329;
	// begin inline asm
	shfl.sync.down.b32 %r313, %r314, %r320, %r321, %r322;
	// end inline asm
	// begin inline asm
	shfl.sync.down.b32 %r318, %r319, %r320, %r321, %r322;
	// end inline asm
	mov.b64 	%rd18, {%r313, %r318};
	cvt.u16.u32 	%rs13, %r303;
	setp.gt.s32 	%p148, %r281, 29;
	@%p148 bra 	$L__BB27_21;
	and.b16  	%rs258, %rs311, 255;
	setp.eq.s16 	%p149, %rs258, 0;
	and.b16  	%rs259, %rs13, 255;
	setp.eq.s16 	%p150, %rs259, 0;
	or.pred  	%p151, %p149, %p150;
	@%p151 bra 	$L__BB27_20;
	min.s64 	%rd329, %rd18, %rd329;
	mov.b16 	%rs311, 1;
	bra.uni 	$L__BB27_21;
$L__BB27_20:
	setp.eq.s16 	%p152, %rs258, 0;
	selp.b64 	%rd329, %rd18, %rd329, %p152;
	selp.b16 	%rs311, %rs13, %rs311, %p152;
$L__BB27_21:
	cvt.u32.u16 	%r344, %rs311;
	and.b32  	%r325, %r344, 255;
	mov.b32 	%r341, 4;
	mov.b32 	%r342, 31;
	mov.b32 	%r343, -1;
	// begin inline asm
	shfl.sync.down.b32 %r324, %r325, %r341, %r342, %r343;
	// end inline asm
	// begin inline asm
	shfl.sync.down.b32 %r329, %r330, %r341, %r342, %r343;
	// end inline asm
	mov.b64 	{%r335, %r340}, %rd329;
	// begin inline asm
	shfl.sync.down.b32 %r334, %r335, %r341, %r342, %r343;
	// end inline asm
	// begin inline asm
	shfl.sync.down.b32 %r339, %r340, %r341, %r342, %r343;
	// end inline asm
	mov.b64 	%rd22, {%r334, %r339};
	cvt.u16.u32 	%rs16, %r324;
	setp.gt.s32 	%p153, %r281, 27;
	@%p153 bra 	$L__BB27_25;
	and.b16  	%rs262, %rs311, 255;
	setp.eq.s16 	%p154, %rs262, 0;
	and.b16  	%rs263, %rs16, 255;
	setp.eq.s16 	%p155, %rs263, 0;
	or.pred  	%p156, %p154, %p155;
	@%p156 bra 	$L__BB27_24;
	min.s64 	%rd329, %rd22, %rd329;
	mov.b16 	%rs311, 1;
	bra.uni 	$L__BB27_25;
$L__BB27_24:
	setp.eq.s16 	%p157, %rs262, 0;
	selp.b64 	%rd329, %rd22, %rd329, %p157;
	selp.b16 	%rs311, %rs16, %rs311, %p157;
$L__BB27_25:
	cvt.u32.u16 	%r365, %rs311;
	and.b32  	%r346, %r365, 255;
	mov.b32 	%r362, 8;
	mov.b32 	%r363, 31;
	mov.b32 	%r364, -1;
	// begin inline asm
	shfl.sync.down.b32 %r345, %r346, %r362, %r363, %r364;
	// end inline asm
	// begin inline asm
	shfl.sync.down.b32 %r350, %r351, %r362, %r363, %r364;
	// end inline asm
	mov.b64 	{%r356, %r361}, %rd329;
	// begin inline asm
	shfl.sync.down.b32 %r355, %r356, %r362, %r363, %r364;
	// end inline asm
	// begin inline asm
	shfl.sync.down.b32 %r360, %r361, %r362, %r363, %r364;
	// end inline asm
	mov.b64 	%rd26, {%r355, %r360};
	cvt.u16.u32 	%rs19, %r345;
	setp.gt.s32 	%p158, %r281, 23;
	@%p158 bra 	$L__BB27_29;
	and.b16  	%rs266, %rs311, 255;
	setp.eq.s16 	%p159, %rs266, 0;
	and.b16  	%rs267, %rs19, 255;
	setp.eq.s16 	%p160, %rs267, 0;
	or.pred  	%p161, %p159, %p160;
	@%p161 bra 	$L__BB27_28;
	min.s64 	%rd329, %rd26, %rd329;
	mov.b16 	%rs311, 1;
	bra.uni 	$L__BB27_29;
$L__BB27_28:
	setp.eq.s16 	%p162, %rs266, 0;
	selp.b64 	%rd329, %rd26, %rd329, %p162;
	selp.b16 	%rs311, %rs19, %rs311, %p162;
$L__BB27_29:
	cvt.u32.u16 	%r386, %rs311;
	and.b32  	%r367, %r386, 255;
	mov.b32 	%r383, 16;
	mov.b32 	%r384, 31;
	mov.b32 	%r385, -1;
	// begin inline asm
	shfl.sync.down.b32 %r366, %r367, %r383, %r384, %r385;
	// end inline asm
	// begin inline asm
	shfl.sync.down.b32 %r371, %r372, %r383, %r384, %r385;
	// end inline asm
	mov.b64 	{%r377, %r382}, %rd329;
	// begin inline asm
	shfl.sync.down.b32 %r376, %r377, %r383, %r384, %r385;
	// end inline asm
	// begin inline asm
	shfl.sync.down.b32 %r381, %r382, %r383, %r384, %r385;
	// end inline asm
	mov.b64 	%rd30, {%r376, %r381};
	cvt.u16.u32 	%rs22, %r366;
	setp.gt.s32 	%p163, %r281, 15;
	@%p163 bra 	$L__BB27_33;
	and.b16  	%rs270, %rs311, 255;
	setp.eq.s16 	%p164, %rs270, 0;
	and.b16  	%rs271, %rs22, 255;
	setp.eq.s16 	%p165, %rs271, 0;
	or.pred  	%p166, %p164, %p165;
	@%p166 bra 	$L__BB27_32;
	min.s64 	%rd329, %rd30, %rd329;
	mov.b16 	%rs311, 1;
	bra.uni 	$L__BB27_33;
$L__BB27_32:
	setp.eq.s16 	%p167, %rs270, 0;
	selp.b64 	%rd329, %rd30, %rd329, %p167;
	selp.b16 	%rs311, %rs22, %rs311, %p167;
$L__BB27_33:
	setp.ne.s32 	%p168, %r281, 0;
	@%p168 bra 	$L__BB27_35;
	shr.u32 	%r387, %r1, 1;
	and.b32  	%r388, %r387, 496;
	mov.u32 	%r389, _ZZN3cub18CUB_300001_SM_10006detail6reduce28DeviceReduceSingleTileKernelINS2_10policy_hubIN4cuda3std3__45tupleIJblEEEjN6thrust24THRUST_300001_SM_1000_NS8cuda_cub9__find_if7functorIS9_EEE10Policy1000EPS9_SI_iSF_S9_S9_NS7_10__identityEEEvT0_T1_T2_T3_T4_T6_E12temp_storage;
	add.s32 	%r390, %r389, %r388;
	st.shared.u8 	[%r390+8], %rs311;
	st.shared.u64 	[%r390+16], %rd329;
$L__BB27_35:
	bar.sync 	0;
	setp.ne.s32 	%p169, %r1, 0;
	@%p169 bra 	$L__BB27_110;
	ld.shared.u8 	%rs274, [_ZZN3cub18CUB_300001_SM_10006detail6reduce28DeviceReduceSingleTileKernelINS2_10policy_hubIN4cuda3std3__45tupleIJblEEEjN6thrust24THRUST_300001_SM_1000_NS8cuda_cub9__find_if7functorIS9_EEE10Policy1000EPS9_SI_iSF_S9_S9_NS7_10__identityEEEvT0_T1_T2_T3_T4_T6_E12temp_storage+24];
	ld.shared.u64 	%rd292, [_ZZN3cub18CUB_300001_SM_10006detail6reduce28DeviceReduceSingleTileKernelINS2_10policy_hubIN4cuda3std3__45tupleIJblEEEjN6thrust24THRUST_300001_SM_1000_NS8cuda_cub9__find_if7functorIS9_EEE10Policy1000EPS9_SI_iSF_S9_S9_NS7_10__identityEEEvT0_T1_T2_T3_T4_T6_E12temp_storage+32];
	and.b16  	%rs275, %rs311, 255;
	setp.eq.s16 	%p170, %rs275, 0;
	setp.eq.s16 	%p171, %rs274, 0;
	min.s64 	%rd293, %rd292, %rd329;
	selp.b64 	%rd294, %rd329, %rd293, %p171;
	selp.b64 	%rd295, %rd292, %rd294, %p170;
	selp.b16 	%rs276, %rs311, 1, %p171;
	selp.b16 	%rs277, %rs274, %rs276, %p170;
	and.b16  	%rs278, %rs277, 255;
	ld.shared.u8 	%rs279, [_ZZN3cub18CUB_300001_SM_10006detail6reduce28DeviceReduceSingleTileKernelINS2_10policy_hubIN4cuda3std3__45tupleIJblEEEjN6thrust24THRUST_300001_SM_1000_NS8cuda_cub9__find_if7functorIS9_EEE10Policy1000EPS9_SI_iSF_S9_S9_NS7_10__identityEEEvT0_T1_T2_T3_T4_T6_E12temp_storage+40];
	ld.shared.u64 	%rd296, [_ZZN3cub18CUB_300001_SM_10006detail6reduce28DeviceReduceSingleTileKernelINS2_10policy_hubIN4cuda3std3__45tupleIJblEEEjN6thrust24THRUST_300001_SM_1000_NS8cuda_cub9__find_if7functorIS9_EEE10Policy1000EPS9_SI_iSF_S9_S9_NS7_10__identityEEEvT0_T1_T2_T3_T4_T6_E12temp_storage+48];
	setp.eq.s16 	%p172, %rs278, 0;
	setp.eq.s16 	%p173, %rs279, 0;
	min.s64 	%rd297, %rd296, %rd295;
	selp.b64 	%rd298, %rd295, %rd297, %p173;
	selp.b64 	%rd299, %rd296, %rd298, %p172;
	selp.b16 	%rs280, %rs277, 1, %p173;
	selp.b16 	%rs281, %rs279, %rs280, %p172;
	and.b16  	%rs282, %rs281, 255;
	ld.shared.u8 	%rs283, [_ZZN3cub18CUB_300001_SM_10006detail6reduce28DeviceReduceSingleTileKernelINS2_10policy_hubIN4cuda3std3__45tupleIJblEEEjN6thrust24THRUST_300001_SM_1000_NS8cuda_cub9__find_if7functorIS9_EEE10Policy1000EPS9_SI_iSF_S9_S9_NS7_10__identityEEEvT0_T1_T2_T3_T4_T6_E12temp_storage+56];
	ld.shared.u64 	%rd300, [_ZZN3cub18CUB_300001_SM_10006detail6reduce28DeviceReduceSingleTileKernelINS2_10policy_hubIN4cuda3std3__45tupleIJblEEEjN6thrust24THRUST_300001_SM_1000_NS8cuda_cub9__find_if7functorIS9_EEE10Policy1000EPS9_SI_iSF_S9_S9_NS7_10__identityEEEvT0_T1_T2_T3_T4_T6_E12temp_storage+64];
	setp.eq.s16 	%p174, %rs282, 0;
	setp.eq.s16 	%p175, %rs283, 0;
	min.s64 	%rd301, %rd300, %rd299;
	selp.b16 	%rs284, %rs281, 1, %p175;
	selp.b16 	%rs285, %rs283, %rs284, %p174;
	and.b16  	%rs286, %rs285, 255;
	selp.b64 	%rd302, %rd299, %rd301, %p175;
	selp.b64 	%rd303, %rd300, %rd302, %p174;
	ld.shared.u8 	%rs287, [_ZZN3cub18CUB_300001_SM_10006detail6reduce28DeviceReduceSingleTileKernelINS2_10policy_hubIN4cuda3std3__45tupleIJblEEEjN6thrust24THRUST_300001_SM_1000_NS8cuda_cub9__find_if7functorIS9_EEE10Policy1000EPS9_SI_iSF_S9_S9_NS7_10__identityEEEvT0_T1_T2_T3_T4_T6_E12temp_storage+72];
	ld.shared.u64 	%rd304, [_ZZN3cub18CUB_300001_SM_10006detail6reduce28DeviceReduceSingleTileKernelINS2_10policy_hubIN4cuda3std3__45tupleIJblEEEjN6thrust24THRUST_300001_SM_1000_NS8cuda_cub9__find_if7functorIS9_EEE10Policy1000EPS9_SI_iSF_S9_S9_NS7_10__identityEEEvT0_T1_T2_T3_T4_T6_E12temp_storage+80];
	setp.eq.s16 	%p176, %rs286, 0;
	setp.eq.s16 	%p177, %rs287, 0;
	min.s64 	%rd305, %rd304, %rd303;
	selp.b16 	%rs288, %rs285, 1, %p177;
	selp.b16 	%rs289, %rs287, %rs288, %p176;
	and.b16  	%rs290, %rs289, 255;
	selp.b64 	%rd306, %rd303, %rd305, %p177;
	selp.b64 	%rd307, %rd304, %rd306, %p176;
	ld.shared.u8 	%rs291, [_ZZN3cub18CUB_300001_SM_10006detail6reduce28DeviceReduceSingleTileKernelINS2_10policy_hubIN4cuda3std3__45tupleIJblEEEjN6thrust24THRUST_300001_SM_1000_NS8cuda_cub9__find_if7functorIS9_EEE10Policy1000EPS9_SI_iSF_S9_S9_NS7_10__identityEEEvT0_T1_T2_T3_T4_T6_E12temp_storage+88];
	ld.shared.u64 	%rd308, [_ZZN3cub18CUB_300001_SM_10006detail6reduce28DeviceReduceSingleTileKernelINS2_10policy_hubIN4cuda3std3__45tupleIJblEEEjN6thrust24THRUST_300001_SM_1000_NS8cuda_cub9__find_if7functorIS9_EEE10Policy1000EPS9_SI_iSF_S9_S9_NS7_10__identityEEEvT0_T1_T2_T3_T4_T6_E12temp_storage+96];
	setp.eq.s16 	%p178, %rs290, 0;
	setp.eq.s16 	%p179, %rs291, 0;
	min.s64 	%rd309, %rd308, %rd307;
	selp.b16 	%rs292, %rs289, 1, %p179;
	selp.b16 	%rs293, %rs291, %rs292, %p178;
	and.b16  	%rs294, %rs293, 255;
	selp.b64 	%rd310, %rd307, %rd309, %p179;
	selp.b64 	%rd311, %rd308, %rd310, %p178;
	ld.shared.u8 	%rs295, [_ZZN3cub18CUB_300001_SM_10006detail6reduce28DeviceReduceSingleTileKernelINS2_10policy_hubIN4cuda3std3__45tupleIJblEEEjN6thrust24THRUST_300001_SM_1000_NS8cuda_cub9__find_if7functorIS9_EEE10Policy1000EPS9_SI_iSF_S9_S9_NS7_10__identityEEEvT0_T1_T2_T3_T4_T6_E12temp_storage+104];
	ld.shared.u64 	%rd312, [_ZZN3cub18CUB_300001_SM_10006detail6reduce28DeviceReduceSingleTileKernelINS2_10policy_hubIN4cuda3std3__45tupleIJblEEEjN6thrust24THRUST_300001_SM_1000_NS8cuda_cub9__find_if7functorIS9_EEE10Policy1000EPS9_SI_iSF_S9_S9_NS7_10__identityEEEvT0_T1_T2_T3_T4_T6_E12temp_storage+112];
	setp.eq.s16 	%p180, %rs294, 0;
	setp.eq.s16 	%p181, %rs295, 0;
	min.s64 	%rd313, %rd312, %rd311;
	selp.b16 	%rs296, %rs293, 1, %p181;
	selp.b16 	%rs297, %rs295, %rs296, %p180;
	and.b16  	%rs298, %rs297, 255;
	selp.b64 	%rd314, %rd311, %rd313, %p181;
	selp.b64 	%rd315, %rd312, %rd314, %p180;
	ld.shared.u8 	%rs299, [_ZZN3cub18CUB_300001_SM_10006detail6reduce28DeviceReduceSingleTileKernelINS2_10policy_hubIN4cuda3std3__45tupleIJblEEEjN6thrust24THRUST_300001_SM_1000_NS8cuda_cub9__find_if7functorIS9_EEE10Policy1000EPS9_SI_iSF_S9_S9_NS7_10__identityEEEvT0_T1_T2_T3_T4_T6_E12temp_storage+120];
	ld.shared.u64 	%rd316, [_ZZN3cub18CUB_300001_SM_10006detail6reduce28DeviceReduceSingleTileKernelINS2_10policy_hubIN4cuda3std3__45tupleIJblEEEjN6thrust24THRUST_300001_SM_1000_NS8cuda_cub9__find_if7functorIS9_EEE10Policy1000EPS9_SI_iSF_S9_S9_NS7_10__identityEEEvT0_T1_T2_T3_T4_T6_E12temp_storage+128];
	setp.eq.s16 	%p182, %rs298, 0;
	setp.eq.s16 	%p183, %rs299, 0;
	min.s64 	%rd317, %rd316, %rd315;
	selp.b16 	%rs300, %rs297, 1, %p183;
	selp.b16 	%rs311, %rs299, %rs300, %p182;
	selp.b64 	%rd318, %rd315, %rd317, %p183;
	selp.b64 	%rd329, %rd316, %rd318, %p182;
	bra.uni 	$L__BB27_110;
$L__BB27_37:
	// begin inline asm
	mov.u32 %r163, %laneid;
	// end inline asm
	and.b32  	%r184, %r1, 992;
	add.s32 	%r185, %r184, 32;
	setp.gt.s32 	%p94, %r185, %r38;
	not.b32 	%r186, %r184;
	add.s32 	%r187, %r38, %r186;
	selp.b32 	%r182, %r187, 31, %p94;
	cvt.u32.u16 	%r188, %rs311;
	and.b32  	%r165, %r188, 255;
	mov.b32 	%r181, 1;
	mov.b32 	%r183, -1;
	// begin inline asm
	shfl.sync.down.b32 %r164, %r165, %r181, %r182, %r183;
	// end inline asm
	// begin inline asm
	shfl.sync.down.b32 %r169, %r170, %r181, %r182, %r183;
	// end inline asm
	mov.b64 	{%r175, %r180}, %rd329;
	// begin inline asm
	shfl.sync.down.b32 %r174, %r175, %r181, %r182, %r183;
	// end inline asm
	// begin inline asm
	shfl.sync.down.b32 %r179, %r180, %r181, %r182, %r183;
	// end inline asm
	mov.b64 	%rd35, {%r174, %r179};
	cvt.u16.u32 	%rs26, %r164;
	setp.ge.s32 	%p95, %r163, %r182;
	@%p95 bra 	$L__BB27_41;
	and.b16  	%rs213, %rs311, 255;
	setp.eq.s16 	%p96, %rs213, 0;
	and.b16  	%rs214, %rs26, 255;
	setp.eq.s16 	%p97, %rs214, 0;
	or.pred  	%p98, %p96, %p97;
	@%p98 bra 	$L__BB27_40;
	min.s64 	%rd329, %rd35, %rd329;
	mov.b16 	%rs311, 1;
	bra.uni 	$L__BB27_41;
$L__BB27_40:
	setp.eq.s16 	%p99, %rs213, 0;
	selp.b16 	%rs311, %rs26, %rs311, %p99;
	selp.b64 	%rd329, %rd35, %rd329, %p99;
$L__BB27_41:
	cvt.u32.u16 	%r209, %rs311;
	and.b32  	%r190, %r209, 255;
	mov.b32 	%r206, 2;
	mov.b32 	%r208, -1;
	// begin inline asm
	shfl.sync.down.b32 %r189, %r190, %r206, %r182, %r208;
	// end inline asm
	// begin inline asm
	shfl.sync.down.b32 %r194, %r195, %r206, %r182, %r208;
	// end inline asm
	mov.b64 	{%r200, %r205}, %rd329;
	// begin inline asm
	shfl.sync.down.b32 %r199, %r200, %r206, %r182, %r208;
	// end inline asm
	// begin inline asm
	shfl.sync.down.b32 %r204, %r205, %r206, %r182, %r208;
	// end inline asm
	mov.b64 	%rd39, {%r199, %r204};
	cvt.u16.u32 	%rs29, %r189;
	add.s32 	%r210, %r163, 2;
	setp.gt.s32 	%p100, %r210, %r182;
	@%p100 bra 	$L__BB27_45;
	and.b16  	%rs217, %rs311, 255;
	setp.eq.s16 	%p101, %rs217, 0;
	and.b16  	%rs218, %rs29, 255;
	setp.eq.s16 	%p102, %rs218, 0;
	or.pred  	%p103, %p101, %p102;
	@%p103 bra 	$L__BB27_44;
	min.s64 	%rd329, %rd39, %rd329;
	mov.b16 	%rs311, 1;
	bra.uni 	$L__BB27_45;
$L__BB27_44:
	setp.eq.s16 	%p104, %rs217, 0;
	selp.b16 	%rs311, %rs29, %rs311, %p104;
	selp.b64 	%rd329, %rd39, %rd329, %p104;
$L__BB27_45:
	cvt.u32.u16 	%r231, %rs311;
	and.b32  	%r212, %r231, 255;
	mov.b32 	%r228, 4;
	mov.b32 	%r230, -1;
	// begin inline asm
	shfl.sync.down.b32 %r211, %r212, %r228, %r182, %r230;
	// end inline asm
	// begin inline asm
	shfl.sync.down.b32 %r216, %r217, %r228, %r182, %r230;
	// end inline asm
	mov.b64 	{%r222, %r227}, %rd329;
	// begin inline asm
	shfl.sync.down.b32 %r221, %r222, %r228, %r182, %r230;
	// end inline asm
	// begin inline asm
	shfl.sync.down.b32 %r226, %r227, %r228, %r182, %r230;
	// end inline asm
	mov.b64 	%rd43, {%r221, %r226};
	cvt.u16.u32 	%rs32, %r211;
	add.s32 	%r232, %r163, 4;
	setp.gt.s32 	%p105, %r232, %r182;
	@%p105 bra 	$L__BB27_49;
	and.b16  	%rs221, %rs311, 255;
	setp.eq.s16 	%p106, %rs221, 0;
	and.b16  	%rs222, %rs32, 255;
	setp.eq.s16 	%p107, %rs222, 0;
	or.pred  	%p108, %p106, %p107;
	@%p108 bra 	$L__BB27_48;
	min.s64 	%rd329, %rd43, %rd329;
	mov.b16 	%rs311, 1;
	bra.uni 	$L__BB27_49;
$L__BB27_48:
	setp.eq.s16 	%p109, %rs221, 0;
	selp.b16 	%rs311, %rs32, %rs311, %p109;
	selp.b64 	%rd329, %rd43, %rd329, %p109;
$L__BB27_49:
	cvt.u32.u16 	%r253, %rs311;
	and.b32  	%r234, %r253, 255;
	mov.b32 	%r250, 8;
	mov.b32 	%r252, -1;
	// begin inline asm
	shfl.sync.down.b32 %r233, %r234, %r250, %r182, %r252;
	// end inline asm
	// begin inline asm
	shfl.sync.down.b32 %r238, %r239, %r250, %r182, %r252;
	// end inline asm
	mov.b64 	{%r244, %r249}, %rd329;
	// begin inline asm
	shfl.sync.down.b32 %r243, %r244, %r250, %r182, %r252;
	// end inline asm
	// begin inline asm
	shfl.sync.down.b32 %r248, %r249, %r250, %r182, %r252;
	// end inline asm
	mov.b64 	%rd47, {%r243, %r248};
	cvt.u16.u32 	%rs35, %r233;
	add.s32 	%r254, %r163, 8;
	setp.gt.s32 	%p110, %r254, %r182;
	@%p110 bra 	$L__BB27_53;
	and.b16  	%rs225, %rs311, 255;
	setp.eq.s16 	%p111, %rs225, 0;
	and.b16  	%rs226, %rs35, 255;
	setp.eq.s16 	%p112, %rs226, 0;
	or.pred  	%p113, %p111, %p112;
	@%p113 bra 	$L__BB27_52;
	min.s64 	%rd329, %rd47, %rd329;
	mov.b16 	%rs311, 1;
	bra.uni 	$L__BB27_53;
$L__BB27_52:
	setp.eq.s16 	%p114, %rs225, 0;
	selp.b16 	%rs311, %rs35, %rs311, %p114;
	selp.b64 	%rd329, %rd47, %rd329, %p114;
$L__BB27_53:
	cvt.u32.u16 	%r275, %rs311;
	and.b32  	%r256, %r275, 255;
	mov.b32 	%r272, 16;
	mov.b32 	%r274, -1;
	// begin inline asm
	shfl.sync.down.b32 %r255, %r256, %r272, %r182, %r274;
	// end inline asm
	// begin inline asm
	shfl.sync.down.b32 %r260, %r261, %r272, %r182, %r274;
	// end inline asm
	mov.b64 	{%r266, %r271}, %rd329;
	// begin inline asm
	shfl.sync.down.b32 %r265, %r266, %r272, %r182, %r274;
	// end inline asm
	// begin inline asm
	shfl.sync.down.b32 %r270, %r271, %r272, %r182, %r274;
	// end inline asm
	mov.b64 	%rd51, {%r265, %r270};
	cvt.u16.u32 	%rs38, %r255;
	add.s32 	%r276, %r163, 16;
	setp.gt.s32 	%p115, %r276, %r182;
	@%p115 bra 	$L__BB27_57;
	and.b16  	%rs229, %rs311, 255;
	setp.eq.s16 	%p116, %rs229, 0;
	and.b16  	%rs230, %rs38, 255;
	setp.eq.s16 	%p117, %rs230, 0;
	or.pred  	%p118, %p116, %p117;
	@%p118 bra 	$L__BB27_56;
	min.s64 	%rd329, %rd51, %rd329;
	mov.b16 	%rs311, 1;
	bra.uni 	$L__BB27_57;
$L__BB27_56:
	setp.eq.s16 	%p119, %rs229, 0;
	selp.b16 	%rs311, %rs38, %rs311, %p119;
	selp.b64 	%rd329, %rd51, %rd329, %p119;
$L__BB27_57:
	setp.ne.s32 	%p120, %r163, 0;
	@%p120 bra 	$L__BB27_59;
	shr.u32 	%r277, %r1, 1;
	and.b32  	%r278, %r277, 496;
	mov.u32 	%r279, _ZZN3cub18CUB_300001_SM_10006detail6reduce28DeviceReduceSingleTileKernelINS2_10policy_hubIN4cuda3std3__45tupleIJblEEEjN6thrust24THRUST_300001_SM_1000_NS8cuda_cub9__find_if7functorIS9_EEE10Policy1000EPS9_SI_iSF_S9_S9_NS7_10__identityEEEvT0_T1_T2_T3_T4_T6_E12temp_storage;
	add.s32 	%r280, %r279, %r278;
	st.shared.u8 	[%r280+8], %rs311;
	st.shared.u64 	[%r280+16], %rd329;
$L__BB27_59:
	bar.sync 	0;
	setp.ne.s32 	%p121, %r1, 0;
	@%p121 bra 	$L__BB27_110;
	setp.lt.s32 	%p122, %r38, 33;
	@%p122 bra 	$L__BB27_62;
	ld.shared.u8 	%rs233, [_ZZN3cub18CUB_300001_SM_10006detail6reduce28DeviceReduceSingleTileKernelINS2_10policy_hubIN4cuda3std3__45tupleIJblEEEjN6thrust24THRUST_300001_SM_1000_NS8cuda_cub9__find_if7functorIS9_EEE10Policy1000EPS9_SI_iSF_S9_S9_NS7_10__identityEEEvT0_T1_T2_T3_T4_T6_E12temp_storage+24];
	ld.shared.u64 	%rd271, [_ZZN3cub18CUB_300001_SM_10006detail6reduce28DeviceReduceSingleTileKernelINS2_10policy_hubIN4cuda3std3__45tupleIJblEEEjN6thrust24THRUST_300001_SM_1000_NS8cuda_cub9__find_if7functorIS9_EEE10Policy1000EPS9_SI_iSF_S9_S9_NS7_10__identityEEEvT0_T1_T2_T3_T4_T6_E12temp_storage+32];
	and.b16  	%rs234, %rs311, 255;
	setp.eq.s16 	%p123, %rs234, 0;
	setp.eq.s16 	%p124, %rs233, 0;
	min.s64 	%rd272, %rd271, %rd329;
	selp.b16 	%rs235, %rs311, 1, %p124;
	selp.b16 	%rs311, %rs233, %rs235, %p123;
	selp.b64 	%rd273, %rd329, %rd272, %p124;
	selp.b64 	%rd329, %rd271, %rd273, %p123;
$L__BB27_62:
	setp.lt.s32 	%p125, %r38, 65;
	@%p125 bra 	$L__BB27_64;
	ld.shared.u8 	%rs236, [_ZZN3cub18CUB_300001_SM_10006detail6reduce28DeviceReduceSingleTileKernelINS2_10policy_hubIN4cuda3std3__45tupleIJblEEEjN6thrust24THRUST_300001_SM_1000_NS8cuda_cub9__find_if7functorIS9_EEE10Policy1000EPS9_SI_iSF_S9_S9_NS7_10__identityEEEvT0_T1_T2_T3_T4_T6_E12temp_storage+40];
	ld.shared.u64 	%rd274, [_ZZN3cub18CUB_300001_SM_10006detail6reduce28DeviceReduceSingleTileKernelINS2_10policy_hubIN4cuda3std3__45tupleIJblEEEjN6thrust24THRUST_300001_SM_1000_NS8cuda_cub9__find_if7functorIS9_EEE10Policy1000EPS9_SI_iSF_S9_S9_NS7_10__identityEEEvT0_T1_T2_T3_T4_T6_E12temp_storage+48];
	and.b16  	%rs237, %rs311, 255;
	setp.eq.s16 	%p126, %rs237, 0;
	setp.eq.s16 	%p127, %rs236, 0;
	min.s64 	%rd275, %rd274, %rd329;
	selp.b16 	%rs238, %rs311, 1, %p127;
	selp.b16 	%rs311, %rs236, %rs238, %p126;
	selp.b64 	%rd276, %rd329, %rd275, %p127;
	selp.b64 	%rd329, %rd274, %rd276, %p126;
$L__BB27_64:
	setp.lt.s32 	%p128, %r38, 97;
	@%p128 bra 	$L__BB27_66;
	ld.shared.u8 	%rs239, [_ZZN3cub18CUB_300001_SM_10006detail6reduce28DeviceReduceSingleTileKernelINS2_10policy_hubIN4cuda3std3__45tupleIJblEEEjN6thrust24THRUST_300001_SM_1000_NS8cuda_cub9__find_if7functorIS9_EEE10Policy1000EPS9_SI_iSF_S9_S9_NS7_10__identityEEEvT0_T1_T2_T3_T4_T6_E12temp_storage+56];
	ld.shared.u64 	%rd277, [_ZZN3cub18CUB_300001_SM_10006detail6reduce28DeviceReduceSingleTileKernelINS2_10policy_hubIN4cuda3std3__45tupleIJblEEEjN6thrust24THRUST_300001_SM_1000_NS8cuda_cub9__find_if7functorIS9_EEE10Policy1000EPS9_SI_iSF_S9_S9_NS7_10__identityEEEvT0_T1_T2_T3_T4_T6_E12temp_storage+64];
	and.b16  	%rs240, %rs311, 255;
	setp.eq.s16 	%p129, %rs240, 0;
	setp.eq.s16 	%p130, %rs239, 0;
	min.s64 	%rd278, %rd277, %rd329;
	selp.b16 	%rs241, %rs311, 1, %p130;
	selp.b16 	%rs311, %rs239, %rs241, %p129;
	selp.b64 	%rd279, %rd329, %rd278, %p130;
	selp.b64 	%rd329, %rd277, %rd279, %p129;
$L__BB27_66:
	setp.lt.s32 	%p131, %r38, 129;
	@%p131 bra 	$L__BB27_68;
	ld.shared.u8 	%rs242, [_ZZN3cub18CUB_300001_SM_10006detail6reduce28DeviceReduceSingleTileKernelINS2_10policy_hubIN4cuda3std3__45tupleIJblEEEjN6thrust24THRUST_300001_SM_1000_NS8cuda_cub9__find_if7functorIS9_EEE10Policy1000EPS9_SI_iSF_S9_S9_NS7_10__identityEEEvT0_T1_T2_T3_T4_T6_E12temp_storage+72];
	ld.shared.u64 	%rd280, [_ZZN3cub18CUB_300001_SM_10006detail6reduce28DeviceReduceSingleTileKernelINS2_10policy_hubIN4cuda3std3__45tupleIJblEEEjN6thrust24THRUST_300001_SM_1000_NS8cuda_cub9__find_if7functorIS9_EEE10Policy1000EPS9_SI_iSF_S9_S9_NS7_10__identityEEEvT0_T1_T2_T3_T4_T6_E12temp_storage+80];
	and.b16  	%rs243, %rs311, 255;
	setp.eq.s16 	%p132, %rs243, 0;
	setp.eq.s16 	%p133, %rs242, 0;
	min.s64 	%rd281, %rd280, %rd329;
	selp.b16 	%rs244, %rs311, 1, %p133;
	selp.b16 	%rs311, %rs242, %rs244, %p132;
	selp.b64 	%rd282, %rd329, %rd281, %p133;
	selp.b64 	%rd329, %rd280, %rd282, %p132;
$L__BB27_68:
	setp.lt.s32 	%p134, %r38, 161;
	@%p134 bra 	$L__BB27_70;
	ld.shared.u8 	%rs245, [_ZZN3cub18CUB_300001_SM_10006detail6reduce28DeviceReduceSingleTileKernelINS2_10policy_hubIN4cuda3std3__45tupleIJblEEEjN6thrust24THRUST_300001_SM_1000_NS8cuda_cub9__find_if7functorIS9_EEE10Policy1000EPS9_SI_iSF_S9_S9_NS7_10__identityEEEvT0_T1_T2_T3_T4_T6_E12temp_storage+88];
	ld.shared.u64 	%rd283, [_ZZN3cub18CUB_300001_SM_10006detail6reduce28DeviceReduceSingleTileKernelINS2_10policy_hubIN4cuda3std3__45tupleIJblEEEjN6thrust24THRUST_300001_SM_1000_NS8cuda_cub9__find_if7functorIS9_EEE10Policy1000EPS9_SI_iSF_S9_S9_NS7_10__identityEEEvT0_T1_T2_T3_T4_T6_E12temp_storage+96];
	and.b16  	%rs246, %rs311, 255;
	setp.eq.s16 	%p135, %rs246, 0;
	setp.eq.s16 	%p136, %rs245, 0;
	min.s64 	%rd284, %rd283, %rd329;
	selp.b16 	%rs247, %rs311, 1, %p136;
	selp.b16 	%rs311, %rs245, %rs247, %p135;
	selp.b64 	%rd285, %rd329, %rd284, %p136;
	selp.b64 	%rd329, %rd283, %rd285, %p135;
$L__BB27_70:
	setp.lt.s32 	%p137, %r38, 193;
	@%p137 bra 	$L__BB27_72;
	ld.shared.u8 	%rs248, [_ZZN3cub18CUB_300001_SM_10006detail6reduce28DeviceReduceSingleTileKernelINS2_10policy_hubIN4cuda3std3__45tupleIJblEEEjN6thrust24THRUST_300001_SM_1000_NS8cuda_cub9__find_if7functorIS9_EEE10Policy1000EPS9_SI_iSF_S9_S9_NS7_10__identityEEEvT0_T1_T2_T3_T4_T6_E12temp_storage+104];
	ld.shared.u64 	%rd286, [_ZZN3cub18CUB_300001_SM_10006detail6reduce28DeviceReduceSingleTileKernelINS2_10policy_hubIN4cuda3std3__45tupleIJblEEEjN6thrust24THRUST_300001_SM_1000_NS8cuda_cub9__find_if7functorIS9_EEE10Policy1000EPS9_SI_iSF_S9_S9_NS7_10__identityEEEvT0_T1_T2_T3_T4_T6_E12temp_storage+112];
	and.b16  	%rs249, %rs311, 255;
	setp.eq.s16 	%p138, %rs249, 0;
	setp.eq.s16 	%p139, %rs248, 0;
	min.s64 	%rd287, %rd286, %rd329;
	selp.b16 	%rs250, %rs311, 1, %p139;
	selp.b16 	%rs311, %rs248, %rs250, %p138;
	selp.b64 	%rd288, %rd329, %rd287, %p139;
	selp.b64 	%rd329, %rd286, %rd288, %p138;
$L__BB27_72:
	setp.lt.s32 	%p140, %r38, 225;
	@%p140 bra 	$L__BB27_110;
	ld.shared.u8 	%rs251, [_ZZN3cub18CUB_300001_SM_10006detail6reduce28DeviceReduceSingleTileKernelINS2_10policy_hubIN4cuda3std3__45tupleIJblEEEjN6thrust24THRUST_300001_SM_1000_NS8cuda_cub9__find_if7functorIS9_EEE10Policy1000EPS9_SI_iSF_S9_S9_NS7_10__identityEEEvT0_T1_T2_T3_T4_T6_E12temp_storage+120];
	ld.shared.u64 	%rd289, [_ZZN3cub18CUB_300001_SM_10006detail6reduce28DeviceReduceSingleTileKernelINS2_10policy_hubIN4cuda3std3__45tupleIJblEEEjN6thrust24THRUST_300001_SM_1000_NS8cuda_cub9__find_if7functorIS9_EEE10Policy1000EPS9_SI_iSF_S9_S9_NS7_10__identityEEEvT0_T1_T2_T3_T4_T6_E12temp_storage+128];
	and.b16  	%rs252, %rs311, 255;
	setp.eq.s16 	%p141, %rs252, 0;
	setp.eq.s16 	%p142, %rs251, 0;
	min.s64 	%rd290, %rd289, %rd329;
	selp.b16 	%rs253, %rs311, 1, %p142;
	selp.b16 	%rs311, %rs251, %rs253, %p141;
	selp.b64 	%rd291, %rd329, %rd290, %p142;
	selp.b64 	%rd329, %rd289, %rd291, %p141;
	bra.uni 	$L__BB27_110;
$L__BB27_74:
	mov.u32 	%r16, %tid.x;
	mul.wide.u32 	%rd124, %r16, 16;
	add.s64 	%rd109, %rd105, %rd124;
	// begin inline asm
	ld.global.nc.u64 %rd108, [%rd109];
	// end inline asm
	add.s64 	%rd111, %rd109, 8;
	// begin inline asm
	ld.global.nc.u64 %rd110, [%rd111];
	// end inline asm
	cvt.u16.u64 	%rs83, %rd108;
	and.b16  	%rs84, %rs83, 255;
	add.s64 	%rd113, %rd109, 4096;
	// begin inline asm
	ld.global.nc.u64 %rd112, [%rd113];
	// end inline asm
	add.s64 	%rd115, %rd109, 4104;
	// begin inline asm
	ld.global.nc.u64 %rd114, [%rd115];
	// end inline asm
	cvt.u16.u64 	%rs85, %rd112;
	and.b16  	%rs86, %rs85, 255;
	add.s64 	%rd117, %rd109, 8192;
	// begin inline asm
	ld.global.nc.u64 %rd116, [%rd117];
	// end inline asm
	add.s64 	%rd119, %rd109, 8200;
	// begin inline asm
	ld.global.nc.u64 %rd118, [%rd119];
	// end inline asm
	cvt.u16.u64 	%rs87, %rd116;
	and.b16  	%rs88, %rs87, 255;
	add.s64 	%rd121, %rd109, 12288;
	// begin inline asm
	ld.global.nc.u64 %rd120, [%rd121];
	// end inline asm
	add.s64 	%rd123, %rd109, 12296;
	// begin inline asm
	ld.global.nc.u64 %rd122, [%rd123];
	// end inline asm
	cvt.u16.u64 	%rs89, %rd120;
	and.b16  	%rs90, %rs89, 255;
	setp.eq.s16 	%p3, %rs84, 0;
	setp.eq.s16 	%p4, %rs86, 0;
	min.s64 	%rd125, %rd114, %rd110;
	selp.b16 	%rs91, %rs83, 1, %p4;
	selp.b64 	%rd126, %rd110, %rd125, %p4;
	selp.b16 	%rs92, %rs85, %rs91, %p3;
	and.b16  	%rs93, %rs92, 255;
	selp.b64 	%rd127, %rd114, %rd126, %p3;
	setp.eq.s16 	%p5, %rs93, 0;
	setp.eq.s16 	%p6, %rs88, 0;
	min.s64 	%rd128, %rd118, %rd127;
	selp.b16 	%rs94, %rs92, 1, %p6;
	selp.b64 	%rd129, %rd127, %rd128, %p6;
	selp.b16 	%rs95, %rs87, %rs94, %p5;
	and.b16  	%rs96, %rs95, 255;
	selp.b64 	%rd130, %rd118, %rd129, %p5;
	setp.eq.s16 	%p7, %rs96, 0;
	setp.eq.s16 	%p8, %rs90, 0;
	min.s64 	%rd131, %rd122, %rd130;
	selp.b16 	%rs97, %rs95, 1, %p8;
	selp.b64 	%rd132, %rd130, %rd131, %p8;
	selp.b16 	%rs311, %rs89, %rs97, %p7;
	selp.b64 	%rd329, %rd122, %rd132, %p7;
	setp.lt.u32 	%p9, %r38, 2048;
	mov.b32 	%r399, 1024;
	@%p9 bra 	$L__BB27_78;
	add.s32 	%r17, %r38, -1024;
	mov.b32 	%r399, 1024;
$L__BB27_76:
	mul.wide.s32 	%rd149, %r399, 16;
	add.s64 	%rd134, %rd109, %rd149;
	// begin inline asm
	ld.global.nc.u64 %rd133, [%rd134];
	// end inline asm
	add.s64 	%rd136, %rd134, 8;
	// begin inline asm
	ld.global.nc.u64 %rd135, [%rd136];
	// end inline asm
	cvt.u16.u64 	%rs98, %rd133;
	and.b16  	%rs99, %rs98, 255;
	add.s64 	%rd138, %rd134, 4096;
	// begin inline asm
	ld.global.nc.u64 %rd137, [%rd138];
	// end inline asm
	add.s64 	%rd140, %rd134, 4104;
	// begin inline asm
	ld.global.nc.u64 %rd139, [%rd140];
	// end inline asm
	cvt.u16.u64 	%rs100, %rd137;
	and.b16  	%rs101, %rs100, 255;
	add.s64 	%rd142, %rd134, 8192;
	// begin inline asm
	ld.global.nc.u64 %rd141, [%rd142];
	// end inline asm
	add.s64 	%rd144, %rd134, 8200;
	// begin inline asm
	ld.global.nc.u64 %rd143, [%rd144];
	// end inline asm
	cvt.u16.u64 	%rs102, %rd141;
	and.b16  	%rs103, %rs102, 255;
	add.s64 	%rd146, %rd134, 12288;
	// begin inline asm
	ld.global.nc.u64 %rd145, [%rd146];
	// end inline asm
	add.s64 	%rd148, %rd134, 12296;
	// begin inline asm
	ld.global.nc.u64 %rd147, [%rd148];
	// end inline asm
	cvt.u16.u64 	%rs104, %rd145;
	and.b16  	%rs105, %rs104, 255;
	and.b16  	%rs106, %rs311, 255;
	setp.eq.s16 	%p10, %rs106, 0;
	setp.eq.s16 	%p11, %rs99, 0;
	min.s64 	%rd150, %rd135, %rd329;
	selp.b16 	%rs107, %rs311, 1, %p11;
	selp.b64 	%rd151, %rd329, %rd150, %p11;
	selp.b16 	%rs108, %rs98, %rs107, %p10;
	and.b16  	%rs109, %rs108, 255;
	selp.b64 	%rd152, %rd135, %rd151, %p10;
	setp.eq.s16 	%p12, %rs109, 0;
	setp.eq.s16 	%p13, %rs101, 0;
	min.s64 	%rd153, %rd139, %rd152;
	selp.b16 	%rs110, %rs108, 1, %p13;
	selp.b64 	%rd154, %rd152, %rd153, %p13;
	selp.b16 	%rs111, %rs100, %rs110, %p12;
	and.b16  	%rs112, %rs111, 255;
	selp.b64 	%rd155, %rd139, %rd154, %p12;
	setp.eq.s16 	%p14, %rs112, 0;
	setp.eq.s16 	%p15, %rs103, 0;
	min.s64 	%rd156, %rd143, %rd155;
	selp.b16 	%rs113, %rs111, 1, %p15;
	selp.b64 	%rd157, %rd155, %rd156, %p15;
	selp.b16 	%rs114, %rs102, %rs113, %p14;
	and.b16  	%rs115, %rs114, 255;
	selp.b64 	%rd158, %rd143, %rd157, %p14;
	setp.eq.s16 	%p16, %rs115, 0;
	setp.eq.s16 	%p17, %rs105, 0;
	min.s64 	%rd159, %rd147, %rd158;
	selp.b16 	%rs116, %rs114, 1, %p17;
	selp.b64 	%rd160, %rd158, %rd159, %p17;
	selp.b16 	%rs311, %rs104, %rs116, %p16;
	selp.b64 	%rd329, %rd147, %rd160, %p16;
	sub.s32 	%r41, %r38, %r399;
	setp.lt.s32 	%p18, %r41, 1024;
	@%p18 bra 	$L__BB27_86;
	add.s32 	%r399, %r399, 1024;
	setp.le.s32 	%p19, %r399, %r17;
	@%p19 bra 	$L__BB27_76;
$L__BB27_78:
	setp.le.s32 	%p20, %r38, %r399;
	@%p20 bra 	$L__BB27_86;
	sub.s32 	%r21, %r38, %r399;
	setp.ge.s32 	%p21, %r16, %r21;
	@%p21 bra 	$L__BB27_86;
	not.b32 	%r42, %r16;
	add.s32 	%r43, %r38, %r42;
	sub.s32 	%r22, %r43, %r399;
	and.b32  	%r44, %r22, 768;
	setp.eq.s32 	%p22, %r44, 768;
	mov.u32 	%r403, %r16;
	@%p22 bra 	$L__BB27_83;
	add.s32 	%r401, %r16, %r399;
	shr.u32 	%r45, %r22, 8;
	add.s32 	%r46, %r45, 1;
	and.b32  	%r47, %r46, 3;
	neg.s32 	%r400, %r47;
	mov.u32 	%r403, %r16;
$L__BB27_82:
	.pragma "nounroll";
	mul.wide.u32 	%rd166, %r401, 16;
	add.s64 	%rd163, %rd105, %rd166;
	// begin inline asm
	ld.global.nc.u64 %rd162, [%rd163];
	// end inline asm
	add.s64 	%rd165, %rd163, 8;
	// begin inline asm
	ld.global.nc.u64 %rd164, [%rd165];
	// end inline asm
	cvt.u16.u64 	%rs118, %rd162;
	and.b16  	%rs119, %rs118, 255;
	and.b16  	%rs120, %rs311, 255;
	setp.eq.s16 	%p23, %rs120, 0;
	setp.eq.s16 	%p24, %rs119, 0;
	min.s64 	%rd167, %rd164, %rd329;
	selp.b16 	%rs121, %rs311, 1, %p24;
	selp.b16 	%rs311, %rs118, %rs121, %p23;
	selp.b64 	%rd168, %rd329, %rd167, %p24;
	selp.b64 	%rd329, %rd164, %rd168, %p23;
	add.s32 	%r403, %r403, 256;
	add.s32 	%r401, %r401, 256;
	add.s32 	%r400, %r400, 1;
	setp.ne.s32 	%p25, %r400, 0;
	@%p25 bra 	$L__BB27_82;
$L__BB27_83:
	setp.lt.u32 	%p26, %r22, 768;
	@%p26 bra 	$L__BB27_86;
	cvt.u64.u32 	%rd169, %r403;
	cvt.u64.u32 	%rd170, %r399;
	add.s64 	%rd171, %rd169, %rd170;
	shl.b64 	%rd172, %rd171, 4;
	add.s64 	%rd173, %rd172, %rd105;
	add.s64 	%rd350, %rd173, 12296;
	add.s32 	%r404, %r403, %r399;
$L__BB27_85:
	mul.wide.u32 	%rd190, %r404, 16;
	add.s64 	%rd175, %rd105, %rd190;
	// begin inline asm
	ld.global.nc.u64 %rd174, [%rd175];
	// end inline asm
	add.s64 	%rd177, %rd175, 8;
	// begin inline asm
	ld.global.nc.u64 %rd176, [%rd177];
	// end inline asm
	cvt.u16.u64 	%rs122, %rd174;
	and.b16  	%rs123, %rs122, 255;
	and.b16  	%rs124, %rs311, 255;
	setp.eq.s16 	%p27, %rs124, 0;
	setp.eq.s16 	%p28, %rs123, 0;
	min.s64 	%rd191, %rd176, %rd329;
	selp.b16 	%rs125, %rs311, 1, %p28;
	selp.b16 	%rs126, %rs122, %rs125, %p27;
	and.b16  	%rs127, %rs126, 255;
	selp.b64 	%rd192, %rd329, %rd191, %p28;
	selp.b64 	%rd193, %rd176, %rd192, %p27;
	add.s64 	%rd179, %rd350, -8200;
	// begin inline asm
	ld.global.nc.u64 %rd178, [%rd179];
	// end inline asm
	add.s64 	%rd181, %rd350, -8192;
	// begin inline asm
	ld.global.nc.u64 %rd180, [%rd181];
	// end inline asm
	cvt.u16.u64 	%rs128, %rd178;
	and.b16  	%rs129, %rs128, 255;
	setp.eq.s16 	%p29, %rs127, 0;
	setp.eq.s16 	%p30, %rs129, 0;
	min.s64 	%rd194, %rd180, %rd193;
	selp.b16 	%rs130, %rs126, 1, %p30;
	selp.b16 	%rs131, %rs128, %rs130, %p29;
	and.b16  	%rs132, %rs131, 255;
	selp.b64 	%rd195, %rd193, %rd194, %p30;
	selp.b64 	%rd196, %rd180, %rd195, %p29;
	add.s64 	%rd183, %rd350, -4104;
	// begin inline asm
	ld.global.nc.u64 %rd182, [%rd183];
	// end inline asm
	add.s64 	%rd185, %rd350, -4096;
	// begin inline asm
	ld.global.nc.u64 %rd184, [%rd185];
	// end inline asm
	cvt.u16.u64 	%rs133, %rd182;
	and.b16  	%rs134, %rs133, 255;
	setp.eq.s16 	%p31, %rs132, 0;
	setp.eq.s16 	%p32, %rs134, 0;
	min.s64 	%rd197, %rd184, %rd196;
	selp.b16 	%rs135, %rs131, 1, %p32;
	selp.b16 	%rs136, %rs133, %rs135, %p31;
	and.b16  	%rs137, %rs136, 255;
	selp.b64 	%rd198, %rd196, %rd197, %p32;
	selp.b64 	%rd199, %rd184, %rd198, %p31;
	add.s64 	%rd187, %rd350, -8;
	// begin inline asm
	ld.global.nc.u64 %rd186, [%rd187];
	// end inline asm
	// begin inline asm
	ld.global.nc.u64 %rd188, [%rd350];
	// end inline asm
	cvt.u16.u64 	%rs138, %rd186;
	and.b16  	%rs139, %rs138, 255;
	setp.eq.s16 	%p33, %rs137, 0;
	setp.eq.s16 	%p34, %rs139, 0;
	min.s64 	%rd200, %rd188, %rd199;
	selp.b16 	%rs140, %rs136, 1, %p34;
	selp.b16 	%rs311, %rs138, %rs140, %p33;
	selp.b64 	%rd201, %rd199, %rd200, %p34;
	selp.b64 	%rd329, %rd188, %rd201, %p33;
	add.s32 	%r403, %r403, 1024;
	add.s64 	%rd350, %rd350, 16384;
	add.s32 	%r404, %r404, 1024;
	setp.lt.s32 	%p35, %r403, %r21;
	@%p35 bra 	$L__BB27_85;
$L__BB27_86:
	// begin inline asm
	mov.u32 %r48, %laneid;
	// end inline asm
	cvt.u32.u16 	%r69, %rs311;
	and.b32  	%r50, %r69, 255;
	mov.b32 	%r66, 1;
	mov.b32 	%r67, 31;
	mov.b32 	%r68, -1;
	// begin inline asm
	shfl.sync.down.b32 %r49, %r50, %r66, %r67, %r68;
	// end inline asm
	// begin inline asm
	shfl.sync.down.b32 %r54, %r55, %r66, %r67, %r68;
	// end inline asm
	mov.b64 	{%r60, %r65}, %rd329;
	// begin inline asm
	shfl.sync.down.b32 %r59, %r60, %r66, %r67, %r68;
	// end inline asm
	// begin inline asm
	shfl.sync.down.b32 %r64, %r65, %r66, %r67, %r68;
	// end inline asm
	mov.b64 	%rd83, {%r59, %r64};
	cvt.u16.u32 	%rs65, %r49;
	setp.gt.s32 	%p36, %r48, 30;
	@%p36 bra 	$L__BB27_90;
	and.b16  	%rs141, %rs311, 255;
	setp.eq.s16 	%p37, %rs141, 0;
	and.b16  	%rs142, %rs65, 255;
	setp.eq.s16 	%p38, %rs142, 0;
	or.pred  	%p39, %p37, %p38;
	@%p39 bra 	$L__BB27_89;
	min.s64 	%rd329, %rd83, %rd329;
	mov.b16 	%rs311, 1;
	bra.uni 	$L__BB27_90;
$L__BB27_89:
	setp.eq.s16 	%p40, %rs141, 0;
	selp.b16 	%rs311, %rs65, %rs311, %p40;
	selp.b64 	%rd329, %rd83, %rd329, %p40;
$L__BB27_90:
	cvt.u32.u16 	%r90, %rs311;
	and.b32  	%r71, %r90, 255;
	mov.b32 	%r87, 2;
	mov.b32 	%r88, 31;
	mov.b32 	%r89, -1;
	// begin inline asm
	shfl.sync.down.b32 %r70, %r71, %r87, %r88, %r89;
	// end inline asm
	// begin inline asm
	shfl.sync.down.b32 %r75, %r76, %r87, %r88, %r89;
	// end inline asm
	mov.b64 	{%r81, %r86}, %rd329;
	// begin inline asm
	shfl.sync.down.b32 %r80, %r81, %r87, %r88, %r89;
	// end inline asm
	// begin inline asm
	shfl.sync.down.b32 %r85, %r86, %r87, %r88, %r89;
	// end inline asm
	mov.b64 	%rd87, {%r80, %r85};
	cvt.u16.u32 	%rs68, %r70;
	setp.gt.s32 	%p41, %r48, 29;
	@%p41 bra 	$L__BB27_94;
	and.b16  	%rs145, %rs311, 255;
	setp.eq.s16 	%p42, %rs145, 0;
	and.b16  	%rs146, %rs68, 255;
	setp.eq.s16 	%p43, %rs146, 0;
	or.pred  	%p44, %p42, %p43;
	@%p44 bra 	$L__BB27_93;
	min.s64 	%rd329, %rd87, %rd329;
	mov.b16 	%rs311, 1;
	bra.uni 	$L__BB27_94;
$L__BB27_93:
	setp.eq.s16 	%p45, %rs145, 0;
	selp.b16 	%rs311, %rs68, %rs311, %p45;
	selp.b64 	%rd329, %rd87, %rd329, %p45;
$L__BB27_94:
	cvt.u32.u16 	%r111, %rs311;
	and.b32  	%r92, %r111, 255;
	mov.b32 	%r108, 4;
	mov.b32 	%r109, 31;
	mov.b32 	%r110, -1;
	// begin inline asm
	shfl.sync.down.b32 %r91, %r92, %r108, %r109, %r110;
	// end inline asm
	// begin inline asm
	shfl.sync.down.b32 %r96, %r97, %r108, %r109, %r110;
	// end inline asm
	mov.b64 	{%r102, %r107}, %rd329;
	// begin inline asm
	shfl.sync.down.b32 %r101, %r102, %r108, %r109, %r110;
	// end inline asm
	// begin inline asm
	shfl.sync.down.b32 %r106, %r107, %r108, %r109, %r110;
	// end inline asm
	mov.b64 	%rd91, {%r101, %r106};
	cvt.u16.u32 	%rs71, %r91;
	setp.gt.s32 	%p46, %r48, 27;
	@%p46 bra 	$L__BB27_98;
	and.b16  	%rs149, %rs311, 255;
	setp.eq.s16 	%p47, %rs149, 0;
	and.b16  	%rs150, %rs71, 255;
	setp.eq.s16 	%p48, %rs150, 0;
	or.pred  	%p49, %p47, %p48;
	@%p49 bra 	$L__BB27_97;
	min.s64 	%rd329, %rd91, %rd329;
	mov.b16 	%rs311, 1;
	bra.uni 	$L__BB27_98;
$L__BB27_97:
	setp.eq.s16 	%p50, %rs149, 0;
	selp.b16 	%rs311, %rs71, %rs311, %p50;
	selp.b64 	%rd329, %rd91, %rd329, %p50;
$L__BB27_98:
	cvt.u32.u16 	%r132, %rs311;
	and.b32  	%r113, %r132, 255;
	mov.b32 	%r129, 8;
	mov.b32 	%r130, 31;
	mov.b32 	%r131, -1;
	// begin inline asm
	shfl.sync.down.b32 %r112, %r113, %r129, %r130, %r131;
	// end inline asm
	// begin inline asm
	shfl.sync.down.b32 %r117, %r118, %r129, %r130, %r131;
	// end inline asm
	mov.b64 	{%r123, %r128}, %rd329;
	// begin inline asm
	shfl.sync.down.b32 %r122, %r123, %r129, %r130, %r131;
	// end inline asm
	// begin inline asm
	shfl.sync.down.b32 %r127, %r128, %r129, %r130, %r131;
	// end inline asm
	mov.b64 	%rd95, {%r122, %r127};
	cvt.u16.u32 	%rs74, %r112;
	setp.gt.s32 	%p51, %r48, 23;
	@%p51 bra 	$L__BB27_102;
	and.b16  	%rs153, %rs311, 255;
	setp.eq.s16 	%p52, %rs153, 0;
	and.b16  	%rs154, %rs74, 255;
	setp.eq.s16 	%p53, %rs154, 0;
	or.pred  	%p54, %p52, %p53;
	@%p54 bra 	$L__BB27_101;
	min.s64 	%rd329, %rd95, %rd329;
	mov.b16 	%rs311, 1;
	bra.uni 	$L__BB27_102;
$L__BB27_101:
	setp.eq.s16 	%p55, %rs153, 0;
	selp.b16 	%rs311, %rs74, %rs311, %p55;
	selp.b64 	%rd329, %rd95, %rd329, %p55;
$L__BB27_102:
	cvt.u32.u16 	%r153, %rs311;
	and.b32  	%r134, %r153, 255;
	mov.b32 	%r150, 16;
	mov.b32 	%r151, 31;
	mov.b32 	%r152, -1;
	// begin inline asm
	shfl.sync.down.b32 %r133, %r134, %r150, %r151, %r152;
	// end inline asm
	// begin inline asm
	shfl.sync.down.b32 %r138, %r139, %r150, %r151, %r152;
	// end inline asm
	mov.b64 	{%r144, %r149}, %rd329;
	// begin inline asm
	shfl.sync.down.b32 %r143, %r144, %r150, %r151, %r152;
	// end inline asm
	// begin inline asm
	shfl.sync.down.b32 %r148, %r149, %r150, %r151, %r152;
	// end inline asm
	mov.b64 	%rd99, {%r143, %r148};
	cvt.u16.u32 	%rs77, %r133;
	setp.gt.s32 	%p56, %r48, 15;
	@%p56 bra 	$L__BB27_106;
	and.b16  	%rs157, %rs311, 255;
	setp.eq.s16 	%p57, %rs157, 0;
	and.b16  	%rs158, %rs77, 255;
	setp.eq.s16 	%p58, %rs158, 0;
	or.pred  	%p59, %p57, %p58;
	@%p59 bra 	$L__BB27_105;
	min.s64 	%rd329, %rd99, %rd329;
	mov.b16 	%rs311, 1;
	bra.uni 	$L__BB27_106;
$L__BB27_105:
	setp.eq.s16 	%p60, %rs157, 0;
	selp.b16 	%rs311, %rs77, %rs311, %p60;
	selp.b64 	%rd329, %rd99, %rd329, %p60;
$L__BB27_106:
	setp.ne.s32 	%p61, %r48, 0;
	@%p61 bra 	$L__BB27_108;
	shr.u32 	%r154, %r16, 1;
	and.b32  	%r155, %r154, 496;
	mov.u32 	%r156, _ZZN3cub18CUB_300001_SM_10006detail6reduce28DeviceReduceSingleTileKernelINS2_10policy_hubIN4cuda3std3__45tupleIJblEEEjN6thrust24THRUST_300001_SM_1000_NS8cuda_cub9__find_if7functorIS9_EEE10Policy1000EPS9_SI_iSF_S9_S9_NS7_10__identityEEEvT0_T1_T2_T3_T4_T6_E12temp_storage;
	add.s32 	%r157, %r156, %r155;
	st.shared.u8 	[%r157+8], %rs311;
	st.shared.u64 	[%r157+16], %rd329;
$L__BB27_108:
	bar.sync 	0;
	setp.ne.s32 	%p62, %r16, 0;
	@%p62 bra 	$L__BB27_110;
	ld.shared.u8 	%rs161, [_ZZN3cub18CUB_300001_SM_10006detail6reduce28DeviceReduceSingleTileKernelINS2_10policy_hubIN4cuda3std3__45tupleIJblEEEjN6thrust24THRUST_300001_SM_1000_NS8cuda_cub9__find_if7functorIS9_EEE10Policy1000EPS9_SI_iSF_S9_S9_NS7_10__identityEEEvT0_T1_T2_T3_T4_T6_E12temp_storage+24];
	ld.shared.u64 	%rd202, [_ZZN3cub18CUB_300001_SM_10006detail6reduce28DeviceReduceSingleTileKernelINS2_10policy_hubIN4cuda3std3__45tupleIJblEEEjN6thrust24THRUST_300001_SM_1000_NS8cuda_cub9__find_if7functorIS9_EEE10Policy1000EPS9_SI_iSF_S9_S9_NS7_10__identityEEEvT0_T1_T2_T3_T4_T6_E12temp_storage+32];
	and.b16  	%rs162, %rs311, 255;
	setp.eq.s16 	%p63, %rs162, 0;
	setp.eq.s16 	%p64, %rs161, 0;
	min.s64 	%rd203, %rd202, %rd329;
	selp.b16 	%rs163, %rs311, 1, %p64;
	selp.b16 	%rs164, %rs161, %rs163, %p63;
	and.b16  	%rs165, %rs164, 255;
	selp.b64 	%rd204, %rd329, %rd203, %p64;
	selp.b64 	%rd205, %rd202, %rd204, %p63;
	ld.shared.u8 	%rs166, [_ZZN3cub18CUB_300001_SM_10006detail6reduce28DeviceReduceSingleTileKernelINS2_10policy_hubIN4cuda3std3__45tupleIJblEEEjN6thrust24THRUST_300001_SM_1000_NS8cuda_cub9__find_if7functorIS9_EEE10Policy1000EPS9_SI_iSF_S9_S9_NS7_10__identityEEEvT0_T1_T2_T3_T4_T6_E12temp_storage+40];
	ld.shared.u64 	%rd206, [_ZZN3cub18CUB_300001_SM_10006detail6reduce28DeviceReduceSingleTileKernelINS2_10policy_hubIN4cuda3std3__45tupleIJblEEEjN6thrust24THRUST_300001_SM_1000_NS8cuda_cub9__find_if7functorIS9_EEE10Policy1000EPS9_SI_iSF_S9_S9_NS7_10__identityEEEvT0_T1_T2_T3_T4_T6_E12temp_storage+48];
	setp.eq.s16 	%p65, %rs165, 0;
	setp.eq.s16 	%p66, %rs166, 0;
	min.s64 	%rd207, %rd206, %rd205;
	selp.b16 	%rs167, %rs164, 1, %p66;
	selp.b16 	%rs168, %rs166, %rs167, %p65;
	and.b16  	%rs169, %rs168, 255;
	selp.b64 	%rd208, %rd205, %rd207, %p66;
	selp.b64 	%rd209, %rd206, %rd208, %p65;
	ld.shared.u8 	%rs170, [_ZZN3cub18CUB_300001_SM_10006detail6reduce28DeviceReduceSingleTileKernelINS2_10policy_hubIN4cuda3std3__45tupleIJblEEEjN6thrust24THRUST_300001_SM_1000_NS8cuda_cub9__find_if7functorIS9_EEE10Policy1000EPS9_SI_iSF_S9_S9_NS7_10__identityEEEvT0_T1_T2_T3_T4_T6_E12temp_storage+56];
	ld.shared.u64 	%rd210, [_ZZN3cub18CUB_300001_SM_10006detail6reduce28DeviceReduceSingleTileKernelINS2_10policy_hubIN4cuda3std3__45tupleIJblEEEjN6thrust24THRUST_300001_SM_1000_NS8cuda_cub9__find_if7functorIS9_EEE10Policy1000EPS9_SI_iSF_S9_S9_NS7_10__identityEEEvT0_T1_T2_T3_T4_T6_E12temp_storage+64];
	setp.eq.s16 	%p67, %rs169, 0;
	setp.eq.s16 	%p68, %rs170, 0;
	min.s64 	%rd211, %rd210, %rd209;
	selp.b16 	%rs171, %rs168, 1, %p68;
	selp.b16 	%rs172, %rs170, %rs171, %p67;
	and.b16  	%rs173, %rs172, 255;
	selp.b64 	%rd212, %rd209, %rd211, %p68;
	selp.b64 	%rd213, %rd210, %rd212, %p67;
	ld.shared.u8 	%rs174, [_ZZN3cub18CUB_300001_SM_10006detail6reduce28DeviceReduceSingleTileKernelINS2_10policy_hubIN4cuda3std3__45tupleIJblEEEjN6thrust24THRUST_300001_SM_1000_NS8cuda_cub9__find_if7functorIS9_EEE10Policy1000EPS9_SI_iSF_S9_S9_NS7_10__identityEEEvT0_T1_T2_T3_T4_T6_E12temp_storage+72];
	ld.shared.u64 	%rd214, [_ZZN3cub18CUB_300001_SM_10006detail6reduce28DeviceReduceSingleTileKernelINS2_10policy_hubIN4cuda3std3__45tupleIJblEEEjN6thrust24THRUST_300001_SM_1000_NS8cuda_cub9__find_if7functorIS9_EEE10Policy1000EPS9_SI_iSF_S9_S9_NS7_10__identityEEEvT0_T1_T2_T3_T4_T6_E12temp_storage+80];
	setp.eq.s16 	%p69, %rs173, 0;
	setp.eq.s16 	%p70, %rs174, 0;
	min.s64 	%rd215, %rd214, %rd213;
	selp.b16 	%rs175, %rs172, 1, %p70;
	selp.b16 	%rs176, %rs174, %rs175, %p69;
	and.b16  	%rs177, %rs176, 255;
	selp.b64 	%rd216, %rd213, %rd215, %p70;
	selp.b64 	%rd217, %rd214, %rd216, %p69;
	ld.shared.u8 	%rs178, [_ZZN3cub18CUB_300001_SM_10006detail6reduce28DeviceReduceSingleTileKernelINS2_10policy_hubIN4cuda3std3__45tupleIJblEEEjN6thrust24THRUST_300001_SM_1000_NS8cuda_cub9__find_if7functorIS9_EEE10Policy1000EPS9_SI_iSF_S9_S9_NS7_10__identityEEEvT0_T1_T2_T3_T4_T6_E12temp_storage+88];
	ld.shared.u64 	%rd218, [_ZZN3cub18CUB_300001_SM_10006detail6reduce28DeviceReduceSingleTileKernelINS2_10policy_hubIN4cuda3std3__45tupleIJblEEEjN6thrust24THRUST_300001_SM_1000_NS8cuda_cub9__find_if7functorIS9_EEE10Policy1000EPS9_SI_iSF_S9_S9_NS7_10__identityEEEvT0_T1_T2_T3_T4_T6_E12temp_storage+96];
	setp.eq.s16 	%p71, %rs177, 0;
	setp.eq.s16 	%p72, %rs178, 0;
	min.s64 	%rd219, %rd218, %rd217;
	selp.b16 	%rs179, %rs176, 1, %p72;
	selp.b16 	%rs180, %rs178, %rs179, %p71;
	and.b16  	%rs181, %rs180, 255;
	selp.b64 	%rd220, %rd217, %rd219, %p72;
	selp.b64 	%rd221, %rd218, %rd220, %p71;
	ld.shared.u8 	%rs182, [_ZZN3cub18CUB_300001_SM_10006detail6reduce28DeviceReduceSingleTileKernelINS2_10policy_hubIN4cuda3std3__45tupleIJblEEEjN6thrust24THRUST_300001_SM_1000_NS8cuda_cub9__find_if7functorIS9_EEE10Policy1000EPS9_SI_iSF_S9_S9_NS7_10__identityEEEvT0_T1_T2_T3_T4_T6_E12temp_storage+104];
	ld.shared.u64 	%rd222, [_ZZN3cub18CUB_300001_SM_10006detail6reduce28DeviceReduceSingleTileKernelINS2_10policy_hubIN4cuda3std3__45tupleIJblEEEjN6thrust24THRUST_300001_SM_1000_NS8cuda_cub9__find_if7functorIS9_EEE10Policy1000EPS9_SI_iSF_S9_S9_NS7_10__identityEEEvT0_T1_T2_T3_T4_T6_E12temp_storage+112];
	setp.eq.s16 	%p73, %rs181, 0;
	setp.eq.s16 	%p74, %rs182, 0;
	min.s64 	%rd223, %rd222, %rd221;
	selp.b16 	%rs183, %rs180, 1, %p74;
	selp.b16 	%rs184, %rs182, %rs183, %p73;
	and.b16  	%rs185, %rs184, 255;
	selp.b64 	%rd224, %rd221, %rd223, %p74;
	selp.b64 	%rd225, %rd222, %rd224, %p73;
	ld.shared.u8 	%rs186, [_ZZN3cub18CUB_300001_SM_10006detail6reduce28DeviceReduceSingleTileKernelINS2_10policy_hubIN4cuda3std3__45tupleIJblEEEjN6thrust24THRUST_300001_SM_1000_NS8cuda_cub9__find_if7functorIS9_EEE10Policy1000EPS9_SI_iSF_S9_S9_NS7_10__identityEEEvT0_T1_T2_T3_T4_T6_E12temp_storage+120];
	ld.shared.u64 	%rd226, [_ZZN3cub18CUB_300001_SM_10006detail6reduce28DeviceReduceSingleTileKernelINS2_10policy_hubIN4cuda3std3__45tupleIJblEEEjN6thrust24THRUST_300001_SM_1000_NS8cuda_cub9__find_if7functorIS9_EEE10Policy1000EPS9_SI_iSF_S9_S9_NS7_10__identityEEEvT0_T1_T2_T3_T4_T6_E12temp_storage+128];
	setp.eq.s16 	%p75, %rs185, 0;
	setp.eq.s16 	%p76, %rs186, 0;
	min.s64 	%rd227, %rd226, %rd225;
	selp.b16 	%rs187, %rs184, 1, %p76;
	selp.b16 	%rs311, %rs186, %rs187, %p75;
	selp.b64 	%rd228, %rd225, %rd227, %p76;
	selp.b64 	%rd329, %rd226, %rd228, %p75;
$L__BB27_110:
	mov.u32 	%r391, %tid.x;
	setp.ne.s32 	%p184, %r391, 0;
	@%p184 bra 	$L__BB27_112;
	setp.eq.s16 	%p185, %rs82, 0;
	and.b16  	%rs302, %rs311, 255;
	setp.eq.s16 	%p186, %rs302, 0;
	min.s64 	%rd319, %rd329, %rd106;
	selp.b16 	%rs303, %rs82, 1, %p186;
	selp.b16 	%rs304, %rs311, %rs303, %p185;
	selp.b64 	%rd320, %rd106, %rd319, %p186;
	selp.b64 	%rd321, %rd329, %rd320, %p185;
	st.global.u8 	[%rd1], %rs304;
	st.global.u64 	[%rd1+8], %rd321;
$L__BB27_112:
	ret;

}
	// .globl	_ZN3cub18CUB_300001_SM_10006detail6reduce28DeviceReduceSingleTileKernelINS2_10policy_hubIN4cuda3std3__45tupleIJblEEEyN6thrust24THRUST_300001_SM_1000_NS8cuda_cub9__find_if7functorIS9_EEE10Policy1000ENSB_12zip_iteratorINS8_IJNSD_26transform_input_iterator_tIbNSB_6detail15normal_iteratorINSB_10device_ptrIbEEEENSK_10functional5actorINSP_9compositeIJNSP_16operator_adaptorINS7_8equal_toIvEEEENSQ_INSP_8argumentILj0EEEEENSQ_INSP_5valueIbEEEEEEEEEEENSB_17counting_iteratorIlNSB_11use_defaultES16_S16_EEEEEEEPS9_ySF_S9_S9_NS7_10__identityEEEvT0_T1_T2_T3_T4_T6_
.visible .entry _ZN3cub18CUB_300001_SM_10006detail6reduce28DeviceReduceSingleTileKernelINS2_10policy_hubIN4cuda3std3__45tupleIJblEEEyN6thrust24THRUST_300001_SM_1000_NS8cuda_cub9__find_if7functorIS9_EEE10Policy1000ENSB_12zip_iteratorINS8_IJNSD_26transform_input_iterator_tIbNSB_6detail15normal_iteratorINSB_10device_ptrIbEEEENSK_10functional5actorINSP_9compositeIJNSP_16operator_adaptorINS7_8equal_toIvEEEENSQ_INSP_8argumentILj0EEEEENSQ_INSP_5valueIbEEEEEEEEEEENSB_17counting_iteratorIlNSB_11use_defaultES16_S16_EEEEEEEPS9_ySF_S9_S9_NS7_10__identityEEEvT0_T1_T2_T3_T4_T6_(
	.param .align 8 .b8 _ZN3cub18CUB_300001_SM_10006detail6reduce28DeviceReduceSingleTileKernelINS2_10policy_hubIN4cuda3std3__45tupleIJblEEEyN6thrust24THRUST_300001_SM_1000_NS8cuda_cub9__find_if7functorIS9_EEE10Policy1000ENSB_12zip_iteratorINS8_IJNSD_26transform_input_iterator_tIbNSB_6detail15normal_iteratorINSB_10device_ptrIbEEEENSK_10functional5actorINSP_9compositeIJNSP_16operator_adaptorINS7_8equal_toIvEEEENSQ_INSP_8argumentILj0EEEEENSQ_INSP_5valueIbEEEEEEEEEEENSB_17counting_iteratorIlNSB_11use_defaultES16_S16_EEEEEEEPS9_ySF_S9_S9_NS7_10__identityEEEvT0_T1_T2_T3_T4_T6__param_0[24],
	.param .u64 .ptr .align 1 _ZN3cub18CUB_300001_SM_10006detail6reduce28DeviceReduceSingleTileKernelINS2_10policy_hubIN4cuda3std3__45tupleIJblEEEyN6thrust24THRUST_300001_SM_1000_NS8cuda_cub9__find_if7functorIS9_EEE10Policy1000ENSB_12zip_iteratorINS8_IJNSD_26transform_input_iterator_tIbNSB_6detail15normal_iteratorINSB_10device_ptrIbEEEENSK_10functional5actorINSP_9compositeIJNSP_16operator_adaptorINS7_8equal_toIvEEEENSQ_INSP_8argumentILj0EEEEENSQ_INSP_5valueIbEEEEEEEEEEENSB_17counting_iteratorIlNSB_11use_defaultES16_S16_EEEEEEEPS9_ySF_S9_S9_NS7_10__identityEEEvT0_T1_T2_T3_T4_T6__param_1,
	.param .u64 _ZN3cub18CUB_300001_SM_10006detail6reduce28DeviceReduceSingleTileKernelINS2_10policy_hubIN4cuda3std3__45tupleIJblEEEyN6thrust24THRUST_300001_SM_1000_NS8cuda_cub9__find_if7functorIS9_EEE10Policy1000ENSB_12zip_iteratorINS8_IJNSD_26transform_input_iterator_tIbNSB_6detail15normal_iteratorINSB_10device_ptrIbEEEENSK_10functional5actorINSP_9compositeIJNSP_16operator_adaptorINS7_8equal_toIvEEEENSQ_INSP_8argumentILj0EEEEENSQ_INSP_5valueIbEEEEEEEEEEENSB_17counting_iteratorIlNSB_11use_defaultES16_S16_EEEEEEEPS9_ySF_S9_S9_NS7_10__identityEEEvT0_T1_T2_T3_T4_T6__param_2,
	.param .align 1 .b8 _ZN3cub18CUB_300001_SM_10006detail6reduce28DeviceReduceSingleTileKernelINS2_10policy_hubIN4cuda3std3__45tupleIJblEEEyN6thrust24THRUST_300001_SM_1000_NS8cuda_cub9__find_if7functorIS9_EEE10Policy1000ENSB_12zip_iteratorINS8_IJNSD_26transform_input_iterator_tIbNSB_6detail15normal_iteratorINSB_10device_ptrIbEEEENSK_10functional5actorINSP_9compositeIJNSP_16operator_adaptorINS7_8equal_toIvEEEENSQ_INSP_8argumentILj0EEEEENSQ_INSP_5valueIbEEEEEEEEEEENSB_17counting_iteratorIlNSB_11use_defaultES16_S16_EEEEEEEPS9_ySF_S9_S9_NS7_10__identityEEEvT0_T1_T2_T3_T4_T6__param_3[1],
	.param .align 8 .b8 _ZN3cub18CUB_300001_SM_10006detail6reduce28DeviceReduceSingleTileKernelINS2_10policy_hubIN4cuda3std3__45tupleIJblEEEyN6thrust24THRUST_300001_SM_1000_NS8cuda_cub9__find_if7functorIS9_EEE10Policy1000ENSB_12zip_iteratorINS8_IJNSD_26transform_input_iterator_tIbNSB_6detail15normal_iteratorINSB_10device_ptrIbEEEENSK_10functional5actorINSP_9compositeIJNSP_16operator_adaptorINS7_8equal_toIvEEEENSQ_INSP_8argumentILj0EEEEENSQ_INSP_5valueIbEEEEEEEEEEENSB_17counting_iteratorIlNSB_11use_defaultES16_S16_EEEEEEEPS9_ySF_S9_S9_NS7_10__identityEEEvT0_T1_T2_T3_T4_T6__param_4[16],
	.param .align 1 .b8 _ZN3cub18CUB_300001_SM_10006detail6reduce28DeviceReduceSingleTileKernelINS2_10policy_hubIN4cuda3std3__45tupleIJblEEEyN6thrust24THRUST_300001_SM_1000_NS8cuda_cub9__find_if7functorIS9_EEE10Policy1000ENSB_12zip_iteratorINS8_IJNSD_26transform_input_iterator_tIbNSB_6detail15normal_iteratorINSB_10device_ptrIbEEEENSK_10functional5actorINSP_9compositeIJNSP_16operator_adaptorINS7_8equal_toIvEEEENSQ_INSP_8argumentILj0EEEEENSQ_INSP_5valueIbEEEEEEEEEEENSB_17counting_iteratorIlNSB_11use_defaultES16_S16_EEEEEEEPS9_ySF_S9_S9_NS7_10__identityEEEvT0_T1_T2_T3_T4_T6__param_5[1]
)
.maxntid 256
.minnctapersm 1
{
	.reg .pred 	%p<329>;
	.reg .b16 	%rs<468>;
	.reg .b32 	%r<424>;
	.reg .b64 	%rd<426>;
	// demoted variable
	.shared .align 8 .b8 _ZZN3cub18CUB_300001_SM_10006detail6reduce28DeviceReduceSingleTileKernelINS2_10policy_hubIN4cuda3std3__45tupleIJblEEEyN6thrust24THRUST_300001_SM_1000_NS8cuda_cub9__find_if7functorIS9_EEE10Policy1000ENSB_12zip_iteratorINS8_IJNSD_26transform_input_iterator_tIbNSB_6detail15normal_iteratorINSB_10device_ptrIbEEEENSK_10functional5actorINSP_9compositeIJNSP_16operator_adaptorINS7_8equal_toIvEEEENSQ_INSP_8argumentILj0EEEEENSQ_INSP_5valueIbEEEEEEEEEEENSB_17counting_iteratorIlNSB_11use_defaultES16_S16_EEEEEEEPS9_ySF_S9_S9_NS7_10__identityEEEvT0_T1_T2_T3_T4_T6_E12temp_storage[152];
	ld.param.u32 	%r41, [_ZN3cub18CUB_300001_SM_10006detail6reduce28DeviceReduceSingleTileKernelINS2_10policy_hubIN4cuda3std3__45tupleIJblEEEyN6thrust24THRUST_300001_SM_1000_NS8cuda_cub9__find_if7functorIS9_EEE10Policy1000ENSB_12zip_iteratorINS8_IJNSD_26transform_input_iterator_tIbNSB_6detail15normal_iteratorINSB_10device_ptrIbEEEENSK_10functional5actorINSP_9compositeIJNSP_16operator_adaptorINS7_8equal_toIvEEEENSQ_INSP_8argumentILj0EEEEENSQ_INSP_5valueIbEEEEEEEEEEENSB_17counting_iteratorIlNSB_11use_defaultES16_S16_EEEEEEEPS9_ySF_S9_S9_NS7_10__identityEEEvT0_T1_T2_T3_T4_T6__param_0+8];
	bfe.u32 	%r43, %r41, 16, 8;
	cvt.u16.u32 	%rs95, %r43;
	ld.param.u64 	%rd119, [_ZN3cub18CUB_300001_SM_10006detail6reduce28DeviceReduceSingleTileKernelINS2_10policy_hubIN4cuda3std3__45tupleIJblEEEyN6thrust24THRUST_300001_SM_1000_NS8cuda_cub9__find_if7functorIS9_EEE10Policy1000ENSB_12zip_iteratorINS8_IJNSD_26transform_input_iterator_tIbNSB_6detail15normal_iteratorINSB_10device_ptrIbEEEENSK_10functional5actorINSP_9compositeIJNSP_16operator_adaptorINS7_8equal_toIvEEEENSQ_INSP_8argumentILj0EEEEENSQ_INSP_5valueIbEEEEEEEEEEENSB_17counting_iteratorIlNSB_11use_defaultES16_S16_EEEEEEEPS9_ySF_S9_S9_NS7_10__identityEEEvT0_T1_T2_T3_T4_T6__param_4+8];
	ld.param.u64 	%rd117, [_ZN3cub18CUB_300001_SM_10006detail6reduce28DeviceReduceSingleTileKernelINS2_10policy_hubIN4cuda3std3__45tupleIJblEEEyN6thrust24THRUST_300001_SM_1000_NS8cuda_cub9__find_if7functorIS9_EEE10Policy1000ENSB_12zip_iteratorINS8_IJNSD_26transform_input_iterator_tIbNSB_6detail15normal_iteratorINSB_10device_ptrIbEEEENSK_10functional5actorINSP_9compositeIJNSP_16operator_adaptorINS7_8equal_toIvEEEENSQ_INSP_8argumentILj0EEEEENSQ_INSP_5valueIbEEEEEEEEEEENSB_17counting_iteratorIlNSB_11use_defaultES16_S16_EEEEEEEPS9_ySF_S9_S9_NS7_10__identityEEEvT0_T1_T2_T3_T4_T6__param_0+16];
	ld.param.u64 	%rd116, [_ZN3cub18CUB_300001_SM_10006detail6reduce28DeviceReduceSingleTileKernelINS2_10policy_hubIN4cuda3std3__45tupleIJblEEEyN6thrust24THRUST_300001_SM_1000_NS8cuda_cub9__find_if7functorIS9_EEE10Policy1000ENSB_12zip_iteratorINS8_IJNSD_26transform_input_iterator_tIbNSB_6detail15normal_iteratorINSB_10device_ptrIbEEEENSK_10functional5actorINSP_9compositeIJNSP_16operator_adaptorINS7_8equal_toIvEEEENSQ_INSP_8argumentILj0EEEEENSQ_INSP_5valueIbEEEEEEEEEEENSB_17counting_iteratorIlNSB_11use_defaultES16_S16_EEEEEEEPS9_ySF_S9_S9_NS7_10__identityEEEvT0_T1_T2_T3_T4_T6__param_0];
	ld.param.u64 	%rd120, [_ZN3cub18CUB_300001_SM_10006detail6reduce28DeviceReduceSingleTileKernelINS2_10policy_hubIN4cuda3std3__45tupleIJblEEEyN6thrust24THRUST_300001_SM_1000_NS8cuda_cub9__find_if7functorIS9_EEE10Policy1000ENSB_12zip_iteratorINS8_IJNSD_26transform_input_iterator_tIbNSB_6detail15normal_iteratorINSB_10device_ptrIbEEEENSK_10functional5actorINSP_9compositeIJNSP_16operator_adaptorINS7_8equal_toIvEEEENSQ_INSP_8argumentILj0EEEEENSQ_INSP_5valueIbEEEEEEEEEEENSB_17counting_iteratorIlNSB_11use_defaultES16_S16_EEEEEEEPS9_ySF_S9_S9_NS7_10__identityEEEvT0_T1_T2_T3_T4_T6__param_1];
	ld.param.u64 	%rd118, [_ZN3cub18CUB_300001_SM_10006detail6reduce28DeviceReduceSingleTileKernelINS2_10policy_hubIN4cuda3std3__45tupleIJblEEEyN6thrust24THRUST_300001_SM_1000_NS8cuda_cub9__find_if7functorIS9_EEE10Policy1000ENSB_12zip_iteratorINS8_IJNSD_26transform_input_iterator_tIbNSB_6detail15normal_iteratorINSB_10device_ptrIbEEEENSK_10functional5actorINSP_9compositeIJNSP_16operator_adaptorINS7_8equal_toIvEEEENSQ_INSP_8argumentILj0EEEEENSQ_INSP_5valueIbEEEEEEEEEEENSB_17counting_iteratorIlNSB_11use_defaultES16_S16_EEEEEEEPS9_ySF_S9_S9_NS7_10__identityEEEvT0_T1_T2_T3_T4_T6__param_2];
	ld.param.u8 	%rs101, [_ZN3cub18CUB_300001_SM_10006detail6reduce28DeviceReduceSingleTileKernelINS2_10policy_hubIN4cuda3std3__45tupleIJblEEEyN6thrust24THRUST_300001_SM_1000_NS8cuda_cub9__find_if7functorIS9_EEE10Policy1000ENSB_12zip_iteratorINS8_IJNSD_26transform_input_iterator_tIbNSB_6detail15normal_iteratorINSB_10device_ptrIbEEEENSK_10functional5actorINSP_9compositeIJNSP_16operator_adaptorINS7_8equal_toIvEEEENSQ_INSP_8argumentILj0EEEEENSQ_INSP_5valueIbEEEEEEEEEEENSB_17counting_iteratorIlNSB_11use_defaultES16_S16_EEEEEEEPS9_ySF_S9_S9_NS7_10__identityEEEvT0_T1_T2_T3_T4_T6__param_4];
	cvta.to.global.u64 	%rd1, %rd120;
	setp.ne.s64 	%p1, %rd118, 0;
	@%p1 bra 	$L__BB28_3;
	mov.u32 	%r412, %tid.x;
	setp.ne.s32 	%p328, %r412, 0;
	@%p328 bra 	$L__BB28_122;
	st.global.u8 	[%rd1], %rs101;
	st.global.u64 	[%rd1+8], %rd119;
	bra.uni 	$L__BB28_122;
$L__BB28_3:
	cvta.to.global.u64 	%rd2, %rd116;
	setp.gt.u64 	%p2, %rd118, 1023;
	@%p2 bra 	$L__BB28_80;
	cvt.u32.u64 	%r1, %rd118;
	mov.u32 	%r2, %tid.x;
	setp.ge.u32 	%p149, %r2, %r1;
	mov.b16 	%rs436, 0;
	mov.b64 	%rd392, 0;
	mov.u32 	%r416, %r2;
	@%p149 bra 	$L__BB28_6;
	cvt.u64.u32 	%rd259, %r2;
	add.s64 	%rd260, %rd2, %rd259;
	add.s64 	%rd392, %rd117, %rd259;
	ld.global.u8 	%rs255, [%rd260];
	and.b16  	%rs256, %rs95, 255;
	setp.eq.s16 	%p150, %rs255, %rs256;
	selp.u16 	%rs436, 1, 0, %p150;
	add.s32 	%r416, %r2, 256;
$L__BB28_6:
	setp.ge.u32 	%p151, %r416, %r1;
	@%p151 bra 	$L__BB28_18;
	not.b32 	%r174, %r416;
	add.s32 	%r5, %r174, %r1;
	shr.u32 	%r175, %r5, 8;
	add.s32 	%r6, %r175, 1;
	and.b32  	%r7, %r6, 7;
	setp.lt.u32 	%p152, %r5, 1792;
	@%p152 bra 	$L__BB28_10;
	and.b32  	%r176, %r6, 33554424;
	neg.s32 	%r414, %r176;
	and.b16  	%rs259, %rs95, 255;
$L__BB28_9:
	.pragma "nounroll";
	cvt.u64.u32 	%rd262, %r416;
	add.s64 	%rd263, %rd2, %rd262;
	add.s64 	%rd264, %rd117, %rd262;
	ld.global.u8 	%rs258, [%rd263];
	setp.eq.s16 	%p153, %rs258, %rs259;
	selp.u16 	%rs260, 1, 0, %p153;
	and.b16  	%rs261, %rs436, 255;
	setp.ne.s16 	%p155, %rs261, 0;
	and.pred  	%p156, %p155, %p153;
	min.s64 	%rd265, %rd264, %rd392;
	setp.eq.s16 	%p157, %rs261, 0;
	selp.b64 	%rd266, %rd264, %rd392, %p157;
	selp.b16 	%rs262, %rs260, %rs436, %p157;
	selp.b64 	%rd267, %rd265, %rd266, %p156;
	selp.b16 	%rs263, 1, %rs262, %p156;
	and.b16  	%rs264, %rs263, 255;
	add.s64 	%rd268, %rd264, 256;
	ld.global.u8 	%rs265, [%rd263+256];
	setp.eq.s16 	%p158, %rs265, %rs259;
	selp.u16 	%rs266, 1, 0, %p158;
	setp.ne.s16 	%p160, %rs264, 0;
	and.pred  	%p161, %p160, %p158;
	min.s64 	%rd269, %rd268, %rd267;
	setp.eq.s16 	%p162, %rs264, 0;
	selp.b64 	%rd270, %rd268, %rd267, %p162;
	selp.b16 	%rs267, %rs266, %rs263, %p162;
	selp.b64 	%rd271, %rd269, %rd270, %p161;
	selp.b16 	%rs268, 1, %rs267, %p161;
	and.b16  	%rs269, %rs268, 255;
	add.s64 	%rd272, %rd264, 512;
	ld.global.u8 	%rs270, [%rd263+512];
	setp.eq.s16 	%p163, %rs270, %rs259;
	selp.u16 	%rs271, 1, 0, %p163;
	setp.ne.s16 	%p165, %rs269, 0;
	and.pred  	%p166, %p165, %p163;
	min.s64 	%rd273, %rd272, %rd271;
	setp.eq.s16 	%p167, %rs269, 0;
	selp.b64 	%rd274, %rd272, %rd271, %p167;
	selp.b16 	%rs272, %rs271, %rs268, %p167;
	selp.b64 	%rd275, %rd273, %rd274, %p166;
	selp.b16 	%rs273, 1, %rs272, %p166;
	and.b16  	%rs274, %rs273, 255;
	add.s64 	%rd276, %rd264, 768;
	ld.global.u8 	%rs275, [%rd263+768];
	setp.eq.s16 	%p168, %rs275, %rs259;
	selp.u16 	%rs276, 1, 0, %p168;
	setp.ne.s16 	%p170, %rs274, 0;
	and.pred  	%p171, %p170, %p168;
	min.s64 	%rd277, %rd276, %rd275;
	setp.eq.s16 	%p172, %rs274, 0;
	selp.b64 	%rd278, %rd276, %rd275, %p172;
	selp.b16 	%rs277, %rs276, %rs273, %p172;
	selp.b64 	%rd279, %rd277, %rd278, %p171;
	selp.b16 	%rs278, 1, %rs277, %p171;
	and.b16  	%rs279, %rs278, 255;
	add.s64 	%rd280, %rd264, 1024;
	ld.global.u8 	%rs280, [%rd263+1024];
	setp.eq.s16 	%p173, %rs280, %rs259;
	selp.u16 	%rs281, 1, 0, %p173;
	setp.ne.s16 	%p175, %rs279, 0;
	and.pred  	%p176, %p175, %p173;
	min.s64 	%rd281, %rd280, %rd279;
	setp.eq.s16 	%p177, %rs279, 0;
	selp.b64 	%rd282, %rd280, %rd279, %p177;
	selp.b16 	%rs282, %rs281, %rs278, %p177;
	selp.b64 	%rd283, %rd281, %rd282, %p176;
	selp.b16 	%rs283, 1, %rs282, %p176;
	and.b16  	%rs284, %rs283, 255;
	add.s64 	%rd284, %rd264, 1280;
	ld.global.u8 	%rs285, [%rd263+1280];
	setp.eq.s16 	%p178, %rs285, %rs259;
	selp.u16 	%rs286, 1, 0, %p178;
	setp.ne.s16 	%p180, %rs284, 0;
	and.pred  	%p181, %p180, %p178;
	min.s64 	%rd285, %rd284, %rd283;
	setp.eq.s16 	%p182, %rs284, 0;
	selp.b64 	%rd286, %rd284, %rd283, %p182;
	selp.b16 	%rs287, %rs286, %rs283, %p182;
	selp.b64 	%rd287, %rd285, %rd286, %p181;
	selp.b16 	%rs288, 1, %rs287, %p181;
	and.b16  	%rs289, %rs288, 255;
	add.s64 	%rd288, %rd264, 1536;
	ld.global.u8 	%rs290, [%rd263+1536];
	setp.eq.s16 	%p183, %rs290, %rs259;
	selp.u16 	%rs291, 1, 0, %p183;
	setp.ne.s16 	%p185, %rs289, 0;
	and.pred  	%p186, %p185, %p183;
	min.s64 	%rd289, %rd288, %rd287;
	setp.eq.s16 	%p187, %rs289, 0;
	selp.b64 	%rd290, %rd288, %rd287, %p187;
	selp.b16 	%rs292, %rs291, %rs288, %p187;
	selp.b64 	%rd291, %rd289, %rd290, %p186;
	selp.b16 	%rs293, 1, %rs292, %p186;
	and.b16  	%rs294, %rs293, 255;
	add.s64 	%rd292, %rd264, 1792;
	ld.global.u8 	%rs295, [%rd263+1792];
	setp.eq.s16 	%p188, %rs295, %rs259;
	selp.u16 	%rs296, 1, 0, %p188;
	setp.ne.s16 	%p190, %rs294, 0;
	and.pred  	%p191, %p190, %p188;
	min.s64 	%rd293, %rd292, %rd291;
	setp.eq.s16 	%p192, %rs294, 0;
	selp.b64 	%rd294, %rd292, %rd291, %p192;
	selp.b16 	%rs297, %rs296, %rs293, %p192;
	selp.b64 	%rd392, %rd293, %rd294, %p191;
	selp.b16 	%rs436, 1, %rs297, %p191;
	add.s32 	%r416, %r416, 2048;
	add.s32 	%r414, %r414, 8;
	setp.ne.s32 	%p193, %r414, 0;
	@%p193 bra 	$L__BB28_9;
$L__BB28_10:
	setp.eq.s32 	%p194, %r7, 0;
	@%p194 bra 	$L__BB28_18;
	setp.lt.u32 	%p195, %r7, 4;
	@%p195 bra 	$L__BB28_13;
	cvt.u64.u32 	%rd296, %r416;
	add.s64 	%rd297, %rd2, %rd296;
	add.s64 	%rd298, %rd117, %rd296;
	ld.global.u8 	%rs299, [%rd297];
	and.b16  	%rs300, %rs95, 255;
	setp.eq.s16 	%p196, %rs299, %rs300;
	selp.u16 	%rs301, 1, 0, %p196;
	and.b16  	%rs302, %rs436, 255;
	setp.ne.s16 	%p198, %rs302, 0;
	and.pred  	%p199, %p198, %p196;
	min.s64 	%rd299, %rd298, %rd392;
	setp.eq.s16 	%p200, %rs302, 0;
	selp.b64 	%rd300, %rd298, %rd392, %p200;
	selp.b16 	%rs303, %rs301, %rs436, %p200;
	selp.b64 	%rd301, %rd299, %rd300, %p199;
	selp.b16 	%rs304, 1, %rs303, %p199;
	and.b16  	%rs305, %rs304, 255;
	add.s32 	%r177, %r416, 256;
	cvt.u64.u32 	%rd302, %r177;
	add.s64 	%rd303, %rd117, %rd302;
	ld.global.u8 	%rs306, [%rd297+256];
	setp.eq.s16 	%p201, %rs306, %rs300;
	selp.u16 	%rs307, 1, 0, %p201;
	setp.ne.s16 	%p203, %rs305, 0;
	and.pred  	%p204, %p203, %p201;
	min.s64 	%rd304, %rd303, %rd301;
	setp.eq.s16 	%p205, %rs305, 0;
	selp.b64 	%rd305, %rd303, %rd301, %p205;
	selp.b16 	%rs308, %rs307, %rs304, %p205;
	selp.b64 	%rd306, %rd304, %rd305, %p204;
	selp.b16 	%rs309, 1, %rs308, %p204;
	and.b16  	%rs310, %rs309, 255;
	add.s32 	%r178, %r416, 512;
	cvt.u64.u32 	%rd307, %r178;
	add.s64 	%rd308, %rd117, %rd307;
	ld.global.u8 	%rs311, [%rd297+512];
	setp.eq.s16 	%p206, %rs311, %rs300;
	selp.u16 	%rs312, 1, 0, %p206;
	setp.ne.s16 	%p208, %rs310, 0;
	and.pred  	%p209, %p208, %p206;
	min.s64 	%rd309, %rd308, %rd306;
	setp.eq.s16 	%p210, %rs310, 0;
	selp.b64 	%rd310, %rd308, %rd306, %p210;
	selp.b16 	%rs313, %rs312, %rs309, %p210;
	selp.b64 	%rd311, %rd309, %rd310, %p209;
	selp.b16 	%rs314, 1, %rs313, %p209;
	and.b16  	%rs315, %rs314, 255;
	add.s32 	%r179, %r416, 768;
	cvt.u64.u32 	%rd312, %r179;
	add.s64 	%rd313, %rd117, %rd312;
	ld.global.u8 	%rs316, [%rd297+768];
	setp.eq.s16 	%p211, %rs316, %rs300;
	selp.u16 	%rs317, 1, 0, %p211;
	setp.ne.s16 	%p213, %rs315, 0;
	and.pred  	%p214, %p213, %p211;
	min.s64 	%rd314, %rd313, %rd311;
	setp.eq.s16 	%p215, %rs315, 0;
	selp.b64 	%rd315, %rd313, %rd311, %p215;
	selp.b16 	%rs318, %rs317, %rs314, %p215;
	selp.b64 	%rd392, %rd314, %rd315, %p214;
	selp.b16 	%rs436, 1, %rs318, %p214;
	add.s32 	%r416, %r416, 1024;
$L__BB28_13:
	and.b32  	%r180, %r6, 3;
	setp.eq.s32 	%p216, %r180, 0;
	@%p216 bra 	$L__BB28_18;
	setp.eq.s32 	%p217, %r180, 1;
	@%p217 bra 	$L__BB28_16;
	cvt.u64.u32 	%rd317, %r416;
	add.s64 	%rd318, %rd2, %rd317;
	add.s64 	%rd319, %rd117, %rd317;
	ld.global.u8 	%rs320, [%rd318];
	and.b16  	%rs321, %rs95, 255;
	setp.eq.s16 	%p218, %rs320, %rs321;
	selp.u16 	%rs322, 1, 0, %p218;
	and.b16  	%rs323, %rs436, 255;
	setp.ne.s16 	%p220, %rs323, 0;
	and.pred  	%p221, %p220, %p218;
	min.s64 	%rd320, %rd319, %rd392;
	setp.eq.s16 	%p222, %rs323, 0;
	selp.b64 	%rd321, %rd319, %rd392, %p222;
	selp.b16 	%rs324, %rs322, %rs436, %p222;
	selp.b64 	%rd322, %rd320, %rd321, %p221;
	selp.b16 	%rs325, 1, %rs324, %p221;
	and.b16  	%rs326, %rs325, 255;
	add.s32 	%r181, %r416, 256;
	cvt.u64.u32 	%rd323, %r181;
	add.s64 	%rd324, %rd117, %rd323;
	ld.global.u8 	%rs327, [%rd318+256];
	setp.eq.s16 	%p223, %rs327, %rs321;
	selp.u16 	%rs328, 1, 0, %p223;
	setp.ne.s16 	%p225, %rs326, 0;
	and.pred  	%p226, %p225, %p223;
	min.s64 	%rd325, %rd324, %rd322;
	setp.eq.s16 	%p227, %rs326, 0;
	selp.b64 	%rd326, %rd324, %rd322, %p227;
	selp.b16 	%rs329, %rs328, %rs325, %p227;
	selp.b64 	%rd392, %rd325, %rd326, %p226;
	selp.b16 	%rs436, 1, %rs329, %p226;
	add.s32 	%r416, %r416, 512;
$L__BB28_16:
	and.b32  	%r182, %r5, 256;
	setp.ne.s32 	%p228, %r182, 0;
	@%p228 bra 	$L__BB28_18;
	cvt.u64.u32 	%rd327, %r416;
	add.s64 	%rd328, %rd2, %rd327;
	add.s64 	%rd329, %rd117, %rd327;
	ld.global.u8 	%rs330, [%rd328];
	and.b16  	%rs331, %rs95, 255;
	setp.eq.s16 	%p229, %rs330, %rs331;
	selp.u16 	%rs332, 1, 0, %p229;
	and.b16  	%rs333, %rs436, 255;
	setp.ne.s16 	%p231, %rs333, 0;
	and.pred  	%p232, %p231, %p229;
	min.s64 	%rd330, %rd329, %rd392;
	setp.eq.s16 	%p233, %rs333, 0;
	selp.b64 	%rd331, %rd329, %rd392, %p233;
	selp.b16 	%rs334, %rs332, %rs436, %p233;
	selp.b64 	%rd392, %rd330, %rd331, %p232;
	selp.b16 	%rs436, 1, %rs334, %p232;
$L__BB28_18:
	setp.lt.u64 	%p234, %rd118, 256;
	@%p234 bra 	$L__BB28_43;
	// begin inline asm
	mov.u32 %r301, %laneid;
	// end inline asm
	cvt.u32.u16 	%r322, %rs436;
	and.b32  	%r303, %r322, 255;
	mov.b32 	%r319, 1;
	mov.b32 	%r320, 31;
	mov.b32 	%r321, -1;
	// begin inline asm
	shfl.sync.down.b32 %r302, %r303, %r319, %r320, %r321;
	// end inline asm
	// begin inline asm
	shfl.sync.down.b32 %r307, %r308, %r319, %r320, %r321;
	// end inline asm
	mov.b64 	{%r313, %r318}, %rd392;
	// begin inline asm
	shfl.sync.down.b32 %r312, %r313, %r319, %r320, %r321;
	// end inline asm
	// begin inline asm
	shfl.sync.down.b32 %r317, %r318, %r319, %r320, %r321;
	// end inline asm
	mov.b64 	%rd18, {%r312, %r317};
	cvt.u16.u32 	%rs16, %r302;
	setp.gt.s32 	%p284, %r301, 30;
	@%p284 bra 	$L__BB28_23;
	and.b16  	%rs376, %rs436, 255;
	setp.eq.s16 	%p285, %rs376, 0;
	and.b16  	%rs377, %rs16, 255;
	setp.eq.s16 	%p286, %rs377, 0;
	or.pred  	%p287, %p285, %p286;
	@%p287 bra 	$L__BB28_22;
	min.s64 	%rd392, %rd18, %rd392;
	mov.b16 	%rs436, 1;
	bra.uni 	$L__BB28_23;
$L__BB28_22:
	setp.eq.s16 	%p288, %rs376, 0;
	selp.b64 	%rd392, %rd18, %rd392, %p288;
	selp.b16 	%rs436, %rs16, %rs436, %p288;
$L__BB28_23:
	cvt.u32.u16 	%r343, %rs436;
	and.b32  	%r324, %r343, 255;
	mov.b32 	%r340, 2;
	mov.b32 	%r341, 31;
	mov.b32 	%r342, -1;
	// begin inline asm
	shfl.sync.down.b32 %r323, %r324, %r340, %r341, %r342;
	// end inline asm
	// begin inline asm
	shfl.sync.down.b32 %r328, %r329, %r340, %r341, %r342;
	// end inline asm
	mov.b64 	{%r334, %r339}, %rd392;
	// begin inline asm
	shfl.sync.down.b32 %r333, %r334, %r340, %r341, %r342;
	// end inline asm
	// begin inline asm
	shfl.sync.down.b32 %r338, %r339, %r340, %r341, %r342;
	// end inline asm
	mov.b64 	%rd22, {%r333, %r338};
	cvt.u16.u32 	%rs19, %r323;
	setp.gt.s32 	%p289, %r301, 29;
	@%p289 bra 	$L__BB28_27;
	and.b16  	%rs380, %rs436, 255;
	setp.eq.s16 	%p290, %rs380, 0;
	and.b16  	%rs381, %rs19, 255;
	setp.eq.s16 	%p291, %rs381, 0;
	or.pred  	%p292, %p290, %p291;
	@%p292 bra 	$L__BB28_26;
	min.s64 	%rd392, %rd22, %rd392;
	mov.b16 	%rs436, 1;
	bra.uni 	$L__BB28_27;
$L__BB28_26:
	setp.eq.s16 	%p293, %rs380, 0;
	selp.b64 	%rd392, %rd22, %rd392, %p293;
	selp.b16 	%rs436, %rs19, %rs436, %p293;
$L__BB28_27:
	cvt.u32.u16 	%r364, %rs436;
	and.b32  	%r345, %r364, 255;
	mov.b32 	%r361, 4;
	mov.b32 	%r362, 31;
	mov.b32 	%r363, -1;
	// begin inline asm
	shfl.sync.down.b32 %r344, %r345, %r361, %r362, %r363;
	// end inline asm
	// begin inline asm
	shfl.sync.down.b32 %r349, %r350, %r361, %r362, %r363;
	// end inline asm
	mov.b64 	{%r355, %r360}, %rd392;
	// begin inline asm
	shfl.sync.down.b32 %r354, %r355, %r361, %r362, %r363;
	// end inline asm
	// begin inline asm
	shfl.sync.down.b32 %r359, %r360, %r361, %r362, %r363;
	// end inline asm
	mov.b64 	%rd26, {%r354, %r359};
	cvt.u16.u32 	%rs22, %r344;
	setp.gt.s32 	%p294, %r301, 27;
	@%p294 bra 	$L__BB28_31;
	and.b16  	%rs384, %rs436, 255;
	setp.eq.s16 	%p295, %rs384, 0;
	and.b16  	%rs385, %rs22, 255;
	setp.eq.s16 	%p296, %rs385, 0;
	or.pred  	%p297, %p295, %p296;
	@%p297 bra 	$L__BB28_30;
	min.s64 	%rd392, %rd26, %rd392;
	mov.b16 	%rs436, 1;
	bra.uni 	$L__BB28_31;
$L__BB28_30:
	setp.eq.s16 	%p298, %rs384, 0;
	selp.b64 	%rd392, %rd26, %rd392, %p298;
	selp.b16 	%rs436, %rs22, %rs436, %p298;
$L__BB28_31:
	cvt.u32.u16 	%r385, %rs436;
	and.b32  	%r366, %r385, 255;
	mov.b32 	%r382, 8;
	mov.b32 	%r383, 31;
	mov.b32 	%r384, -1;
	// begin inline asm
	shfl.sync.down.b32 %r365, %r366, %r382, %r383, %r384;
	// end inline asm
	// begin inline asm
	shfl.sync.down.b32 %r370, %r371, %r382, %r383, %r384;
	// end inline asm
	mov.b64 	{%r376, %r381}, %rd392;
	// begin inline asm
	shfl.sync.down.b32 %r375, %r376, %r382, %r383, %r384;
	// end inline asm
	// begin inline asm
	shfl.sync.down.b32 %r380, %r381, %r382, %r383, %r384;
	// end inline asm
	mov.b64 	%rd30, {%r375, %r380};
	cvt.u16.u32 	%rs25, %r365;
	setp.gt.s32 	%p299, %r301, 23;
	@%p299 bra 	$L__BB28_35;
	and.b16  	%rs388, %rs436, 255;
	setp.eq.s16 	%p300, %rs388, 0;
	and.b16  	%rs389, %rs25, 255;
	setp.eq.s16 	%p301, %rs389, 0;
	or.pred  	%p302, %p300, %p301;
	@%p302 bra 	$L__BB28_34;
	min.s64 	%rd392, %rd30, %rd392;
	mov.b16 	%rs436, 1;
	bra.uni 	$L__BB28_35;
$L__BB28_34:
	setp.eq.s16 	%p303, %rs388, 0;
	selp.b64 	%rd392, %rd30, %rd392, %p303;
	selp.b16 	%rs436, %rs25, %rs436, %p303;
$L__BB28_35:
	cvt.u32.u16 	%r406, %rs436;
	and.b32  	%r387, %r406, 255;
	mov.b32 	%r403, 16;
	mov.b32 	%r404, 31;
	mov.b32 	%r405, -1;
	// begin inline asm
	shfl.sync.down.b32 %r386, %r387, %r403, %r404, %r405;
	// end inline asm
	// begin inline asm
	shfl.sync.down.b32 %r391, %r392, %r403, %r404, %r405;
	// end inline asm
	mov.b64 	{%r397, %r402}, %rd392;
	// begin inline asm
	shfl.sync.down.b32 %r396, %r397, %r403, %r404, %r405;
	// end inline asm
	// begin inline asm
	shfl.sync.down.b32 %r401, %r402, %r403, %r404, %r405;
	// end inline asm
	mov.b64 	%rd34, {%r396, %r401};
	cvt.u16.u32 	%rs28, %r386;
	setp.gt.s32 	%p304, %r301, 15;
	@%p304 bra 	$L__BB28_39;
	and.b16  	%rs392, %rs436, 255;
	setp.eq.s16 	%p305, %rs392, 0;
	and.b16  	%rs393, %rs28, 255;
	setp.eq.s16 	%p306, %rs393, 0;
	or.pred  	%p307, %p305, %p306;
	@%p307 bra 	$L__BB28_38;
	min.s64 	%rd392, %rd34, %rd392;
	mov.b16 	%rs436, 1;
	bra.uni 	$L__BB28_39;
$L__BB28_38:
	setp.eq.s16 	%p308, %rs392, 0;
	selp.b16 	%rs436, %rs28, %rs436, %p308;
	selp.b64 	%rd392, %rd34, %rd392, %p308;
$L__BB28_39:
	setp.ne.s32 	%p309, %r301, 0;
	@%p309 bra 	$L__BB28_41;
	shr.u32 	%r407, %r2, 1;
	and.b32  	%r408, %r407, 496;
	mov.u32 	%r409, _ZZN3cub18CUB_300001_SM_10006detail6reduce28DeviceReduceSingleTileKernelINS2_10policy_hubIN4cuda3std3__45tupleIJblEEEyN6thrust24THRUST_300001_SM_1000_NS8cuda_cub9__find_if7functorIS9_EEE10Policy1000ENSB_12zip_iteratorINS8_IJNSD_26transform_input_iterator_tIbNSB_6detail15normal_iteratorINSB_10device_ptrIbEEEENSK_10functional5actorINSP_9compositeIJNSP_16operator_adaptorINS7_8equal_toIvEEEENSQ_INSP_8argumentILj0EEEEENSQ_INSP_5valueIbEEEEEEEEEEENSB_17counting_iteratorIlNSB_11use_defaultES16_S16_EEEEEEEPS9_ySF_S9_S9_NS7_10__identityEEEvT0_T1_T2_T3_T4_T6_E12temp_storage;
	add.s32 	%r410, %r409, %r408;
	st.shared.u8 	[%r410+8], %rs436;
	st.shared.u64 	[%r410+16], %rd392;
$L__BB28_41:
	bar.sync 	0;
	setp.ne.s32 	%p310, %r2, 0;
	@%p310 bra 	$L__BB28_120;
	ld.shared.u8 	%rs396, [_ZZN3cub18CUB_300001_SM_10006detail6reduce28DeviceReduceSingleTileKernelINS2_10policy_hubIN4cuda3std3__45tupleIJblEEEyN6thrust24THRUST_300001_SM_1000_NS8cuda_cub9__find_if7functorIS9_EEE10Policy1000ENSB_12zip_iteratorINS8_IJNSD_26transform_input_iterator_tIbNSB_6detail15normal_iteratorINSB_10device_ptrIbEEEENSK_10functional5actorINSP_9compositeIJNSP_16operator_adaptorINS7_8equal_toIvEEEENSQ_INSP_8argumentILj0EEEEENSQ_INSP_5valueIbEEEEEEEEEEENSB_17counting_iteratorIlNSB_11use_defaultES16_S16_EEEEEEEPS9_ySF_S9_S9_NS7_10__identityEEEvT0_T1_T2_T3_T4_T6_E12temp_storage+24];
	ld.shared.u64 	%rd353, [_ZZN3cub18CUB_300001_SM_10006detail6reduce28DeviceReduceSingleTileKernelINS2_10policy_hubIN4cuda3std3__45tupleIJblEEEyN6thrust24THRUST_300001_SM_1000_NS8cuda_cub9__find_if7functorIS9_EEE10Policy1000ENSB_12zip_iteratorINS8_IJNSD_26transform_input_iterator_tIbNSB_6detail15normal_iteratorINSB_10device_ptrIbEEEENSK_10functional5actorINSP_9compositeIJNSP_16operator_adaptorINS7_8equal_toIvEEEENSQ_INSP_8argumentILj0EEEEENSQ_INSP_5valueIbEEEEEEEEEEENSB_17counting_iteratorIlNSB_11use_defaultES16_S16_EEEEEEEPS9_ySF_S9_S9_NS7_10__identityEEEvT0_T1_T2_T3_T4_T6_E12temp_storage+32];
	and.b16  	%rs397, %rs436, 255;
	setp.eq.s16 	%p311, %rs397, 0;
	setp.eq.s16 	%p312, %rs396, 0;
	min.s64 	%rd354, %rd353, %rd392;
	selp.b16 	%rs398, %rs436, 1, %p312;
	selp.b16 	%rs399, %rs396, %rs398, %p311;
	and.b16  	%rs400, %rs399, 255;
	selp.b64 	%rd355, %rd392, %rd354, %p312;
	selp.b64 	%rd356, %rd353, %rd355, %p311;
	ld.shared.u8 	%rs401, [_ZZN3cub18CUB_300001_SM_10006detail6reduce28DeviceReduceSingleTileKernelINS2_10policy_hubIN4cuda3std3__45tupleIJblEEEyN6thrust24THRUST_300001_SM_1000_NS8cuda_cub9__find_if7functorIS9_EEE10Policy1000ENSB_12zip_iteratorINS8_IJNSD_26transform_input_iterator_tIbNSB_6detail15normal_iteratorINSB_10device_ptrIbEEEENSK_10functional5actorINSP_9compositeIJNSP_16operator_adaptorINS7_8equal_toIvEEEENSQ_INSP_8argumentILj0EEEEENSQ_INSP_5valueIbEEEEEEEEEEENSB_17counting_iteratorIlNSB_11use_defaultES16_S16_EEEEEEEPS9_ySF_S9_S9_NS7_10__identityEEEvT0_T1_T2_T3_T4_T6_E12temp_storage+40];
	ld.shared.u64 	%rd357, [_ZZN3cub18CUB_300001_SM_10006detail6reduce28DeviceReduceSingleTileKernelINS2_10policy_hubIN4cuda3std3__45tupleIJblEEEyN6thrust24THRUST_300001_SM_1000_NS8cuda_cub9__find_if7functorIS9_EEE10Policy1000ENSB_12zip_iteratorINS8_IJNSD_26transform_input_iterator_tIbNSB_6detail15normal_iteratorINSB_10device_ptrIbEEEENSK_10functional5actorINSP_9compositeIJNSP_16operator_adaptorINS7_8equal_toIvEEEENSQ_INSP_8argumentILj0EEEEENSQ_INSP_5valueIbEEEEEEEEEEENSB_17counting_iteratorIlNSB_11use_defaultES16_S16_EEEEEEEPS9_ySF_S9_S9_NS7_10__identityEEEvT0_T1_T2_T3_T4_T6_E12temp_storage+48];
	setp.eq.s16 	%p313, %rs400, 0;
	setp.eq.s16 	%p314, %rs401, 0;
	min.s64 	%rd358, %rd357, %rd356;
	selp.b16 	%rs402, %rs399, 1, %p314;
	selp.b16 	%rs403, %rs401, %rs402, %p313;
	and.b16  	%rs404, %rs403, 255;
	selp.b64 	%rd359, %rd356, %rd358, %p314;
	selp.b64 	%rd360, %rd357, %rd359, %p313;
	ld.shared.u8 	%rs405, [_ZZN3cub18CUB_300001_SM_10006detail6reduce28DeviceReduceSingleTileKernelINS2_10policy_hubIN4cuda3std3__45tupleIJblEEEyN6thrust24THRUST_300001_SM_1000_NS8cuda_cub9__find_if7functorIS9_EEE10Policy1000ENSB_12zip_iteratorINS8_IJNSD_26transform_input_iterator_tIbNSB_6detail15normal_iteratorINSB_10device_ptrIbEEEENSK_10functional5actorINSP_9compositeIJNSP_16operator_adaptorINS7_8equal_toIvEEEENSQ_INSP_8argumentILj0EEEEENSQ_INSP_5valueIbEEEEEEEEEEENSB_17counting_iteratorIlNSB_11use_defaultES16_S16_EEEEEEEPS9_ySF_S9_S9_NS7_10__identityEEEvT0_T1_T2_T3_T4_T6_E12temp_storage+56];
	ld.shared.u64 	%rd361, [_ZZN3cub18CUB_300001_SM_10006detail6reduce28DeviceReduceSingleTileKernelINS2_10policy_hubIN4cuda3std3__45tupleIJblEEEyN6thrust24THRUST_300001_SM_1000_NS8cuda_cub9__find_if7functorIS9_EEE10Policy1000ENSB_12zip_iteratorINS8_IJNSD_26transform_input_iterator_tIbNSB_6detail15normal_iteratorINSB_10device_ptrIbEEEENSK_10functional5actorINSP_9compositeIJNSP_16operator_adaptorINS7_8equal_toIvEEEENSQ_INSP_8argumentILj0EEEEENSQ_INSP_5valueIbEEEEEEEEEEENSB_17counting_iteratorIlNSB_11use_defaultES16_S16_EEEEEEEPS9_ySF_S9_S9_NS7_10__identityEEEvT0_T1_T2_T3_T4_T6_E12temp_storage+64];
	setp.eq.s16 	%p315, %rs404, 0;
	setp.eq.s16 	%p316, %rs405, 0;
	min.s64 	%rd362, %rd361, %rd360;
	selp.b16 	%rs406, %rs403, 1, %p316;
	selp.b16 	%rs407, %rs405, %rs406, %p315;
	and.b16  	%rs408, %rs407, 255;
	selp.b64 	%rd363, %rd360, %rd362, %p316;
	selp.b64 	%rd364, %rd361, %rd363, %p315;
	ld.shared.u8 	%rs409, [_ZZN3cub18CUB_300001_SM_10006detail6reduce28DeviceReduceSingleTileKernelINS2_10policy_hubIN4cuda3std3__45tupleIJblEEEyN6thrust24THRUST_300001_SM_1000_NS8cuda_cub9__find_if7functorIS9_EEE10Policy1000ENSB_12zip_iteratorINS8_IJNSD_26transform_input_iterator_tIbNSB_6detail15normal_iteratorINSB_10device_ptrIbEEEENSK_10functional5actorINSP_9compositeIJNSP_16operator_adaptorINS7_8equal_toIvEEEENSQ_INSP_8argumentILj0EEEEENSQ_INSP_5valueIbEEEEEEEEEEENSB_17counting_iteratorIlNSB_11use_defaultES16_S16_EEEEEEEPS9_ySF_S9_S9_NS7_10__identityEEEvT0_T1_T2_T3_T4_T6_E12temp_storage+72];
	ld.shared.u64 	%rd365, [_ZZN3cub18CUB_300001_SM_10006detail6reduce28DeviceReduceSingleTileKernelINS2_10policy_hubIN4cuda3std3__45tupleIJblEEEyN6thrust24THRUST_300001_SM_1000_NS8cuda_cub9__find_if7functorIS9_EEE10Policy1000ENSB_12zip_iteratorINS8_IJNSD_26transform_input_iterator_tIbNSB_6detail15normal_iteratorINSB_10device_ptrIbEEEENSK_10functional5actorINSP_9compositeIJNSP_16operator_adaptorINS7_8equal_toIvEEEENSQ_INSP_8argumentILj0EEEEENSQ_INSP_5valueIbEEEEEEEEEEENSB_17counting_iteratorIlNSB_11use_defaultES16_S16_EEEEEEEPS9_ySF_S9_S9_NS7_10__identityEEEvT0_T1_T2_T3_T4_T6_E12temp_storage+80];
	setp.eq.s16 	%p317, %rs408, 0;
	setp.eq.s16 	%p318, %rs409, 0;
	min.s64 	%rd366, %rd365, %rd364;
	selp.b16 	%rs410, %rs407, 1, %p318;
	selp.b16 	%rs411, %rs409, %rs410, %p317;
	and.b16  	%rs412, %rs411, 255;
	selp.b64 	%rd367, %rd364, %rd366, %p318;
	selp.b64 	%rd368, %rd365, %rd367, %p317;
	ld.shared.u8 	%rs413, [_ZZN3cub18CUB_300001_SM_10006detail6reduce28DeviceReduceSingleTileKernelINS2_10policy_hubIN4cuda3std3__45tupleIJblEEEyN6thrust24THRUST_300001_SM_1000_NS8cuda_cub9__find_if7functorIS9_EEE10Policy1000ENSB_12zip_iteratorINS8_IJNSD_26transform_input_iterator_tIbNSB_6detail15normal_iteratorINSB_10device_ptrIbEEEENSK_10functional5actorINSP_9compositeIJNSP_16operator_adaptorINS7_8equal_toIvEEEENSQ_INSP_8argumentILj0EEEEENSQ_INSP_5valueIbEEEEEEEEEEENSB_17counting_iteratorIlNSB_11use_defaultES16_S16_EEEEEEEPS9_ySF_S9_S9_NS7_10__identityEEEvT0_T1_T2_T3_T4_T6_E12temp_storage+88];
	ld.shared.u64 	%rd369, [_ZZN3cub18CUB_300001_SM_10006detail6reduce28DeviceReduceSingleTileKernelINS2_10policy_hubIN4cuda3std3__45tupleIJblEEEyN6thrust24THRUST_300001_SM_1000_NS8cuda_cub9__find_if7functorIS9_EEE10Policy1000ENSB_12zip_iteratorINS8_IJNSD_26transform_input_iterator_tIbNSB_6detail15normal_iteratorINSB_10device_ptrIbEEEENSK_10functional5actorINSP_9compositeIJNSP_16operator_adaptorINS7_8equal_toIvEEEENSQ_INSP_8argumentILj0EEEEENSQ_INSP_5valueIbEEEEEEEEEEENSB_17counting_iteratorIlNSB_11use_defaultES16_S16_EEEEEEEPS9_ySF_S9_S9_NS7_10__identityEEEvT0_T1_T2_T3_T4_T6_E12temp_storage+96];
	setp.eq.s16 	%p319, %rs412, 0;
	setp.eq.s16 	%p320, %rs413, 0;
	min.s64 	%rd370, %rd369, %rd368;
	selp.b16 	%rs414, %rs411, 1, %p320;
	selp.b16 	%rs415, %rs413, %rs414, %p319;
	and.b16  	%rs416, %rs415, 255;
	selp.b64 	%rd371, %rd368, %rd370, %p320;
	selp.b64 	%rd372, %rd369, %rd371, %p319;
	ld.shared.u8 	%rs417, [_ZZN3cub18CUB_300001_SM_10006detail6reduce28DeviceReduceSingleTileKernelINS2_10policy_hubIN4cuda3std3__45tupleIJblEEEyN6thrust24THRUST_300001_SM_1000_NS8cuda_cub9__find_if7functorIS9_EEE10Policy1000ENSB_12zip_iteratorINS8_IJNSD_26transform_input_iterator_tIbNSB_6detail15normal_iteratorINSB_10device_ptrIbEEEENSK_10functional5actorINSP_9compositeIJNSP_16operator_adaptorINS7_8equal_toIvEEEENSQ_INSP_8argumentILj0EEEEENSQ_INSP_5valueIbEEEEEEEEEEENSB_17counting_iteratorIlNSB_11use_defaultES16_S16_EEEEEEEPS9_ySF_S9_S9_NS7_10__identityEEEvT0_T1_T2_T3_T4_T6_E12temp_storage+104];
	ld.shared.u64 	%rd373, [_ZZN3cub18CUB_300001_SM_10006detail6reduce28DeviceReduceSingleTileKernelINS2_10policy_hubIN4cuda3std3__45tupleIJblEEEyN6thrust24THRUST_300001_SM_1000_NS8cuda_cub9__find_if7functorIS9_EEE10Policy1000ENSB_12zip_iteratorINS8_IJNSD_26transform_input_iterator_tIbNSB_6detail15normal_iteratorINSB_10device_ptrIbEEEENSK_10functional5actorINSP_9compositeIJNSP_16operator_adaptorINS7_8equal_toIvEEEENSQ_INSP_8argumentILj0EEEEENSQ_INSP_5valueIbEEEEEEEEEEENSB_17counting_iteratorIlNSB_11use_defaultES16_S16_EEEEEEEPS9_ySF_S9_S9_NS7_10__identityEEEvT0_T1_T2_T3_T4_T6_E12temp_storage+112];
	setp.eq.s16 	%p321, %rs416, 0;
	setp.eq.s16 	%p322, %rs417, 0;
	min.s64 	%rd374, %rd373, %rd372;
	selp.b16 	%rs418, %rs415, 1, %p322;
	selp.b16 	%rs419, %rs417, %rs418, %p321;
	and.b16  	%rs420, %rs419, 255;
	selp.b64 	%rd375, %rd372, %rd374, %p322;
	selp.b64 	%rd376, %rd373, %rd375, %p321;
	ld.shared.u8 	%rs421, [_ZZN3cub18CUB_300001_SM_10006detail6reduce28DeviceReduceSingleTileKernelINS2_10policy_hubIN4cuda3std3__45tupleIJblEEEyN6thrust24THRUST_300001_SM_1000_NS8cuda_cub9__find_if7functorIS9_EEE10Policy1000ENSB_12zip_iteratorINS8_IJNSD_26transform_input_iterator_tIbNSB_6detail15normal_iteratorINSB_10device_ptrIbEEEENSK_10functional5actorINSP_9compositeIJNSP_16operator_adaptorINS7_8equal_toIvEEEENSQ_INSP_8argumentILj0EEEEENSQ_INSP_5valueIbEEEEEEEEEEENSB_17counting_iteratorIlNSB_11use_defaultES16_S16_EEEEEEEPS9_ySF_S9_S9_NS7_10__identityEEEvT0_T1_T2_T3_T4_T6_E12temp_storage+120];
	ld.shared.u64 	%rd377, [_ZZN3cub18CUB_300001_SM_10006detail6reduce28DeviceReduceSingleTileKernelINS2_10policy_hubIN4cuda3std3__45tupleIJblEEEyN6thrust24THRUST_300001_SM_1000_NS8cuda_cub9__find_if7functorIS9_EEE10Policy1000ENSB_12zip_iteratorINS8_IJNSD_26transform_input_iterator_tIbNSB_6detail15normal_iteratorINSB_10device_ptrIbEEEENSK_10functional5actorINSP_9compositeIJNSP_16operator_adaptorINS7_8equal_toIvEEEENSQ_INSP_8argumentILj0EEEEENSQ_INSP_5valueIbEEEEEEEEEEENSB_17counting_iteratorIlNSB_11use_defaultES16_S16_EEEEEEEPS9_ySF_S9_S9_NS7_10__identityEEEvT0_T1_T2_T3_T4_T6_E12temp_storage+128];
	setp.eq.s16 	%p323, %rs420, 0;
	setp.eq.s16 	%p324, %rs421, 0;
	min.s64 	%rd378, %rd377, %rd376;
	selp.b16 	%rs422, %rs419, 1, %p324;
	selp.b16 	%rs436, %rs421, %rs422, %p323;
	selp.b64 	%rd379, %rd376, %rd378, %p324;
	selp.b64 	%rd392, %rd377, %rd379, %p323;
	bra.uni 	$L__BB28_120;
$L__BB28_43:
	// begin inline asm
	mov.u32 %r183, %laneid;
	// end inline asm
	and.b32  	%r204, %r2, 992;
	add.s32 	%r205, %r204, 32;
	setp.gt.u32 	%p235, %r205, %r1;
	not.b32 	%r206, %r204;
	add.s32 	%r207, %r1, %r206;
	selp.b32 	%r202, %r207, 31, %p235;
	cvt.u32.u16 	%r208, %rs436;
	and.b32  	%r185, %r208, 255;
	mov.b32 	%r201, 1;
	mov.b32 	%r203, -1;
	// begin inline asm
	shfl.sync.down.b32 %r184, %r185, %r201, %r202, %r203;
	// end inline asm
	// begin inline asm
	shfl.sync.down.b32 %r189, %r190, %r201, %r202, %r203;
	// end inline asm
	mov.b64 	{%r195, %r200}, %rd392;
	// begin inline asm
	shfl.sync.down.b32 %r194, %r195, %r201, %r202, %r203;
	// end inline asm
	// begin inline asm
	shfl.sync.down.b32 %r199, %r200, %r201, %r202, %r203;
	// end inline asm
	mov.b64 	%rd39, {%r194, %r199};
	cvt.u16.u32 	%rs32, %r184;
	setp.ge.s32 	%p236, %r183, %r202;
	@%p236 bra 	$L__BB28_47;
	and.b16  	%rs335, %rs436, 255;
	setp.eq.s16 	%p237, %rs335, 0;
	and.b16  	%rs336, %rs32, 255;
	setp.eq.s16 	%p238, %rs336, 0;
	or.pred  	%p239, %p237, %p238;
	@%p239 bra 	$L__BB28_46;
	min.s64 	%rd392, %rd39, %rd392;
	mov.b16 	%rs436, 1;
	bra.uni 	$L__BB28_47;
$L__BB28_46:
	setp.eq.s16 	%p240, %rs335, 0;
	selp.b16 	%rs436, %rs32, %rs436, %p240;
	selp.b64 	%rd392, %rd39, %rd392, %p240;
$L__BB28_47:
	cvt.u32.u16 	%r229, %rs436;
	and.b32  	%r210, %r229, 255;
	mov.b32 	%r226, 2;
	mov.b32 	%r228, -1;
	// begin inline asm
	shfl.sync.down.b32 %r209, %r210, %r226, %r202, %r228;
	// end inline asm
	// begin inline asm
	shfl.sync.down.b32 %r214, %r215, %r226, %r202, %r228;
	// end inline asm
	mov.b64 	{%r220, %r225}, %rd392;
	// begin inline asm
	shfl.sync.down.b32 %r219, %r220, %r226, %r202, %r228;
	// end inline asm
	// begin inline asm
	shfl.sync.down.b32 %r224, %r225, %r226, %r202, %r228;
	// end inline asm
	mov.b64 	%rd43, {%r219, %r224};
	cvt.u16.u32 	%rs35, %r209;
	add.s32 	%r230, %r183, 2;
	setp.gt.s32 	%p241, %r230, %r202;
	@%p241 bra 	$L__BB28_51;
	and.b16  	%rs339, %rs436, 255;
	setp.eq.s16 	%p242, %rs339, 0;
	and.b16  	%rs340, %rs35, 255;
	setp.eq.s16 	%p243, %rs340, 0;
	or.pred  	%p244, %p242, %p243;
	@%p244 bra 	$L__BB28_50;
	min.s64 	%rd392, %rd43, %rd392;
	mov.b16 	%rs436, 1;
	bra.uni 	$L__BB28_51;
$L__BB28_50:
	setp.eq.s16 	%p245, %rs339, 0;
	selp.b16 	%rs436, %rs35, %rs436, %p245;
	selp.b64 	%rd392, %rd43, %rd392, %p245;
$L__BB28_51:
	cvt.u32.u16 	%r251, %rs436;
	and.b32  	%r232, %r251, 255;
	mov.b32 	%r248, 4;
	mov.b32 	%r250, -1;
	// begin inline asm
	shfl.sync.down.b32 %r231, %r232, %r248, %r202, %r250;
	// end inline asm
	// begin inline asm
	shfl.sync.down.b32 %r236, %r237, %r248, %r202, %r250;
	// end inline asm
	mov.b64 	{%r242, %r247}, %rd392;
	// begin inline asm
	shfl.sync.down.b32 %r241, %r242, %r248, %r202, %r250;
	// end inline asm
	// begin inline asm
	shfl.sync.down.b32 %r246, %r247, %r248, %r202, %r250;
	// end inline asm
	mov.b64 	%rd47, {%r241, %r246};
	cvt.u16.u32 	%rs38, %r231;
	add.s32 	%r252, %r183, 4;
	setp.gt.s32 	%p246, %r252, %r202;
	@%p246 bra 	$L__BB28_55;
	and.b16  	%rs343, %rs436, 255;
	setp.eq.s16 	%p247, %rs343, 0;
	and.b16  	%rs344, %rs38, 255;
	setp.eq.s16 	%p248, %rs344, 0;
	or.pred  	%p249, %p247, %p248;
	@%p249 bra 	$L__BB28_54;
	min.s64 	%rd392, %rd47, %rd392;
	mov.b16 	%rs436, 1;
	bra.uni 	$L__BB28_55;
$L__BB28_54:
	setp.eq.s16 	%p250, %rs343, 0;
	selp.b16 	%rs436, %rs38, %rs436, %p250;
	selp.b64 	%rd392, %rd47, %rd392, %p250;
$L__BB28_55:
	cvt.u32.u16 	%r273, %rs436;
	and.b32  	%r254, %r273, 255;
	mov.b32 	%r270, 8;
	mov.b32 	%r272, -1;
	// begin inline asm
	shfl.sync.down.b32 %r253, %r254, %r270, %r202, %r272;
	// end inline asm
	// begin inline asm
	shfl.sync.down.b32 %r258, %r259, %r270, %r202, %r272;
	// end inline asm
	mov.b64 	{%r264, %r269}, %rd392;
	// begin inline asm
	shfl.sync.down.b32 %r263, %r264, %r270, %r202, %r272;
	// end inline asm
	// begin inline asm
	shfl.sync.down.b32 %r268, %r269, %r270, %r202, %r272;
	// end inline asm
	mov.b64 	%rd51, {%r263, %r268};
	cvt.u16.u32 	%rs41, %r253;
	add.s32 	%r274, %r183, 8;
	setp.gt.s32 	%p251, %r274, %r202;
	@%p251 bra 	$L__BB28_59;
	and.b16  	%rs347, %rs436, 255;
	setp.eq.s16 	%p252, %rs347, 0;
	and.b16  	%rs348, %rs41, 255;
	setp.eq.s16 	%p253, %rs348, 0;
	or.pred  	%p254, %p252, %p253;
	@%p254 bra 	$L__BB28_58;
	min.s64 	%rd392, %rd51, %rd392;
	mov.b16 	%rs436, 1;
	bra.uni 	$L__BB28_59;
$L__BB28_58:
	setp.eq.s16 	%p255, %rs347, 0;
	selp.b16 	%rs436, %rs41, %rs436, %p255;
	selp.b64 	%rd392, %rd51, %rd392, %p255;
$L__BB28_59:
	cvt.u32.u16 	%r295, %rs436;
	and.b32  	%r276, %r295, 255;
	mov.b32 	%r292, 16;
	mov.b32 	%r294, -1;
	// begin inline asm
	shfl.sync.down.b32 %r275, %r276, %r292, %r202, %r294;
	// end inline asm
	// begin inline asm
	shfl.sync.down.b32 %r280, %r281, %r292, %r202, %r294;
	// end inline asm
	mov.b64 	{%r286, %r291}, %rd392;
	// begin inline asm
	shfl.sync.down.b32 %r285, %r286, %r292, %r202, %r294;
	// end inline asm
	// begin inline asm
	shfl.sync.down.b32 %r290, %r291, %r292, %r202, %r294;
	// end inline asm
	mov.b64 	%rd55, {%r285, %r290};
	cvt.u16.u32 	%rs44, %r275;
	add.s32 	%r296, %r183, 16;
	setp.gt.s32 	%p256, %r296, %r202;
	@%p256 bra 	$L__BB28_63;
	and.b16  	%rs351, %rs436, 255;
	setp.eq.s16 	%p257, %rs351, 0;
	and.b16  	%rs352, %rs44, 255;
	setp.eq.s16 	%p258, %rs352, 0;
	or.pred  	%p259, %p257, %p258;
	@%p259 bra 	$L__BB28_62;
	min.s64 	%rd392, %rd55, %rd392;
	mov.b16 	%rs436, 1;
	bra.uni 	$L__BB28_63;
$L__BB28_62:
	setp.eq.s16 	%p260, %rs351, 0;
	selp.b16 	%rs436, %rs44, %rs436, %p260;
	selp.b64 	%rd392, %rd55, %rd392, %p260;
$L__BB28_63:
	setp.ne.s32 	%p261, %r183, 0;
	@%p261 bra 	$L__BB28_65;
	shr.u32 	%r297, %r2, 1;
	and.b32  	%r298, %r297, 496;
	mov.u32 	%r299, _ZZN3cub18CUB_300001_SM_10006detail6reduce28DeviceReduceSingleTileKernelINS2_10policy_hubIN4cuda3std3__45tupleIJblEEEyN6thrust24THRUST_300001_SM_1000_NS8cuda_cub9__find_if7functorIS9_EEE10Policy1000ENSB_12zip_iteratorINS8_IJNSD_26transform_input_iterator_tIbNSB_6detail15normal_iteratorINSB_10device_ptrIbEEEENSK_10functional5actorINSP_9compositeIJNSP_16operator_adaptorINS7_8equal_toIvEEEENSQ_INSP_8argumentILj0EEEEENSQ_INSP_5valueIbEEEEEEEEEEENSB_17counting_iteratorIlNSB_11use_defaultES16_S16_EEEEEEEPS9_ySF_S9_S9_NS7_10__identityEEEvT0_T1_T2_T3_T4_T6_E12temp_storage;
	add.s32 	%r300, %r299, %r298;
	st.shared.u8 	[%r300+8], %rs436;
	st.shared.u64 	[%r300+16], %rd392;
$L__BB28_65:
	bar.sync 	0;
	setp.ne.s32 	%p262, %r2, 0;
	@%p262 bra 	$L__BB28_120;
	setp.lt.u64 	%p263, %rd118, 33;
	@%p263 bra 	$L__BB28_68;
	ld.shared.u8 	%rs355, [_ZZN3cub18CUB_300001_SM_10006detail6reduce28DeviceReduceSingleTileKernelINS2_10policy_hubIN4cuda3std3__45tupleIJblEEEyN6thrust24THRUST_300001_SM_1000_NS8cuda_cub9__find_if7functorIS9_EEE10Policy1000ENSB_12zip_iteratorINS8_IJNSD_26transform_input_iterator_tIbNSB_6detail15normal_iteratorINSB_10device_ptrIbEEEENSK_10functional5actorINSP_9compositeIJNSP_16operator_adaptorINS7_8equal_toIvEEEENSQ_INSP_8argumentILj0EEEEENSQ_INSP_5valueIbEEEEEEEEEEENSB_17counting_iteratorIlNSB_11use_defaultES16_S16_EEEEEEEPS9_ySF_S9_S9_NS7_10__identityEEEvT0_T1_T2_T3_T4_T6_E12temp_storage+24];
	ld.shared.u64 	%rd332, [_ZZN3cub18CUB_300001_SM_10006detail6reduce28DeviceReduceSingleTileKernelINS2_10policy_hubIN4cuda3std3__45tupleIJblEEEyN6thrust24THRUST_300001_SM_1000_NS8cuda_cub9__find_if7functorIS9_EEE10Policy1000ENSB_12zip_iteratorINS8_IJNSD_26transform_input_iterator_tIbNSB_6detail15normal_iteratorINSB_10device_ptrIbEEEENSK_10functional5actorINSP_9compositeIJNSP_16operator_adaptorINS7_8equal_toIvEEEENSQ_INSP_8argumentILj0EEEEENSQ_INSP_5valueIbEEEEEEEEEEENSB_17counting_iteratorIlNSB_11use_defaultES16_S16_EEEEEEEPS9_ySF_S9_S9_NS7_10__identityEEEvT0_T1_T2_T3_T4_T6_E12temp_storage+32];
	and.b16  	%rs356, %rs436, 255;
	setp.eq.s16 	%p264, %rs356, 0;
	setp.eq.s16 	%p265, %rs355, 0;
	min.s64 	%rd333, %rd332, %rd392;
	selp.b16 	%rs357, %rs436, 1, %p265;
	selp.b16 	%rs436, %rs355, %rs357, %p264;
	selp.b64 	%rd334, %rd392, %rd333, %p265;
	selp.b64 	%rd392, %rd332, %rd334, %p264;
$L__BB28_68:
	setp.lt.u64 	%p266, %rd118, 65;
	@%p266 bra 	$L__BB28_70;
	ld.shared.u8 	%rs358, [_ZZN3cub18CUB_300001_SM_10006detail6reduce28DeviceReduceSingleTileKernelINS2_10policy_hubIN4cuda3std3__45tupleIJblEEEyN6thrust24THRUST_300001_SM_1000_NS8cuda_cub9__find_if7functorIS9_EEE10Policy1000ENSB_12zip_iteratorINS8_IJNSD_26transform_input_iterator_tIbNSB_6detail15normal_iteratorINSB_10device_ptrIbEEEENSK_10functional5actorINSP_9compositeIJNSP_16operator_adaptorINS7_8equal_toIvEEEENSQ_INSP_8argumentILj0EEEEENSQ_INSP_5valueIbEEEEEEEEEEENSB_17counting_iteratorIlNSB_11use_defaultES16_S16_EEEEEEEPS9_ySF_S9_S9_NS7_10__identityEEEvT0_T1_T2_T3_T4_T6_E12temp_storage+40];
	ld.shared.u64 	%rd335, [_ZZN3cub18CUB_300001_SM_10006detail6reduce28DeviceReduceSingleTileKernelINS2_10policy_hubIN4cuda3std3__45tupleIJblEEEyN6thrust24THRUST_300001_SM_1000_NS8cuda_cub9__find_if7functorIS9_EEE10Policy1000ENSB_12zip_iteratorINS8_IJNSD_26transform_input_iterator_tIbNSB_6detail15normal_iteratorINSB_10device_ptrIbEEEENSK_10functional5actorINSP_9compositeIJNSP_16operator_adaptorINS7_8equal_toIvEEEENSQ_INSP_8argumentILj0EEEEENSQ_INSP_5valueIbEEEEEEEEEEENSB_17counting_iteratorIlNSB_11use_defaultES16_S16_EEEEEEEPS9_ySF_S9_S9_NS7_10__identityEEEvT0_T1_T2_T3_T4_T6_E12temp_storage+48];
	and.b16  	%rs359, %rs436, 255;
	setp.eq.s16 	%p267, %rs359, 0;
	setp.eq.s16 	%p268, %rs358, 0;
	min.s64 	%rd336, %rd335, %rd392;
	selp.b16 	%rs360, %rs436, 1, %p268;
	selp.b16 	%rs436, %rs358, %rs360, %p267;
	selp.b64 	%rd337, %rd392, %rd336, %p268;
	selp.b64 	%rd392, %rd335, %rd337, %p267;
$L__BB28_70:
	setp.lt.u64 	%p269, %rd118, 97;
	@%p269 bra 	$L__BB28_72;
	ld.shared.u8 	%rs361, [_ZZN3cub18CUB_300001_SM_10006detail6reduce28DeviceReduceSingleTileKernelINS2_10policy_hubIN4cuda3std3__45tupleIJblEEEyN6thrust24THRUST_300001_SM_1000_NS8cuda_cub9__find_if7functorIS9_EEE10Policy1000ENSB_12zip_iteratorINS8_IJNSD_26transform_input_iterator_tIbNSB_6detail15normal_iteratorINSB_10device_ptrIbEEEENSK_10functional5actorINSP_9compositeIJNSP_16operator_adaptorINS7_8equal_toIvEEEENSQ_INSP_8argumentILj0EEEEENSQ_INSP_5valueIbEEEEEEEEEEENSB_17counting_iteratorIlNSB_11use_defaultES16_S16_EEEEEEEPS9_ySF_S9_S9_NS7_10__identityEEEvT0_T1_T2_T3_T4_T6_E12temp_storage+56];
	ld.shared.u64 	%rd338, [_ZZN3cub18CUB_300001_SM_10006detail6reduce28DeviceReduceSingleTileKernelINS2_10policy_hubIN4cuda3std3__45tupleIJblEEEyN6thrust24THRUST_300001_SM_1000_NS8cuda_cub9__find_if7functorIS9_EEE10Policy1000ENSB_12zip_iteratorINS8_IJNSD_26transform_input_iterator_tIbNSB_6detail15normal_iteratorINSB_10device_ptrIbEEEENSK_10functional5actorINSP_9compositeIJNSP_16operator_adaptorINS7_8equal_toIvEEEENSQ_INSP_8argumentILj0EEEEENSQ_INSP_5valueIbEEEEEEEEEEENSB_17counting_iteratorIlNSB_11use_defaultES16_S16_EEEEEEEPS9_ySF_S9_S9_NS7_10__identityEEEvT0_T1_T2_T3_T4_T6_E12temp_storage+64];
	and.b16  	%rs362, %rs436, 255;
	setp.eq.s16 	%p270, %rs362, 0;
	setp.eq.s16 	%p271, %rs361, 0;
	min.s64 	%rd339, %rd338, %rd392;
	selp.b16 	%rs363, %rs436, 1, %p271;
	selp.b16 	%rs436, %rs361, %rs363, %p270;
	selp.b64 	%rd340, %rd392, %rd339, %p271;
	selp.b64 	%rd392, %rd338, %rd340, %p270;
$L__BB28_72:
	setp.lt.u64 	%p272, %rd118, 129;
	@%p272 bra 	$L__BB28_74;
	ld.shared.u8 	%rs364, [_ZZN3cub18CUB_300001_SM_10006detail6reduce28DeviceReduceSingleTileKernelINS2_10policy_hubIN4cuda3std3__45tupleIJblEEEyN6thrust24THRUST_300001_SM_1000_NS8cuda_cub9__find_if7functorIS9_EEE10Policy1000ENSB_12zip_iteratorINS8_IJNSD_26transform_input_iterator_tIbNSB_6detail15normal_iteratorINSB_10device_ptrIbEEEENSK_10functional5actorINSP_9compositeIJNSP_16operator_adaptorINS7_8equal_toIvEEEENSQ_INSP_8argumentILj0EEEEENSQ_INSP_5valueIbEEEEEEEEEEENSB_17counting_iteratorIlNSB_11use_defaultES16_S16_EEEEEEEPS9_ySF_S9_S9_NS7_10__identityEEEvT0_T1_T2_T3_T4_T6_E12temp_storage+72];
	ld.shared.u64 	%rd341, [_ZZN3cub18CUB_300001_SM_10006detail6reduce28DeviceReduceSingleTileKernelINS2_10policy_hubIN4cuda3std3__45tupleIJblEEEyN6thrust24THRUST_300001_SM_1000_NS8cuda_cub9__find_if7functorIS9_EEE10Policy1000ENSB_12zip_iteratorINS8_IJNSD_26transform_input_iterator_tIbNSB_6detail15normal_iteratorINSB_10device_ptrIbEEEENSK_10functional5actorINSP_9compositeIJNSP_16operator_adaptorINS7_8equal_toIvEEEENSQ_INSP_8argumentILj0EEEEENSQ_INSP_5valueIbEEEEEEEEEEENSB_17counting_iteratorIlNSB_11use_defaultES16_S16_EEEEEEEPS9_ySF_S9_S9_NS7_10__identityEEEvT0_T1_T2_T3_T4_T6_E12temp_storage+80];
	and.b16  	%rs365, %rs436, 255;
	setp.eq.s16 	%p273, %rs365, 0;
	setp.eq.s16 	%p274, %rs364, 0;
	min.s64 	%rd342, %rd341, %rd392;
	selp.b16 	%rs366, %rs436, 1, %p274;
	selp.b16 	%rs436, %rs364, %rs366, %p273;
	selp.b64 	%rd343, %rd392, %rd342, %p274;
	selp.b64 	%rd392, %rd341, %rd343, %p273;
$L__BB28_74:
	setp.lt.u64 	%p275, %rd118, 161;
	@%p275 bra 	$L__BB28_76;
	ld.shared.u8 	%rs367, [_ZZN3cub18CUB_300001_SM_10006detail6reduce28DeviceReduceSingleTileKernelINS2_10policy_hubIN4cuda3std3__45tupleIJblEEEyN6thrust24THRUST_300001_SM_1000_NS8cuda_cub9__find_if7functorIS9_EEE10Policy1000ENSB_12zip_iteratorINS8_IJNSD_26transform_input_iterator_tIbNSB_6detail15normal_iteratorINSB_10device_ptrIbEEEENSK_10functional5actorINSP_9compositeIJNSP_16operator_adaptorINS7_8equal_toIvEEEENSQ_INSP_8argumentILj0EEEEENSQ_INSP_5valueIbEEEEEEEEEEENSB_17counting_iteratorIlNSB_11use_defaultES16_S16_EEEEEEEPS9_ySF_S9_S9_NS7_10__identityEEEvT0_T1_T2_T3_T4_T6_E12temp_storage+88];
	ld.shared.u64 	%rd344, [_ZZN3cub18CUB_300001_SM_10006detail6reduce28DeviceReduceSingleTileKernelINS2_10policy_hubIN4cuda3std3__45tupleIJblEEEyN6thrust24THRUST_300001_SM_1000_NS8cuda_cub9__find_if7functorIS9_EEE10Policy1000ENSB_12zip_iteratorINS8_IJNSD_26transform_input_iterator_tIbNSB_6detail15normal_iteratorINSB_10device_ptrIbEEEENSK_10functional5actorINSP_9compositeIJNSP_16operator_adaptorINS7_8equal_toIvEEEENSQ_INSP_8argumentILj0EEEEENSQ_INSP_5valueIbEEEEEEEEEEENSB_17counting_iteratorIlNSB_11use_defaultES16_S16_EEEEEEEPS9_ySF_S9_S9_NS7_10__identityEEEvT0_T1_T2_T3_T4_T6_E12temp_storage+96];
	and.b16  	%rs368, %rs436, 255;
	setp.eq.s16 	%p276, %rs368, 0;
	setp.eq.s16 	%p277, %rs367, 0;
	min.s64 	%rd345, %rd344, %rd392;
	selp.b16 	%rs369, %rs436, 1, %p277;
	selp.b16 	%rs436, %rs367, %rs369, %p276;
	selp.b64 	%rd346, %rd392, %rd345, %p277;
	selp.b64 	%rd392, %rd344, %rd346, %p276;
$L__BB28_76:
	setp.lt.u64 	%p278, %rd118, 193;
	@%p278 bra 	$L__BB28_78;
	ld.shared.u8 	%rs370, [_ZZN3cub18CUB_300001_SM_10006detail6reduce28DeviceReduceSingleTileKernelINS2_10policy_hubIN4cuda3std3__45tupleIJblEEEyN6thrust24THRUST_300001_SM_1000_NS8cuda_cub9__find_if7functorIS9_EEE10Policy1000ENSB_12zip_iteratorINS8_IJNSD_26transform_input_iterator_tIbNSB_6detail15normal_iteratorINSB_10device_ptrIbEEEENSK_10functional5actorINSP_9compositeIJNSP_16operator_adaptorINS7_8equal_toIvEEEENSQ_INSP_8argumentILj0EEEEENSQ_INSP_5valueIbEEEEEEEEEEENSB_17counting_iteratorIlNSB_11use_defaultES16_S16_EEEEEEEPS9_ySF_S9_S9_NS7_10__identityEEEvT0_T1_T2_T3_T4_T6_E12temp_storage+104];
	ld.shared.u64 	%rd347, [_ZZN3cub18CUB_300001_SM_10006detail6reduce28DeviceReduceSingleTileKernelINS2_10policy_hubIN4cuda3std3__45tupleIJblEEEyN6thrust24THRUST_300001_SM_1000_NS8cuda_cub9__find_if7functorIS9_EEE10Policy1000ENSB_12zip_iteratorINS8_IJNSD_26transform_input_iterator_tIbNSB_6detail15normal_iteratorINSB_10device_ptrIbEEEENSK_10functional5actorINSP_9compositeIJNSP_16operator_adaptorINS7_8equal_toIvEEEENSQ_INSP_8argumentILj0EEEEENSQ_INSP_5valueIbEEEEEEEEEEENSB_17counting_iteratorIlNSB_11use_defaultES16_S16_EEEEEEEPS9_ySF_S9_S9_NS7_10__identityEEEvT0_T1_T2_T3_T4_T6_E12temp_storage+112];
	and.b16  	%rs371, %rs436, 255;
	setp.eq.s16 	%p279, %rs371, 0;
	setp.eq.s16 	%p280, %rs370, 0;
	min.s64 	%rd348, %rd347, %rd392;
	selp.b16 	%rs372, %rs436, 1, %p280;
	selp.b16 	%rs436, %rs370, %rs372, %p279;
	selp.b64 	%rd349, %rd392, %rd348, %p280;
	selp.b64 	%rd392, %rd347, %rd349, %p279;
$L__BB28_78:
	setp.lt.u64 	%p281, %rd118, 225;
	@%p281 bra 	$L__BB28_120;
	ld.shared.u8 	%rs373, [_ZZN3cub18CUB_300001_SM_10006detail6reduce28DeviceReduceSingleTileKernelINS2_10policy_hubIN4cuda3std3__45tupleIJblEEEyN6thrust24THRUST_300001_SM_1000_NS8cuda_cub9__find_if7functorIS9_EEE10Policy1000ENSB_12zip_iteratorINS8_IJNSD_26transform_input_iterator_tIbNSB_6detail15normal_iteratorINSB_10device_ptrIbEEEENSK_10functional5actorINSP_9compositeIJNSP_16operator_adaptorINS7_8equal_toIvEEEENSQ_INSP_8argumentILj0EEEEENSQ_INSP_5valueIbEEEEEEEEEEENSB_17counting_iteratorIlNSB_11use_defaultES16_S16_EEEEEEEPS9_ySF_S9_S9_NS7_10__identityEEEvT0_T1_T2_T3_T4_T6_E12temp_storage+120];
	ld.shared.u64 	%rd350, [_ZZN3cub18CUB_300001_SM_10006detail6reduce28DeviceReduceSingleTileKernelINS2_10policy_hubIN4cuda3std3__45tupleIJblEEEyN6thrust24THRUST_300001_SM_1000_NS8cuda_cub9__find_if7functorIS9_EEE10Policy1000ENSB_12zip_iteratorINS8_IJNSD_26transform_input_iterator_tIbNSB_6detail15normal_iteratorINSB_10device_ptrIbEEEENSK_10functional5actorINSP_9compositeIJNSP_16operator_adaptorINS7_8equal_toIvEEEENSQ_INSP_8argumentILj0EEEEENSQ_INSP_5valueIbEEEEEEEEEEENSB_17counting_iteratorIlNSB_11use_defaultES16_S16_EEEEEEEPS9_ySF_S9_S9_NS7_10__identityEEEvT0_T1_T2_T3_T4_T6_E12temp_storage+128];
	and.b16  	%rs374, %rs436, 255;
	setp.eq.s16 	%p282, %rs374, 0;
	setp.eq.s16 	%p283, %rs373, 0;
	min.s64 	%rd351, %rd350, %rd392;
	selp.b16 	%rs375, %rs436, 1, %p283;
	selp.b16 	%rs436, %rs373, %rs375, %p282;
	selp.b64 	%rd352, %rd392, %rd351, %p283;
	selp.b64 	%rd392, %rd350, %rd352, %p282;
	bra.uni 	$L__BB28_120;
$L__BB28_80:
	mov.u32 	%r21, %tid.x;
	cvt.u64.u32 	%rd72, %r21;
	add.s64 	%rd73, %rd2, %rd72;
	ld.global.u8 	%rs102, [%rd73];
	and.b16  	%rs103, %rs95, 255;
	setp.eq.s16 	%p3, %rs102, %rs103;
	add.s32 	%r46, %r21, 256;
	cvt.u64.u32 	%rd122, %r46;
	ld.global.u8 	%rs104, [%rd73+256];
	setp.eq.s16 	%p4, %rs104, %rs103;
	add.s32 	%r47, %r21, 512;
	cvt.u64.u32 	%rd123, %r47;
	add.s64 	%rd124, %rd117, %rd123;
	ld.global.u8 	%rs107, [%rd73+512];
	setp.eq.s16 	%p5, %rs107, %rs103;
	add.s64 	%rd125, %rd124, 256;
	ld.global.u8 	%rs108, [%rd73+768];
	setp.eq.s16 	%p7, %rs108, %rs103;
	or.pred  	%p9, %p3, %p4;
	selp.b64 	%rd126, %rd72, %rd122, %p3;
	add.s64 	%rd127, %rd117, %rd126;
	min.s64 	%rd128, %rd124, %rd127;
	selp.b64 	%rd129, %rd128, %rd127, %p5;
	or.pred  	%p10, %p9, %p5;
	selp.b64 	%rd130, %rd129, %rd124, %p9;
	min.s64 	%rd131, %rd125, %rd130;
	selp.b64 	%rd132, %rd131, %rd130, %p7;
	or.pred  	%p11, %p10, %p7;
	selp.u16 	%rs436, 1, 0, %p11;
	selp.b64 	%rd392, %rd132, %rd125, %p10;
	add.s64 	%rd75, %rd118, -1024;
	setp.lt.u64 	%p12, %rd75, 1024;
	mov.b64 	%rd411, 1024;
	@%p12 bra 	$L__BB28_84;
	mov.b64 	%rd411, 1024;
$L__BB28_82:
	add.s64 	%rd134, %rd411, %rd72;
	add.s64 	%rd135, %rd73, %rd411;
	add.s64 	%rd136, %rd134, %rd117;
	ld.global.u8 	%rs109, [%rd135];
	setp.eq.s16 	%p13, %rs109, %rs103;
	add.s64 	%rd137, %rd136, 256;
	ld.global.u8 	%rs111, [%rd135+256];
	setp.eq.s16 	%p14, %rs111, %rs103;
	selp.u16 	%rs112, 1, 0, %p14;
	add.s64 	%rd138, %rd136, 512;
	ld.global.u8 	%rs113, [%rd135+512];
	setp.eq.s16 	%p15, %rs113, %rs103;
	selp.u16 	%rs114, 1, 0, %p15;
	add.s64 	%rd139, %rd136, 768;
	ld.global.u8 	%rs115, [%rd135+768];
	setp.eq.s16 	%p16, %rs115, %rs103;
	selp.u16 	%rs116, 1, 0, %p16;
	and.b16  	%rs117, %rs436, 255;
	setp.eq.s16 	%p17, %rs117, 0;
	selp.u16 	%rs118, 1, 0, %p13;
	min.s64 	%rd140, %rd136, %rd392;
	selp.b16 	%rs119, 1, %rs436, %p13;
	selp.b64 	%rd141, %rd140, %rd392, %p13;
	selp.b16 	%rs120, %rs118, %rs119, %p17;
	and.b16  	%rs121, %rs120, 255;
	selp.b64 	%rd142, %rd136, %rd141, %p17;
	setp.eq.s16 	%p18, %rs121, 0;
	min.s64 	%rd143, %rd137, %rd142;
	selp.b16 	%rs122, 1, %rs120, %p14;
	selp.b64 	%rd144, %rd143, %rd142, %p14;
	selp.b16 	%rs123, %rs112, %rs122, %p18;
	and.b16  	%rs124, %rs123, 255;
	selp.b64 	%rd145, %rd137, %rd144, %p18;
	setp.eq.s16 	%p19, %rs124, 0;
	min.s64 	%rd146, %rd138, %rd145;
	selp.b16 	%rs125, 1, %rs123, %p15;
	selp.b64 	%rd147, %rd146, %rd145, %p15;
	selp.b16 	%rs126, %rs114, %rs125, %p19;
	and.b16  	%rs127, %rs126, 255;
	selp.b64 	%rd148, %rd138, %rd147, %p19;
	setp.eq.s16 	%p20, %rs127, 0;
	min.s64 	%rd149, %rd139, %rd148;
	selp.b16 	%rs128, 1, %rs126, %p16;
	selp.b64 	%rd150, %rd149, %rd148, %p16;
	selp.b16 	%rs436, %rs116, %rs128, %p20;
	selp.b64 	%rd392, %rd139, %rd150, %p20;
	sub.s64 	%rd151, %rd118, %rd411;
	setp.lt.u64 	%p21, %rd151, 1024;
	@%p21 bra 	$L__BB28_96;
	add.s64 	%rd411, %rd411, 1024;
	setp.le.u64 	%p22, %rd411, %rd75;
	@%p22 bra 	$L__BB28_82;
$L__BB28_84:
	setp.le.u64 	%p23, %rd118, %rd411;
	cvt.u32.u64 	%r48, %rd411;
	cvt.u32.u64 	%r49, %rd118;
	sub.s32 	%r50, %r49, %r48;
	setp.ge.s32 	%p24, %r21, %r50;
	or.pred  	%p25, %p23, %p24;
	@%p25 bra 	$L__BB28_96;
	not.b32 	%r53, %r21;
	add.s32 	%r54, %r53, %r49;
	sub.s32 	%r22, %r54, %r48;
	shr.u32 	%r56, %r22, 8;
	add.s32 	%r23, %r56, 1;
	and.b32  	%r24, %r23, 7;
	setp.lt.u32 	%p26, %r22, 1792;
	mov.u32 	%r421, %r21;
	@%p26 bra 	$L__BB28_88;
	and.b32  	%r57, %r23, 33554424;
	neg.s32 	%r419, %r57;
	mov.u32 	%r421, %r21;
$L__BB28_87:
	.pragma "nounroll";
	cvt.u64.u32 	%rd153, %r421;
	add.s64 	%rd154, %rd411, %rd153;
	add.s64 	%rd155, %rd2, %rd154;
	add.s64 	%rd156, %rd154, %rd117;
	ld.global.u8 	%rs130, [%rd155];
	setp.eq.s16 	%p27, %rs130, %rs103;
	selp.u16 	%rs132, 1, 0, %p27;
	and.b16  	%rs133, %rs436, 255;
	setp.ne.s16 	%p29, %rs133, 0;
	and.pred  	%p30, %p29, %p27;
	min.s64 	%rd157, %rd156, %rd392;
	setp.eq.s16 	%p31, %rs133, 0;
	selp.b16 	%rs134, %rs132, %rs436, %p31;
	selp.b64 	%rd158, %rd156, %rd392, %p31;
	selp.b16 	%rs135, 1, %rs134, %p30;
	and.b16  	%rs136, %rs135, 255;
	selp.b64 	%rd159, %rd157, %rd158, %p30;
	add.s64 	%rd160, %rd156, 256;
	ld.global.u8 	%rs137, [%rd155+256];
	setp.eq.s16 	%p32, %rs137, %rs103;
	selp.u16 	%rs138, 1, 0, %p32;
	setp.ne.s16 	%p34, %rs136, 0;
	and.pred  	%p35, %p34, %p32;
	min.s64 	%rd161, %rd160, %rd159;
	setp.eq.s16 	%p36, %rs136, 0;
	selp.b16 	%rs139, %rs138, %rs135, %p36;
	selp.b64 	%rd162, %rd160, %rd159, %p36;
	selp.b16 	%rs140, 1, %rs139, %p35;
	and.b16  	%rs141, %rs140, 255;
	selp.b64 	%rd163, %rd161, %rd162, %p35;
	add.s64 	%rd164, %rd156, 512;
	ld.global.u8 	%rs142, [%rd155+512];
	setp.eq.s16 	%p37, %rs142, %rs103;
	selp.u16 	%rs143, 1, 0, %p37;
	setp.ne.s16 	%p39, %rs141, 0;
	and.pred  	%p40, %p39, %p37;
	min.s64 	%rd165, %rd164, %rd163;
	setp.eq.s16 	%p41, %rs141, 0;
	selp.b16 	%rs144, %rs143, %rs140, %p41;
	selp.b64 	%rd166, %rd164, %rd163, %p41;
	selp.b16 	%rs145, 1, %rs144, %p40;
	and.b16  	%rs146, %rs145, 255;
	selp.b64 	%rd167, %rd165, %rd166, %p40;
	add.s64 	%rd168, %rd156, 768;
	ld.global.u8 	%rs147, [%rd155+768];
	setp.eq.s16 	%p42, %rs147, %rs103;
	selp.u16 	%rs148, 1, 0, %p42;
	setp.ne.s16 	%p44, %rs146, 0;
	and.pred  	%p45, %p44, %p42;
	min.s64 	%rd169, %rd168, %rd167;
	setp.eq.s16 	%p46, %rs146, 0;
	selp.b16 	%rs149, %rs148, %rs145, %p46;
	selp.b64 	%rd170, %rd168, %rd167, %p46;
	selp.b16 	%rs150, 1, %rs149, %p45;
	and.b16  	%rs151, %rs150, 255;
	selp.b64 	%rd171, %rd169, %rd170, %p45;
	add.s64 	%rd172, %rd156, 1024;
	ld.global.u8 	%rs152, [%rd155+1024];
	setp.eq.s16 	%p47, %rs152, %rs103;
	selp.u16 	%rs153, 1, 0, %p47;
	setp.ne.s16 	%p49, %rs151, 0;
	and.pred  	%p50, %p49, %p47;
	min.s64 	%rd173, %rd172, %rd171;
	setp.eq.s16 	%p51, %rs151, 0;
	selp.b16 	%rs154, %rs153, %rs150, %p51;
	selp.b64 	%rd174, %rd172, %rd171, %p51;
	selp.b16 	%rs155, 1, %rs154, %p50;
	and.b16  	%rs156, %rs155, 255;
	selp.b64 	%rd175, %rd173, %rd174, %p50;
	add.s64 	%rd176, %rd156, 1280;
	ld.global.u8 	%rs157, [%rd155+1280];
	setp.eq.s16 	%p52, %rs157, %rs103;
	selp.u16 	%rs158, 1, 0, %p52;
	setp.ne.s16 	%p54, %rs156, 0;
	and.pred  	%p55, %p54, %p52;
	min.s64 	%rd177, %rd176, %rd175;
	setp.eq.s16 	%p56, %rs156, 0;
	selp.b16 	%rs159, %rs158, %rs155, %p56;
	selp.b64 	%rd178, %rd176, %rd175, %p56;
	selp.b16 	%rs160, 1, %rs159, %p55;
	and.b16  	%rs161, %rs160, 255;
	selp.b64 	%rd179, %rd177, %rd178, %p55;
	add.s64 	%rd180, %rd156, 1536;
	ld.global.u8 	%rs162, [%rd155+1536];
	setp.eq.s16 	%p57, %rs162, %rs103;
	selp.u16 	%rs163, 1, 0, %p57;
	setp.ne.s16 	%p59, %rs161, 0;
	and.pred  	%p60, %p59, %p57;
	min.s64 	%rd181, %rd180, %rd179;
	setp.eq.s16 	%p61, %rs161, 0;
	selp.b16 	%rs164, %rs163, %rs160, %p61;
	selp.b64 	%rd182, %rd180, %rd179, %p61;
	selp.b16 	%rs165, 1, %rs164, %p60;
	and.b16  	%rs166, %rs165, 255;
	selp.b64 	%rd183, %rd181, %rd182, %p60;
	add.s64 	%rd184, %rd156, 1792;
	ld.global.u8 	%rs167, [%rd155+1792];
	setp.eq.s16 	%p62, %rs167, %rs103;
	selp.u16 	%rs168, 1, 0, %p62;
	setp.ne.s16 	%p64, %rs166, 0;
	and.pred  	%p65, %p64, %p62;
	min.s64 	%rd185, %rd184, %rd183;
	setp.eq.s16 	%p66, %rs166, 0;
	selp.b16 	%rs169, %rs168, %rs165, %p66;
	selp.b64 	%rd186, %rd184, %rd183, %p66;
	selp.b16 	%rs436, 1, %rs169, %p65;
	selp.b64 	%rd392, %rd185, %rd186, %p65;
	add.s32 	%r421, %r421, 2048;
	add.s32 	%r419, %r419, 8;
	setp.ne.s32 	%p67, %r419, 0;
	@%p67 bra 	$L__BB28_87;
$L__BB28_88:
	setp.eq.s32 	%p68, %r24, 0;
	@%p68 bra 	$L__BB28_96;
	setp.lt.u32 	%p69, %r24, 4;
	@%p69 bra 	$L__BB28_91;
	cvt.u64.u32 	%rd188, %r421;
	add.s64 	%rd189, %rd411, %rd188;
	add.s64 	%rd190, %rd2, %rd189;
	add.s64 	%rd191, %rd189, %rd117;
	ld.global.u8 	%rs171, [%rd190];
	setp.eq.s16 	%p70, %rs171, %rs103;
	selp.u16 	%rs173, 1, 0, %p70;
	and.b16  	%rs174, %rs436, 255;
	setp.ne.s16 	%p72, %rs174, 0;
	and.pred  	%p73, %p72, %p70;
	min.s64 	%rd192, %rd191, %rd392;
	setp.eq.s16 	%p74, %rs174, 0;
	selp.b16 	%rs175, %rs173, %rs436, %p74;
	selp.b64 	%rd193, %rd191, %rd392, %p74;
	selp.b16 	%rs176, 1, %rs175, %p73;
	and.b16  	%rs177, %rs176, 255;
	selp.b64 	%rd194, %rd192, %rd193, %p73;
	add.s32 	%r58, %r421, 256;
	cvt.u64.u32 	%rd195, %r58;
	add.s64 	%rd196, %rd411, %rd195;
	add.s64 	%rd197, %rd196, %rd117;
	ld.global.u8 	%rs178, [%rd190+256];
	setp.eq.s16 	%p75, %rs178, %rs103;
	selp.u16 	%rs179, 1, 0, %p75;
	setp.ne.s16 	%p77, %rs177, 0;
	and.pred  	%p78, %p77, %p75;
	min.s64 	%rd198, %rd197, %rd194;
	setp.eq.s16 	%p79, %rs177, 0;
	selp.b16 	%rs180, %rs179, %rs176, %p79;
	selp.b64 	%rd199, %rd197, %rd194, %p79;
	selp.b16 	%rs181, 1, %rs180, %p78;
	and.b16  	%rs182, %rs181, 255;
	selp.b64 	%rd200, %rd198, %rd199, %p78;
	add.s32 	%r59, %r421, 512;
	cvt.u64.u32 	%rd201, %r59;
	add.s64 	%rd202, %rd411, %rd201;
	add.s64 	%rd203, %rd202, %rd117;
	ld.global.u8 	%rs183, [%rd190+512];
	setp.eq.s16 	%p80, %rs183, %rs103;
	selp.u16 	%rs184, 1, 0, %p80;
	setp.ne.s16 	%p82, %rs182, 0;
	and.pred  	%p83, %p82, %p80;
	min.s64 	%rd204, %rd203, %rd200;
	setp.eq.s16 	%p84, %rs182, 0;
	selp.b16 	%rs185, %rs184, %rs181, %p84;
	selp.b64 	%rd205, %rd203, %rd200, %p84;
	selp.b16 	%rs186, 1, %rs185, %p83;
	and.b16  	%rs187, %rs186, 255;
	selp.b64 	%rd206, %rd204, %rd205, %p83;
	add.s32 	%r60, %r421, 768;
	cvt.u64.u32 	%rd207, %r60;
	add.s64 	%rd208, %rd411, %rd207;
	add.s64 	%rd209, %rd208, %rd117;
	ld.global.u8 	%rs188, [%rd190+768];
	setp.eq.s16 	%p85, %rs188, %rs103;
	selp.u16 	%rs189, 1, 0, %p85;
	setp.ne.s16 	%p87, %rs187, 0;
	and.pred  	%p88, %p87, %p85;
	min.s64 	%rd210, %rd209, %rd206;
	setp.eq.s16 	%p89, %rs187, 0;
	selp.b16 	%rs190, %rs189, %rs186, %p89;
	selp.b64 	%rd211, %rd209, %rd206, %p89;
	selp.b16 	%rs436, 1, %rs190, %p88;
	selp.b64 	%rd392, %rd210, %rd211, %p88;
	add.s32 	%r421, %r421, 1024;
$L__BB28_91:
	and.b32  	%r61, %r23, 3;
	setp.eq.s32 	%p90, %r61, 0;
	@%p90 bra 	$L__BB28_96;
	setp.eq.s32 	%p91, %r61, 1;
	@%p91 bra 	$L__BB28_94;
	cvt.u64.u32 	%rd213, %r421;
	add.s64 	%rd214, %rd411, %rd213;
	add.s64 	%rd215, %rd2, %rd214;
	add.s64 	%rd216, %rd214, %rd117;
	ld.global.u8 	%rs192, [%rd215];
	setp.eq.s16 	%p92, %rs192, %rs103;
	selp.u16 	%rs194, 1, 0, %p92;
	and.b16  	%rs195, %rs436, 255;
	setp.ne.s16 	%p94, %rs195, 0;
	and.pred  	%p95, %p94, %p92;
	min.s64 	%rd217, %rd216, %rd392;
	setp.eq.s16 	%p96, %rs195, 0;
	selp.b16 	%rs196, %rs194, %rs436, %p96;
	selp.b64 	%rd218, %rd216, %rd392, %p96;
	selp.b16 	%rs197, 1, %rs196, %p95;
	and.b16  	%rs198, %rs197, 255;
	selp.b64 	%rd219, %rd217, %rd218, %p95;
	add.s32 	%r62, %r421, 256;
	cvt.u64.u32 	%rd220, %r62;
	add.s64 	%rd221, %rd411, %rd220;
	add.s64 	%rd222, %rd221, %rd117;
	ld.global.u8 	%rs199, [%rd215+256];
	setp.eq.s16 	%p97, %rs199, %rs103;
	selp.u16 	%rs200, 1, 0, %p97;
	setp.ne.s16 	%p99, %rs198, 0;
	and.pred  	%p100, %p99, %p97;
	min.s64 	%rd223, %rd222, %rd219;
	setp.eq.s16 	%p101, %rs198, 0;
	selp.b16 	%rs201, %rs200, %rs197, %p101;
	selp.b64 	%rd224, %rd222, %rd219, %p101;
	selp.b16 	%rs436, 1, %rs201, %p100;
	selp.b64 	%rd392, %rd223, %rd224, %p100;
	add.s32 	%r421, %r421, 512;
$L__BB28_94:
	and.b32  	%r63, %r22, 256;
	setp.ne.s32 	%p102, %r63, 0;
	@%p102 bra 	$L__BB28_96;
	cvt.u64.u32 	%rd225, %r421;
	add.s64 	%rd226, %rd411, %rd225;
	add.s64 	%rd227, %rd2, %rd226;
	add.s64 	%rd228, %rd226, %rd117;
	ld.global.u8 	%rs202, [%rd227];
	setp.eq.s16 	%p103, %rs202, %rs103;
	selp.u16 	%rs204, 1, 0, %p103;
	and.b16  	%rs205, %rs436, 255;
	setp.ne.s16 	%p105, %rs205, 0;
	and.pred  	%p106, %p105, %p103;
	min.s64 	%rd229, %rd228, %rd392;
	setp.eq.s16 	%p107, %rs205, 0;
	selp.b16 	%rs206, %rs204, %rs436, %p107;
	selp.b64 	%rd230, %rd228, %rd392, %p107;
	selp.b16 	%rs436, 1, %rs206, %p106;
	selp.b64 	%rd392, %rd229, %rd230, %p106;
$L__BB28_96:
	// begin inline asm
	mov.u32 %r64, %laneid;
	// end inline asm
	cvt.u32.u16 	%r85, %rs436;
	and.b32  	%r66, %r85, 255;
	mov.b32 	%r82, 1;
	mov.b32 	%r83, 31;
	mov.b32 	%r84, -1;
	// begin inline asm
	shfl.sync.down.b32 %r65, %r66, %r82, %r83, %r84;
	// end inline asm
	// begin inline asm
	shfl.sync.down.b32 %r70, %r71, %r82, %r83, %r84;
	// end inline asm
	mov.b64 	{%r76, %r81}, %rd392;
	// begin inline asm
	shfl.sync.down.b32 %r75, %r76, %r82, %r83, %r84;
	// end inline asm
	// begin inline asm
	shfl.sync.down.b32 %r80, %r81, %r82, %r83, %r84;
	// end inline asm
	mov.b64 	%rd94, {%r75, %r80};
	cvt.u16.u32 	%rs76, %r65;
	setp.gt.s32 	%p108, %r64, 30;
	@%p108 bra 	$L__BB28_100;
	and.b16  	%rs207, %rs436, 255;
	setp.eq.s16 	%p109, %rs207, 0;
	and.b16  	%rs208, %rs76, 255;
	setp.eq.s16 	%p110, %rs208, 0;
	or.pred  	%p111, %p109, %p110;
	@%p111 bra 	$L__BB28_99;
	min.s64 	%rd392, %rd94, %rd392;
	mov.b16 	%rs436, 1;
	bra.uni 	$L__BB28_100;
$L__BB28_99:
	setp.eq.s16 	%p112, %rs207, 0;
	selp.b16 	%rs436, %rs76, %rs436, %p112;
	selp.b64 	%rd392, %rd94, %rd392, %p112;
$L__BB28_100:
	cvt.u32.u16 	%r106, %rs436;
	and.b32  	%r87, %r106, 255;
	mov.b32 	%r103, 2;
	mov.b32 	%r104, 31;
	mov.b32 	%r105, -1;
	// begin inline asm
	shfl.sync.down.b32 %r86, %r87, %r103, %r104, %r105;
	// end inline asm
	// begin inline asm
	shfl.sync.down.b32 %r91, %r92, %r103, %r104, %r105;
	// end inline asm
	mov.b64 	{%r97, %r102}, %rd392;
	// begin inline asm
	shfl.sync.down.b32 %r96, %r97, %r103, %r104, %r105;
	// end inline asm
	// begin inline asm
	shfl.sync.down.b32 %r101, %r102, %r103, %r104, %r105;
	// end inline asm
	mov.b64 	%rd98, {%r96, %r101};
	cvt.u16.u32 	%rs79, %r86;
	setp.gt.s32 	%p113, %r64, 29;
	@%p113 bra 	$L__BB28_104;
	and.b16  	%rs211, %rs436, 255;
	setp.eq.s16 	%p114, %rs211, 0;
	and.b16  	%rs212, %rs79, 255;
	setp.eq.s16 	%p115, %rs212, 0;
	or.pred  	%p116, %p114, %p115;
	@%p116 bra 	$L__BB28_103;
	min.s64 	%rd392, %rd98, %rd392;
	mov.b16 	%rs436, 1;
	bra.uni 	$L__BB28_104;
$L__BB28_103:
	setp.eq.s16 	%p117, %rs211, 0;
	selp.b16 	%rs436, %rs79, %rs436, %p117;
	selp.b64 	%rd392, %rd98, %rd392, %p117;
$L__BB28_104:
	cvt.u32.u16 	%r127, %rs436;
	and.b32  	%r108, %r127, 255;
	mov.b32 	%r124, 4;
	mov.b32 	%r125, 31;
	mov.b32 	%r126, -1;
	// begin inline asm
	shfl.sync.down.b32 %r107, %r108, %r124, %r125, %r126;
	// end inline asm
	// begin inline asm
	shfl.sync.down.b32 %r112, %r113, %r124, %r125, %r126;
	// end inline asm
	mov.b64 	{%r118, %r123}, %rd392;
	// begin inline asm
	shfl.sync.down.b32 %r117, %r118, %r124, %r125, %r126;
	// end inline asm
	// begin inline asm
	shfl.sync.down.b32 %r122, %r123, %r124, %r125, %r126;
	// end inline asm
	mov.b64 	%rd102, {%r117, %r122};
	cvt.u16.u32 	%rs82, %r107;
	setp.gt.s32 	%p118, %r64, 27;
	@%p118 bra 	$L__BB28_108;
	and.b16  	%rs215, %rs436, 255;
	setp.eq.s16 	%p119, %rs215, 0;
	and.b16  	%rs216, %rs82, 255;
	setp.eq.s16 	%p120, %rs216, 0;
	or.pred  	%p121, %p119, %p120;
	@%p121 bra 	$L__BB28_107;
	min.s64 	%rd392, %rd102, %rd392;
	mov.b16 	%rs436, 1;
	bra.uni 	$L__BB28_108;
$L__BB28_107:
	setp.eq.s16 	%p122, %rs215, 0;
	selp.b16 	%rs436, %rs82, %rs436, %p122;
	selp.b64 	%rd392, %rd102, %rd392, %p122;
$L__BB28_108:
	cvt.u32.u16 	%r148, %rs436;
	and.b32  	%r129, %r148, 255;
	mov.b32 	%r145, 8;
	mov.b32 	%r146, 31;
	mov.b32 	%r147, -1;
	// begin inline asm
	shfl.sync.down.b32 %r128, %r129, %r145, %r146, %r147;
	// end inline asm
	// begin inline asm
	shfl.sync.down.b32 %r133, %r134, %r145, %r146, %r147;
	// end inline asm
	mov.b64 	{%r139, %r144}, %rd392;
	// begin inline asm
	shfl.sync.down.b32 %r138, %r139, %r145, %r146, %r147;
	// end inline asm
	// begin inline asm
	shfl.sync.down.b32 %r143, %r144, %r145, %r146, %r147;
	// end inline asm
	mov.b64 	%rd106, {%r138, %r143};
	cvt.u16.u32 	%rs85, %r128;
	setp.gt.s32 	%p123, %r64, 23;
	@%p123 bra 	$L__BB28_112;
	and.b16  	%rs219, %rs436, 255;
	setp.eq.s16 	%p124, %rs219, 0;
	and.b16  	%rs220, %rs85, 255;
	setp.eq.s16 	%p125, %rs220, 0;
	or.pred  	%p126, %p124, %p125;
	@%p126 bra 	$L__BB28_111;
	min.s64 	%rd392, %rd106, %rd392;
	mov.b16 	%rs436, 1;
	bra.uni 	$L__BB28_112;
$L__BB28_111:
	setp.eq.s16 	%p127, %rs219, 0;
	selp.b16 	%rs436, %rs85, %rs436, %p127;
	selp.b64 	%rd392, %rd106, %rd392, %p127;
$L__BB28_112:
	cvt.u32.u16 	%r169, %rs436;
	and.b32  	%r150, %r169, 255;
	mov.b32 	%r166, 16;
	mov.b32 	%r167, 31;
	mov.b32 	%r168, -1;
	// begin inline asm
	shfl.sync.down.b32 %r149, %r150, %r166, %r167, %r168;
	// end inline asm
	// begin inline asm
	shfl.sync.down.b32 %r154, %r155, %r166, %r167, %r168;
	// end inline asm
	mov.b64 	{%r160, %r165}, %rd392;
	// begin inline asm
	shfl.sync.down.b32 %r159, %r160, %r166, %r167, %r168;
	// end inline asm
	// begin inline asm
	shfl.sync.down.b32 %r164, %r165, %r166, %r167, %r168;
	// end inline asm
	mov.b64 	%rd110, {%r159, %r164};
	cvt.u16.u32 	%rs88, %r149;
	setp.gt.s32 	%p128, %r64, 15;
	@%p128 bra 	$L__BB28_116;
	and.b16  	%rs223, %rs436, 255;
	setp.eq.s16 	%p129, %rs223, 0;
	and.b16  	%rs224, %rs88, 255;
	setp.eq.s16 	%p130, %rs224, 0;
	or.pred  	%p131, %p129, %p130;
	@%p131 bra 	$L__BB28_115;
	min.s64 	%rd392, %rd110, %rd392;
	mov.b16 	%rs436, 1;
	bra.uni 	$L__BB28_116;
$L__BB28_115:
	setp.eq.s16 	%p132, %rs223, 0;
	selp.b16 	%rs436, %rs88, %rs436, %p132;
	selp.b64 	%rd392, %rd110, %rd392, %p132;
$L__BB28_116:
	setp.ne.s32 	%p133, %r64, 0;
	@%p133 bra 	$L__BB28_118;
	shr.u32 	%r170, %r21, 1;
	and.b32  	%r171, %r170, 496;
	mov.u32 	%r172, _ZZN3cub18CUB_300001_SM_10006detail6reduce28DeviceReduceSingleTileKernelINS2_10policy_hubIN4cuda3std3__45tupleIJblEEEyN6thrust24THRUST_300001_SM_1000_NS8cuda_cub9__find_if7functorIS9_EEE10Policy1000ENSB_12zip_iteratorINS8_IJNSD_26transform_input_iterator_tIbNSB_6detail15normal_iteratorINSB_10device_ptrIbEEEENSK_10functional5actorINSP_9compositeIJNSP_16operator_adaptorINS7_8equal_toIvEEEENSQ_INSP_8argumentILj0EEEEENSQ_INSP_5valueIbEEEEEEEEEEENSB_17counting_iteratorIlNSB_11use_defaultES16_S16_EEEEEEEPS9_ySF_S9_S9_NS7_10__identityEEEvT0_T1_T2_T3_T4_T6_E12temp_storage;
	add.s32 	%r173, %r172, %r171;
	st.shared.u8 	[%r173+8], %rs436;
	st.shared.u64 	[%r173+16], %rd392;
$L__BB28_118:
	bar.sync 	0;
	setp.ne.s32 	%p134, %r21, 0;
	@%p134 bra 	$L__BB28_120;
	ld.shared.u8 	%rs227, [_ZZN3cub18CUB_300001_SM_10006detail6reduce28DeviceReduceSingleTileKernelINS2_10policy_hubIN4cuda3std3__45tupleIJblEEEyN6thrust24THRUST_300001_SM_1000_NS8cuda_cub9__find_if7functorIS9_EEE10Policy1000ENSB_12zip_iteratorINS8_IJNSD_26transform_input_iterator_tIbNSB_6detail15normal_iteratorINSB_10device_ptrIbEEEENSK_10functional5actorINSP_9compositeIJNSP_16operator_adaptorINS7_8equal_toIvEEEENSQ_INSP_8argumentILj0EEEEENSQ_INSP_5valueIbEEEEEEEEEEENSB_17counting_iteratorIlNSB_11use_defaultES16_S16_EEEEEEEPS9_ySF_S9_S9_NS7_10__identityEEEvT0_T1_T2_T3_T4_T6_E12temp_storage+24];
	ld.shared.u64 	%rd231, [_ZZN3cub18CUB_300001_SM_10006detail6reduce28DeviceReduceSingleTileKernelINS2_10policy_hubIN4cuda3std3__45tupleIJblEEEyN6thrust24THRUST_300001_SM_1000_NS8cuda_cub9__find_if7functorIS9_EEE10Policy1000ENSB_12zip_iteratorINS8_IJNSD_26transform_input_iterator_tIbNSB_6detail15normal_iteratorINSB_10device_ptrIbEEEENSK_10functional5actorINSP_9compositeIJNSP_16operator_adaptorINS7_8equal_toIvEEEENSQ_INSP_8argumentILj0EEEEENSQ_INSP_5valueIbEEEEEEEEEEENSB_17counting_iteratorIlNSB_11use_defaultES16_S16_EEEEEEEPS9_ySF_S9_S9_NS7_10__identityEEEvT0_T1_T2_T3_T4_T6_E12temp_storage+32];
	and.b16  	%rs228, %rs436, 255;
	setp.eq.s16 	%p135, %rs228, 0;
	setp.eq.s16 	%p136, %rs227, 0;
	min.s64 	%rd232, %rd231, %rd392;
	selp.b16 	%rs229, %rs436, 1, %p136;
	selp.b16 	%rs230, %rs227, %rs229, %p135;
	and.b16  	%rs231, %rs230, 255;
	selp.b64 	%rd233, %rd392, %rd232, %p136;
	selp.b64 	%rd234, %rd231, %rd233, %p135;
	ld.shared.u8 	%rs232, [_ZZN3cub18CUB_300001_SM_10006detail6reduce28DeviceReduceSingleTileKernelINS2_10policy_hubIN4cuda3std3__45tupleIJblEEEyN6thrust24THRUST_300001_SM_1000_NS8cuda_cub9__find_if7functorIS9_EEE10Policy1000ENSB_12zip_iteratorINS8_IJNSD_26transform_input_iterator_tIbNSB_6detail15normal_iteratorINSB_10device_ptrIbEEEENSK_10functional5actorINSP_9compositeIJNSP_16operator_adaptorINS7_8equal_toIvEEEENSQ_INSP_8argumentILj0EEEEENSQ_INSP_5valueIbEEEEEEEEEEENSB_17counting_iteratorIlNSB_11use_defaultES16_S16_EEEEEEEPS9_ySF_S9_S9_NS7_10__identityEEEvT0_T1_T2_T3_T4_T6_E12temp_storage+40];
	ld.shared.u64 	%rd235, [_ZZN3cub18CUB_300001_SM_10006detail6reduce28DeviceReduceSingleTileKernelINS2_10policy_hubIN4cuda3std3__45tupleIJblEEEyN6thrust24THRUST_300001_SM_1000_NS8cuda_cub9__find_if7functorIS9_EEE10Policy1000ENSB_12zip_iteratorINS8_IJNSD_26transform_input_iterator_tIbNSB_6detail15normal_iteratorINSB_10device_ptrIbEEEENSK_10functional5actorINSP_9compositeIJNSP_16operator_adaptorINS7_8equal_toIvEEEENSQ_INSP_8argumentILj0EEEEENSQ_INSP_5valueIbEEEEEEEEEEENSB_17counting_iteratorIlNSB_11use_defaultES16_S16_EEEEEEEPS9_ySF_S9_S9_NS7_10__identityEEEvT0_T1_T2_T3_T4_T6_E12temp_storage+48];
	setp.eq.s16 	%p137, %rs231, 0;
	setp.eq.s16 	%p138, %rs232, 0;
	min.s64 	%rd236, %rd235, %rd234;
	selp.b16 	%rs233, %rs230, 1, %p138;
	selp.b16 	%rs234, %rs232, %rs233, %p137;
	and.b16  	%rs235, %rs234, 255;
	selp.b64 	%rd237, %rd234, %rd236, %p138;
	selp.b64 	%rd238, %rd235, %rd237, %p137;
	ld.shared.u8 	%rs236, [_ZZN3cub18CUB_300001_SM_10006detail6reduce28DeviceReduceSingleTileKernelINS2_10policy_hubIN4cuda3std3__45tupleIJblEEEyN6thrust24THRUST_300001_SM_1000_NS8cuda_cub9__find_if7functorIS9_EEE10Policy1000ENSB_12zip_iteratorINS8_IJNSD_26transform_input_iterator_tIbNSB_6detail15normal_iteratorINSB_10device_ptrIbEEEENSK_10functional5actorINSP_9compositeIJNSP_16operator_adaptorINS7_8equal_toIvEEEENSQ_INSP_8argumentILj0EEEEENSQ_INSP_5valueIbEEEEEEEEEEENSB_17counting_iteratorIlNSB_11use_defaultES16_S16_EEEEEEEPS9_ySF_S9_S9_NS7_10__identityEEEvT0_T1_T2_T3_T4_T6_E12temp_storage+56];
	ld.shared.u64 	%rd239, [_ZZN3cub18CUB_300001_SM_10006detail6reduce28DeviceReduceSingleTileKernelINS2_10policy_hubIN4cuda3std3__45tupleIJblEEEyN6thrust24THRUST_300001_SM_1000_NS8cuda_cub9__find_if7functorIS9_EEE10Policy1000ENSB_12zip_iteratorINS8_IJNSD_26transform_input_iterator_tIbNSB_6detail15normal_iteratorINSB_10device_ptrIbEEEENSK_10functional5actorINSP_9compositeIJNSP_16operator_adaptorINS7_8equal_toIvEEEENSQ_INSP_8argumentILj0EEEEENSQ_INSP_5valueIbEEEEEEEEEEENSB_17counting_iteratorIlNSB_11use_defaultES16_S16_EEEEEEEPS9_ySF_S9_S9_NS7_10__identityEEEvT0_T1_T2_T3_T4_T6_E12temp_storage+64];
	setp.eq.s16 	%p139, %rs235, 0;
	setp.eq.s16 	%p140, %rs236, 0;
	min.s64 	%rd240, %rd239, %rd238;
	selp.b16 	%rs237, %rs234, 1, %p140;
	selp.b16 	%rs238, %rs236, %rs237, %p139;
	and.b16  	%rs239, %rs238, 255;
	selp.b64 	%rd241, %rd238, %rd240, %p140;
	selp.b64 	%rd242, %rd239, %rd241, %p139;
	ld.shared.u8 	%rs240, [_ZZN3cub18CUB_300001_SM_10006detail6reduce28DeviceReduceSingleTileKernelINS2_10policy_hubIN4cuda3std3__45tupleIJblEEEyN6thrust24THRUST_300001_SM_1000_NS8cuda_cub9__find_if7functorIS9_EEE10Policy1000ENSB_12zip_iteratorINS8_IJNSD_26transform_input_iterator_tIbNSB_6detail15normal_iteratorINSB_10device_ptrIbEEEENSK_10functional5actorINSP_9compositeIJNSP_16operator_adaptorINS7_8equal_toIvEEEENSQ_INSP_8argumentILj0EEEEENSQ_INSP_5valueIbEEEEEEEEEEENSB_17counting_iteratorIlNSB_11use_defaultES16_S16_EEEEEEEPS9_ySF_S9_S9_NS7_10__identityEEEvT0_T1_T2_T3_T4_T6_E12temp_storage+72];
	ld.shared.u64 	%rd243, [_ZZN3cub18CUB_300001_SM_10006detail6reduce28DeviceReduceSingleTileKernelINS2_10policy_hubIN4cuda3std3__45tupleIJblEEEyN6thrust24THRUST_300001_SM_1000_NS8cuda_cub9__find_if7functorIS9_EEE10Policy1000ENSB_12zip_iteratorINS8_IJNSD_26transform_input_iterator_tIbNSB_6detail15normal_iteratorINSB_10device_ptrIbEEEENSK_10functional5actorINSP_9compositeIJNSP_16operator_adaptorINS7_8equal_toIvEEEENSQ_INSP_8argumentILj0EEEEENSQ_INSP_5valueIbEEEEEEEEEEENSB_17counting_iteratorIlNSB_11use_defaultES16_S16_EEEEEEEPS9_ySF_S9_S9_NS7_10__identityEEEvT0_T1_T2_T3_T4_T6_E12temp_storage+80];
	setp.eq.s16 	%p141, %rs239, 0;
	setp.eq.s16 	%p142, %rs240, 0;
	min.s64 	%rd244, %rd243, %rd242;
	selp.b16 	%rs241, %rs238, 1, %p142;
	selp.b16 	%rs242, %rs240, %rs241, %p141;
	and.b16  	%rs243, %rs242, 255;
	selp.b64 	%rd245, %rd242, %rd244, %p142;
	selp.b64 	%rd246, %rd243, %rd245, %p141;
	ld.shared.u8 	%rs244, [_ZZN3cub18CUB_300001_SM_10006detail6reduce28DeviceReduceSingleTileKernelINS2_10policy_hubIN4cuda3std3__45tupleIJblEEEyN6thrust24THRUST_300001_SM_1000_NS8cuda_cub9__find_if7functorIS9_EEE10Policy1000ENSB_12zip_iteratorINS8_IJNSD_26transform_input_iterator_tIbNSB_6detail15normal_iteratorINSB_10device_ptrIbEEEENSK_10functional5actorINSP_9compositeIJNSP_16operator_adaptorINS7_8equal_toIvEEEENSQ_INSP_8argumentILj0EEEEENSQ_INSP_5valueIbEEEEEEEEEEENSB_17counting_iteratorIlNSB_11use_defaultES16_S16_EEEEEEEPS9_ySF_S9_S9_NS7_10__identityEEEvT0_T1_T2_T3_T4_T6_E12temp_storage+88];
	ld.shared.u64 	%rd247, [_ZZN3cub18CUB_300001_SM_10006detail6reduce28DeviceReduceSingleTileKernelINS2_10policy_hubIN4cuda3std3__45tupleIJblEEEyN6thrust24THRUST_300001_SM_1000_NS8cuda_cub9__find_if7functorIS9_EEE10Policy1000ENSB_12zip_iteratorINS8_IJNSD_26transform_input_iterator_tIbNSB_6detail15normal_iteratorINSB_10device_ptrIbEEEENSK_10functional5actorINSP_9compositeIJNSP_16operator_adaptorINS7_8equal_toIvEEEENSQ_INSP_8argumentILj0EEEEENSQ_INSP_5valueIbEEEEEEEEEEENSB_17counting_iteratorIlNSB_11use_defaultES16_S16_EEEEEEEPS9_ySF_S9_S9_NS7_10__identityEEEvT0_T1_T2_T3_T4_T6_E12temp_storage+96];
	setp.eq.s16 	%p143, %rs243, 0;
	setp.eq.s16 	%p144, %rs244, 0;
	min.s64 	%rd248, %rd247, %rd246;
	selp.b16 	%rs245, %rs242, 1, %p144;
	selp.b16 	%rs246, %rs244, %rs245, %p143;
	and.b16  	%rs247, %rs246, 255;
	selp.b64 	%rd249, %rd246, %rd248, %p144;
	selp.b64 	%rd250, %rd247, %rd249, %p143;
	ld.shared.u8 	%rs248, [_ZZN3cub18CUB_300001_SM_10006detail6reduce28DeviceReduceSingleTileKernelINS2_10policy_hubIN4cuda3std3__45tupleIJblEEEyN6thrust24THRUST_300001_SM_1000_NS8cuda_cub9__find_if7functorIS9_EEE10Policy1000ENSB_12zip_iteratorINS8_IJNSD_26transform_input_iterator_tIbNSB_6detail15normal_iteratorINSB_10device_ptrIbEEEENSK_10functional5actorINSP_9compositeIJNSP_16operator_adaptorINS7_8equal_toIvEEEENSQ_INSP_8argumentILj0EEEEENSQ_INSP_5valueIbEEEEEEEEEEENSB_17counting_iteratorIlNSB_11use_defaultES16_S16_EEEEEEEPS9_ySF_S9_S9_NS7_10__identityEEEvT0_T1_T2_T3_T4_T6_E12temp_storage+104];
	ld.shared.u64 	%rd251, [_ZZN3cub18CUB_300001_SM_10006detail6reduce28DeviceReduceSingleTileKernelINS2_10policy_hubIN4cuda3std3__45tupleIJblEEEyN6thrust24THRUST_300001_SM_1000_NS8cuda_cub9__find_if7functorIS9_EEE10Policy1000ENSB_12zip_iteratorINS8_IJNSD_26transform_input_iterator_tIbNSB_6detail15normal_iteratorINSB_10device_ptrIbEEEENSK_10functional5actorINSP_9compositeIJNSP_16operator_adaptorINS7_8equal_toIvEEEENSQ_INSP_8argumentILj0EEEEENSQ_INSP_5valueIbEEEEEEEEEEENSB_17counting_iteratorIlNSB_11use_defaultES16_S16_EEEEEEEPS9_ySF_S9_S9_NS7_10__identityEEEvT0_T1_T2_T3_T4_T6_E12temp_storage+112];
	setp.eq.s16 	%p145, %rs247, 0;
	setp.eq.s16 	%p146, %rs248, 0;
	min.s64 	%rd252, %rd251, %rd250;
	selp.b16 	%rs249, %rs246, 1, %p146;
	selp.b16 	%rs250, %rs248, %rs249, %p145;
	and.b16  	%rs251, %rs250, 255;
	selp.b64 	%rd253, %rd250, %rd252, %p146;
	selp.b64 	%rd254, %rd251, %rd253, %p145;
	ld.shared.u8 	%rs252, [_ZZN3cub18CUB_300001_SM_10006detail6reduce28DeviceReduceSingleTileKernelINS2_10policy_hubIN4cuda3std3__45tupleIJblEEEyN6thrust24THRUST_300001_SM_1000_NS8cuda_cub9__find_if7functorIS9_EEE10Policy1000ENSB_12zip_iteratorINS8_IJNSD_26transform_input_iterator_tIbNSB_6detail15normal_iteratorINSB_10device_ptrIbEEEENSK_10functional5actorINSP_9compositeIJNSP_16operator_adaptorINS7_8equal_toIvEEEENSQ_INSP_8argumentILj0EEEEENSQ_INSP_5valueIbEEEEEEEEEEENSB_17counting_iteratorIlNSB_11use_defaultES16_S16_EEEEEEEPS9_ySF_S9_S9_NS7_10__identityEEEvT0_T1_T2_T3_T4_T6_E12temp_storage+120];
	ld.shared.u64 	%rd255, [_ZZN3cub18CUB_300001_SM_10006detail6reduce28DeviceReduceSingleTileKernelINS2_10policy_hubIN4cuda3std3__45tupleIJblEEEyN6thrust24THRUST_300001_SM_1000_NS8cuda_cub9__find_if7functorIS9_EEE10Policy1000ENSB_12zip_iteratorINS8_IJNSD_26transform_input_iterator_tIbNSB_6detail15normal_iteratorINSB_10device_ptrIbEEEENSK_10functional5actorINSP_9compositeIJNSP_16operator_adaptorINS7_8equal_toIvEEEENSQ_INSP_8argumentILj0EEEEENSQ_INSP_5valueIbEEEEEEEEEEENSB_17counting_iteratorIlNSB_11use_defaultES16_S16_EEEEEEEPS9_ySF_S9_S9_NS7_10__identityEEEvT0_T1_T2_T3_T4_T6_E12temp_storage+128];
	setp.eq.s16 	%p147, %rs251, 0;
	setp.eq.s16 	%p148, %rs252, 0;
	min.s64 	%rd256, %rd255, %rd254;
	selp.b16 	%rs253, %rs250, 1, %p148;
	selp.b16 	%rs436, %rs252, %rs253, %p147;
	selp.b64 	%rd257, %rd254, %rd256, %p148;
	selp.b64 	%rd392, %rd255, %rd257, %p147;
$L__BB28_120:
	mov.u32 	%r411, %tid.x;
	setp.ne.s32 	%p325, %r411, 0;
	@%p325 bra 	$L__BB28_122;
	setp.eq.s16 	%p326, %rs101, 0;
	and.b16  	%rs424, %rs436, 255;
	setp.eq.s16 	%p327, %rs424, 0;
	min.s64 	%rd380, %rd392, %rd119;
	selp.b16 	%rs425, %rs101, 1, %p327;
	selp.b16 	%rs426, %rs436, %rs425, %p326;
	selp.b64 	%rd381, %rd119, %rd380, %p327;
	selp.b64 	%rd382, %rd392, %rd381, %p326;
	st.global.u8 	[%rd1], %rs426;
	st.global.u64 	[%rd1+8], %rd382;
$L__BB28_122:
	ret;

}
	// .globl	_ZN3cub18CUB_300001_SM_10006detail6reduce18DeviceReduceKernelINS2_10policy_hubIN4cuda3std3__45tupleIJblEEEyN6thrust24THRUST_300001_SM_1000_NS8cuda_cub9__find_if7functorIS9_EEE10Policy1000ENSB_12zip_iteratorINS8_IJNSD_26transform_input_iterator_tIbNSB_6detail15normal_iteratorINSB_10device_ptrIbEEEENSK_10functional5actorINSP_9compositeIJNSP_16operator_adaptorINS7_8equal_toIvEEEENSQ_INSP_8argumentILj0EEEEENSQ_INSP_5valueIbEEEEEEEEEEENSB_17counting_iteratorIlNSB_11use_defaultES16_S16_EEEEEEEySF_S9_NS7_10__identityEEEvT0_PT3_T1_NS0_13GridEvenShareIS1E_EET2_T4_
.visible .entry _ZN3cub18CUB_300001_SM_10006detail6reduce18DeviceReduceKernelINS2_10policy_hubIN4cuda3std3__45tupleIJblEEEyN6thrust24THRUST_300001_SM_1000_NS8cuda_cub9__find_if7functorIS9_EEE10Policy1000ENSB_12zip_iteratorINS8_IJNSD_26transform_input_iterator_tIbNSB_6detail15normal_iteratorINSB_10device_ptrIbEEEENSK_10functional5actorINSP_9compositeIJNSP_16operator_adaptorINS7_8equal_toIvEEEENSQ_INSP_8argumentILj0EEEEENSQ_INSP_5valueIbEEEEEEEEEEENSB_17counting_iteratorIlNSB_11use_defaultES16_S16_EEEEEEEySF_S9_NS7_10__identityEEEvT0_PT3_T1_NS0_13GridEvenShareIS1E_EET2_T4_(
	.param .align 8 .b8 _ZN3cub18CUB_300001_SM_10006detail6reduce18DeviceReduceKernelINS2_10policy_hubIN4cuda3std3__45tupleIJblEEEyN6thrust24THRUST_300001_SM_1000_NS8cuda_cub9__find_if7functorIS9_EEE10Policy1000ENSB_12zip_iteratorINS8_IJNSD_26transform_input_iterator_tIbNSB_6detail15normal_iteratorINSB_10device_ptrIbEEEENSK_10functional5actorINSP_9compositeIJNSP_16operator_adaptorINS7_8equal_toIvEEEENSQ_INSP_8argumentILj0EEEEENSQ_INSP_5valueIbEEEEEEEEEEENSB_17counting_iteratorIlNSB_11use_defaultES16_S16_EEEEEEEySF_S9_NS7_10__identityEEEvT0_PT3_T1_NS0_13GridEvenShareIS1E_EET2_T4__param_0[24],
	.param .u64 .ptr .align 1 _ZN3cub18CUB_300001_SM_10006detail6reduce18DeviceReduceKernelINS2_10policy_hubIN4cuda3std3__45tupleIJblEEEyN6thrust24THRUST_300001_SM_1000_NS8cuda_cub9__find_if7functorIS9_EEE10Policy1000ENSB_12zip_iteratorINS8_IJNSD_26transform_input_iterator_tIbNSB_6detail15normal_iteratorINSB_10device_ptrIbEEEENSK_10functional5actorINSP_9compositeIJNSP_16operator_adaptorINS7_8equal_toIvEEEENSQ_INSP_8argumentILj0EEEEENSQ_INSP_5valueIbEEEEEEEEEEENSB_17counting_iteratorIlNSB_11use_defaultES16_S16_EEEEEEEySF_S9_NS7_10__identityEEEvT0_PT3_T1_NS0_13GridEvenShareIS1E_EET2_T4__param_1,
	.param .u64 _ZN3cub18CUB_300001_SM_10006detail6reduce18DeviceReduceKernelINS2_10policy_hubIN4cuda3std3__45tupleIJblEEEyN6thrust24THRUST_300001_SM_1000_NS8cuda_cub9__find_if7functorIS9_EEE10Policy1000ENSB_12zip_iteratorINS8_IJNSD_26transform_input_iterator_tIbNSB_6detail15normal_iteratorINSB_10device_ptrIbEEEENSK_10functional5actorINSP_9compositeIJNSP_16operator_adaptorINS7_8equal_toIvEEEENSQ_INSP_8argumentILj0EEEEENSQ_INSP_5valueIbEEEEEEEEEEENSB_17counting_iteratorIlNSB_11use_defaultES16_S16_EEEEEEEySF_S9_NS7_10__identityEEEvT0_PT3_T1_NS0_13GridEvenShareIS1E_EET2_T4__param_2,
	.param .align 8 .b8 _ZN3cub18CUB_300001_SM_10006detail6reduce18DeviceReduceKernelINS2_10policy_hubIN4cuda3std3__45tupleIJblEEEyN6thrust24THRUST_300001_SM_1000_NS8cuda_cub9__find_if7functorIS9_EEE10Policy1000ENSB_12zip_iteratorINS8_IJNSD_26transform_input_iterator_tIbNSB_6detail15normal_iteratorINSB_10device_ptrIbEEEENSK_10functional5actorINSP_9compositeIJNSP_16operator_adaptorINS7_8equal_toIvEEEENSQ_INSP_8argumentILj0EEEEENSQ_INSP_5valueIbEEEEEEEEEEENSB_17counting_iteratorIlNSB_11use_defaultES16_S16_EEEEEEEySF_S9_NS7_10__identityEEEvT0_PT3_T1_NS0_13GridEvenShareIS1E_EET2_T4__param_3[72],
	.param .align 1 .b8 _ZN3cub18CUB_300001_SM_10006detail6reduce18DeviceReduceKernelINS2_10policy_hubIN4cuda3std3__45tupleIJblEEEyN6thrust24THRUST_300001_SM_1000_NS8cuda_cub9__find_if7functorIS9_EEE10Policy1000ENSB_12zip_iteratorINS8_IJNSD_26transform_input_iterator_tIbNSB_6detail15normal_iteratorINSB_10device_ptrIbEEEENSK_10functional5actorINSP_9compositeIJNSP_16operator_adaptorINS7_8equal_toIvEEEENSQ_INSP_8argumentILj0EEEEENSQ_INSP_5valueIbEEEEEEEEEEENSB_17counting_iteratorIlNSB_11use_defaultES16_S16_EEEEEEEySF_S9_NS7_10__identityEEEvT0_PT3_T1_NS0_13GridEvenShareIS1E_EET2_T4__param_4[1],
	.param .align 1 .b8 _ZN3cub18CUB_300001_SM_10006detail6reduce18DeviceReduceKernelINS2_10policy_hubIN4cuda3std3__45tupleIJblEEEyN6thrust24THRUST_300001_SM_1000_NS8cuda_cub9__find_if7functorIS9_EEE10Policy1000ENSB_12zip_iteratorINS8_IJNSD_26transform_input_iterator_tIbNSB_6detail15normal_iteratorINSB_10device_ptrIbEEEENSK_10functional5actorINSP_9compositeIJNSP_16operator_adaptorINS7_8equal_toIvEEEENSQ_INSP_8argumentILj0EEEEENSQ_INSP_5valueIbEEEEEEEEEEENSB_17counting_iteratorIlNSB_11use_defaultES16_S16_EEEEEEEySF_S9_NS7_10__identityEEEvT0_PT3_T1_NS0_13GridEvenShareIS1E_EET2_T4__param_5[1]
)
.maxntid 256
{
	.reg .pred 	%p<325>;
	.reg .b16 	%rs<461>;
	.reg .b32 	%r<463>;
	.reg .b64 	%rd<447>;
	// demoted variable
	.shared .align 8 .b8 _ZZN3cub18CUB_300001_SM_10006detail6reduce18DeviceReduceKernelINS2_10policy_hubIN4cuda3std3__45tupleIJblEEEyN6thrust24THRUST_300001_SM_1000_NS8cuda_cub9__find_if7functorIS9_EEE10Policy1000ENSB_12zip_iteratorINS8_IJNSD_26transform_input_iterator_tIbNSB_6detail15normal_iteratorINSB_10device_ptrIbEEEENSK_10functional5actorINSP_9compositeIJNSP_16operator_adaptorINS7_8equal_toIvEEEENSQ_INSP_8argumentILj0EEEEENSQ_INSP_5valueIbEEEEEEEEEEENSB_17counting_iteratorIlNSB_11use_defaultES16_S16_EEEEEEEySF_S9_NS7_10__identityEEEvT0_PT3_T1_NS0_13GridEvenShareIS1E_EET2_T4_E12temp_storage[152];
	ld.param.u32 	%r52, [_ZN3cub18CUB_300001_SM_10006detail6reduce18DeviceReduceKernelINS2_10policy_hubIN4cuda3std3__45tupleIJblEEEyN6thrust24THRUST_300001_SM_1000_NS8cuda_cub9__find_if7functorIS9_EEE10Policy1000ENSB_12zip_iteratorINS8_IJNSD_26transform_input_iterator_tIbNSB_6detail15normal_iteratorINSB_10device_ptrIbEEEENSK_10functional5actorINSP_9compositeIJNSP_16operator_adaptorINS7_8equal_toIvEEEENSQ_INSP_8argumentILj0EEEEENSQ_INSP_5valueIbEEEEEEEEEEENSB_17counting_iteratorIlNSB_11use_defaultES16_S16_EEEEEEEySF_S9_NS7_10__identityEEEvT0_PT3_T1_NS0_13GridEvenShareIS1E_EET2_T4__param_0+8];
	bfe.u32 	%r54, %r52, 16, 8;
	cvt.u16.u32 	%rs1, %r54;
	ld.param.u64 	%rd117, [_ZN3cub18CUB_300001_SM_10006detail6reduce18DeviceReduceKernelINS2_10policy_hubIN4cuda3std3__45tupleIJblEEEyN6thrust24THRUST_300001_SM_1000_NS8cuda_cub9__find_if7functorIS9_EEE10Policy1000ENSB_12zip_iteratorINS8_IJNSD_26transform_input_iterator_tIbNSB_6detail15normal_iteratorINSB_10device_ptrIbEEEENSK_10functional5actorINSP_9compositeIJNSP_16operator_adaptorINS7_8equal_toIvEEEENSQ_INSP_8argumentILj0EEEEENSQ_INSP_5valueIbEEEEEEEEEEENSB_17counting_iteratorIlNSB_11use_defaultES16_S16_EEEEEEEySF_S9_NS7_10__identityEEEvT0_PT3_T1_NS0_13GridEvenShareIS1E_EET2_T4__param_0+16];
	ld.param.u64 	%rd1, [_ZN3cub18CUB_300001_SM_10006detail6reduce18DeviceReduceKernelINS2_10policy_hubIN4cuda3std3__45tupleIJblEEEyN6thrust24THRUST_300001_SM_1000_NS8cuda_cub9__find_if7functorIS9_EEE10Policy1000ENSB_12zip_iteratorINS8_IJNSD_26transform_input_iterator_tIbNSB_6detail15normal_iteratorINSB_10device_ptrIbEEEENSK_10functional5actorINSP_9compositeIJNSP_16operator_adaptorINS7_8equal_toIvEEEENSQ_INSP_8argumentILj0EEEEENSQ_INSP_5valueIbEEEEEEEEEEENSB_17counting_iteratorIlNSB_11use_defaultES16_S16_EEEEEEEySF_S9_NS7_10__identityEEEvT0_PT3_T1_NS0_13GridEvenShareIS1E_EET2_T4__param_3+32];
	ld.param.u32 	%r1, [_ZN3cub18CUB_300001_SM_10006detail6reduce18DeviceReduceKernelINS2_10policy_hubIN4cuda3std3__45tupleIJblEEEyN6thrust24THRUST_300001_SM_1000_NS8cuda_cub9__find_if7functorIS9_EEE10Policy1000ENSB_12zip_iteratorINS8_IJNSD_26transform_input_iterator_tIbNSB_6detail15normal_iteratorINSB_10device_ptrIbEEEENSK_10functional5actorINSP_9compositeIJNSP_16operator_adaptorINS7_8equal_toIvEEEENSQ_INSP_8argumentILj0EEEEENSQ_INSP_5valueIbEEEEEEEEEEENSB_17counting_iteratorIlNSB_11use_defaultES16_S16_EEEEEEEySF_S9_NS7_10__identityEEEvT0_PT3_T1_NS0_13GridEvenShareIS1E_EET2_T4__param_3+40];
	ld.param.u64 	%rd116, [_ZN3cub18CUB_300001_SM_10006detail6reduce18DeviceReduceKernelINS2_10policy_hubIN4cuda3std3__45tupleIJblEEEyN6thrust24THRUST_300001_SM_1000_NS8cuda_cub9__find_if7functorIS9_EEE10Policy1000ENSB_12zip_iteratorINS8_IJNSD_26transform_input_iterator_tIbNSB_6detail15normal_iteratorINSB_10device_ptrIbEEEENSK_10functional5actorINSP_9compositeIJNSP_16operator_adaptorINS7_8equal_toIvEEEENSQ_INSP_8argumentILj0EEEEENSQ_INSP_5valueIbEEEEEEEEEEENSB_17counting_iteratorIlNSB_11use_defaultES16_S16_EEEEEEEySF_S9_NS7_10__identityEEEvT0_PT3_T1_NS0_13GridEvenShareIS1E_EET2_T4__param_0];
	cvta.to.global.u64 	%rd2, %rd116;
	mov.u32 	%r2, %ctaid.x;
	shl.b32 	%r57, %r1, 10;
	cvt.s64.s32 	%rd4, %r57;
	shl.b32 	%r58, %r2, 10;
	cvt.u64.u32 	%rd5, %r58;
	sub.s64 	%rd6, %rd1, %rd5;
	setp.gt.u64 	%p1, %rd6, 1023;
	@%p1 bra 	$L__BB29_78;
	cvt.u32.u64 	%r200, %rd5;
	cvt.u32.u64 	%r3, %rd1;
	sub.s32 	%r4, %r3, %r200;
	mov.u32 	%r5, %tid.x;
	setp.ge.s32 	%p148, %r5, %r4;
	mov.b16 	%rs430, 0;
	mov.b64 	%rd415, 0;
	mov.u32 	%r453, %r5;
	@%p148 bra 	$L__BB29_3;
	add.s32 	%r202, %r200, %r5;
	cvt.u64.u32 	%rd259, %r202;
	add.s64 	%rd260, %rd2, %rd259;
	add.s64 	%rd415, %rd117, %rd259;
	ld.global.u8 	%rs253, [%rd260];
	and.b16  	%rs254, %rs1, 255;
	setp.eq.s16 	%p149, %rs253, %rs254;
	selp.u16 	%rs430, 1, 0, %p149;
	add.s32 	%r453, %r5, 256;
$L__BB29_3:
	setp.ge.s32 	%p150, %r453, %r4;
	@%p150 bra 	$L__BB29_16;
	not.b32 	%r204, %r453;
	add.s32 	%r8, %r204, %r3;
	sub.s32 	%r205, %r8, %r200;
	shr.u32 	%r206, %r205, 8;
	add.s32 	%r9, %r206, 1;
	and.b32  	%r10, %r9, 7;
	setp.lt.u32 	%p151, %r205, 1792;
	@%p151 bra 	$L__BB29_8;
	add.s32 	%r452, %r453, 1024;
	and.b32  	%r207, %r9, 33554424;
	neg.s32 	%r451, %r207;
	and.b16  	%rs257, %rs1, 255;
$L__BB29_6:
	.pragma "nounroll";
	add.s32 	%r208, %r452, -1024;
	cvt.s64.s32 	%rd262, %r208;
	add.s64 	%rd263, %rd262, %rd5;
	add.s64 	%rd264, %rd2, %rd263;
	add.s64 	%rd265, %rd263, %rd117;
	ld.global.u8 	%rs256, [%rd264];
	setp.eq.s16 	%p152, %rs256, %rs257;
	selp.u16 	%rs258, 1, 0, %p152;
	and.b16  	%rs259, %rs430, 255;
	setp.ne.s16 	%p154, %rs259, 0;
	and.pred  	%p155, %p154, %p152;
	min.s64 	%rd266, %rd265, %rd415;
	setp.eq.s16 	%p156, %rs259, 0;
	selp.b64 	%rd267, %rd265, %rd415, %p156;
	selp.b16 	%rs260, %rs258, %rs430, %p156;
	selp.b64 	%rd268, %rd266, %rd267, %p155;
	selp.b16 	%rs261, 1, %rs260, %p155;
	and.b16  	%rs262, %rs261, 255;
	add.s32 	%r209, %r452, -768;
	cvt.s64.s32 	%rd269, %r209;
	add.s64 	%rd270, %rd269, %rd5;
	add.s64 	%rd271, %rd270, %rd117;
	ld.global.u8 	%rs263, [%rd264+256];
	setp.eq.s16 	%p157, %rs263, %rs257;
	selp.u16 	%rs264, 1, 0, %p157;
	setp.ne.s16 	%p159, %rs262, 0;
	and.pred  	%p160, %p159, %p157;
	min.s64 	%rd272, %rd271, %rd268;
	setp.eq.s16 	%p161, %rs262, 0;
	selp.b64 	%rd273, %rd271, %rd268, %p161;
	selp.b16 	%rs265, %rs264, %rs261, %p161;
	selp.b64 	%rd274, %rd272, %rd273, %p160;
	selp.b16 	%rs266, 1, %rs265, %p160;
	and.b16  	%rs267, %rs266, 255;
	add.s32 	%r210, %r452, -512;
	cvt.s64.s32 	%rd275, %r210;
	add.s64 	%rd276, %rd275, %rd5;
	add.s64 	%rd277, %rd276, %rd117;
	ld.global.u8 	%rs268, [%rd264+512];
	setp.eq.s16 	%p162, %rs268, %rs257;
	selp.u16 	%rs269, 1, 0, %p162;
	setp.ne.s16 	%p164, %rs267, 0;
	and.pred  	%p165, %p164, %p162;
	min.s64 	%rd278, %rd277, %rd274;
	setp.eq.s16 	%p166, %rs267, 0;
	selp.b64 	%rd279, %rd277, %rd274, %p166;
	selp.b16 	%rs270, %rs269, %rs266, %p166;
	selp.b64 	%rd280, %rd278, %rd279, %p165;
	selp.b16 	%rs271, 1, %rs270, %p165;
	and.b16  	%rs272, %rs271, 255;
	add.s32 	%r211, %r452, -256;
	cvt.s64.s32 	%rd281, %r211;
	add.s64 	%rd282, %rd281, %rd5;
	add.s64 	%rd283, %rd282, %rd117;
	ld.global.u8 	%rs273, [%rd264+768];
	setp.eq.s16 	%p167, %rs273, %rs257;
	selp.u16 	%rs274, 1, 0, %p167;
	setp.ne.s16 	%p169, %rs272, 0;
	and.pred  	%p170, %p169, %p167;
	min.s64 	%rd284, %rd283, %rd280;
	setp.eq.s16 	%p171, %rs272, 0;
	selp.b64 	%rd285, %rd283, %rd280, %p171;
	selp.b16 	%rs275, %rs274, %rs271, %p171;
	selp.b64 	%rd286, %rd284, %rd285, %p170;
	selp.b16 	%rs276, 1, %rs275, %p170;
	and.b16  	%rs277, %rs276, 255;
	add.s32 	%r212, %r452, 768;
	cvt.s64.s32 	%rd287, %r452;
	add.s64 	%rd288, %rd287, %rd5;
	add.s64 	%rd289, %rd288, %rd117;
	ld.global.u8 	%rs278, [%rd264+1024];
	setp.eq.s16 	%p172, %rs278, %rs257;
	selp.u16 	%rs279, 1, 0, %p172;
	setp.ne.s16 	%p174, %rs277, 0;
	and.pred  	%p175, %p174, %p172;
	min.s64 	%rd290, %rd289, %rd286;
	setp.eq.s16 	%p176, %rs277, 0;
	selp.b64 	%rd291, %rd289, %rd286, %p176;
	selp.b16 	%rs280, %rs279, %rs276, %p176;
	selp.b64 	%rd292, %rd290, %rd291, %p175;
	selp.b16 	%rs281, 1, %rs280, %p175;
	and.b16  	%rs282, %rs281, 255;
	add.s32 	%r213, %r452, 256;
	cvt.s64.s32 	%rd293, %r213;
	add.s64 	%rd294, %rd293, %rd5;
	add.s64 	%rd295, %rd294, %rd117;
	ld.global.u8 	%rs283, [%rd264+1280];
	setp.eq.s16 	%p177, %rs283, %rs257;
	selp.u16 	%rs284, 1, 0, %p177;
	setp.ne.s16 	%p179, %rs282, 0;
	and.pred  	%p180, %p179, %p177;
	min.s64 	%rd296, %rd295, %rd292;
	setp.eq.s16 	%p181, %rs282, 0;
	selp.b64 	%rd297, %rd295, %rd292, %p181;
	selp.b16 	%rs285, %rs284, %rs281, %p181;
	selp.b64 	%rd298, %rd296, %rd297, %p180;
	selp.b16 	%rs286, 1, %rs285, %p180;
	and.b16  	%rs287, %rs286, 255;
	add.s32 	%r214, %r452, 512;
	cvt.s64.s32 	%rd299, %r214;
	add.s64 	%rd300, %rd299, %rd5;
	add.s64 	%rd301, %rd300, %rd117;
	ld.global.u8 	%rs288, [%rd264+1536];
	setp.eq.s16 	%p182, %rs288, %rs257;
	selp.u16 	%rs289, 1, 0, %p182;
	setp.ne.s16 	%p184, %rs287, 0;
	and.pred  	%p185, %p184, %p182;
	min.s64 	%rd302, %rd301, %rd298;
	setp.eq.s16 	%p186, %rs287, 0;
	selp.b64 	%rd303, %rd301, %rd298, %p186;
	selp.b16 	%rs290, %rs289, %rs286, %p186;
	selp.b64 	%rd304, %rd302, %rd303, %p185;
	selp.b16 	%rs291, 1, %rs290, %p185;
	and.b16  	%rs292, %rs291, 255;
	cvt.s64.s32 	%rd305, %r212;
	add.s64 	%rd306, %rd305, %rd5;
	add.s64 	%rd307, %rd306, %rd117;
	ld.global.u8 	%rs293, [%rd264+1792];
	setp.eq.s16 	%p187, %rs293, %rs257;
	selp.u16 	%rs294, 1, 0, %p187;
	setp.ne.s16 	%p189, %rs292, 0;
	and.pred  	%p190, %p189, %p187;
	min.s64 	%rd308, %rd307, %rd304;
	setp.eq.s16 	%p191, %rs292, 0;
	selp.b64 	%rd309, %rd307, %rd304, %p191;
	selp.b16 	%rs295, %rs294, %rs291, %p191;
	selp.b64 	%rd415, %rd308, %rd309, %p190;
	selp.b16 	%rs430, 1, %rs295, %p190;
	add.s32 	%r452, %r452, 2048;
	add.s32 	%r451, %r451, 8;
	setp.ne.s32 	%p192, %r451, 0;
	@%p192 bra 	$L__BB29_6;
	add.s32 	%r453, %r452, -1024;
$L__BB29_8:
	setp.eq.s32 	%p193, %r10, 0;
	@%p193 bra 	$L__BB29_16;
	setp.lt.u32 	%p194, %r10, 4;
	@%p194 bra 	$L__BB29_11;
	cvt.s64.s32 	%rd311, %r453;
	add.s64 	%rd312, %rd311, %rd5;
	add.s64 	%rd313, %rd2, %rd312;
	add.s64 	%rd314, %rd312, %rd117;
	ld.global.u8 	%rs297, [%rd313];
	and.b16  	%rs298, %rs1, 255;
	setp.eq.s16 	%p195, %rs297, %rs298;
	selp.u16 	%rs299, 1, 0, %p195;
	and.b16  	%rs300, %rs430, 255;
	setp.ne.s16 	%p197, %rs300, 0;
	and.pred  	%p198, %p197, %p195;
	min.s64 	%rd315, %rd314, %rd415;
	setp.eq.s16 	%p199, %rs300, 0;
	selp.b64 	%rd316, %rd314, %rd415, %p199;
	selp.b16 	%rs301, %rs299, %rs430, %p199;
	selp.b64 	%rd317, %rd315, %rd316, %p198;
	selp.b16 	%rs302, 1, %rs301, %p198;
	and.b16  	%rs303, %rs302, 255;
	add.s32 	%r215, %r453, 256;
	cvt.s64.s32 	%rd318, %r215;
	add.s64 	%rd319, %rd318, %rd5;
	add.s64 	%rd320, %rd319, %rd117;
	ld.global.u8 	%rs304, [%rd313+256];
	setp.eq.s16 	%p200, %rs304, %rs298;
	selp.u16 	%rs305, 1, 0, %p200;
	setp.ne.s16 	%p202, %rs303, 0;
	and.pred  	%p203, %p202, %p200;
	min.s64 	%rd321, %rd320, %rd317;
	setp.eq.s16 	%p204, %rs303, 0;
	selp.b64 	%rd322, %rd320, %rd317, %p204;
	selp.b16 	%rs306, %rs305, %rs302, %p204;
	selp.b64 	%rd323, %rd321, %rd322, %p203;
	selp.b16 	%rs307, 1, %rs306, %p203;
	and.b16  	%rs308, %rs307, 255;
	add.s32 	%r216, %r453, 512;
	cvt.s64.s32 	%rd324, %r216;
	add.s64 	%rd325, %rd324, %rd5;
	add.s64 	%rd326, %rd325, %rd117;
	ld.global.u8 	%rs309, [%rd313+512];
	setp.eq.s16 	%p205, %rs309, %rs298;
	selp.u16 	%rs310, 1, 0, %p205;
	setp.ne.s16 	%p207, %rs308, 0;
	and.pred  	%p208, %p207, %p205;
	min.s64 	%rd327, %rd326, %rd323;
	setp.eq.s16 	%p209, %rs308, 0;
	selp.b64 	%rd328, %rd326, %rd323, %p209;
	selp.b16 	%rs311, %rs310, %rs307, %p209;
	selp.b64 	%rd329, %rd327, %rd328, %p208;
	selp.b16 	%rs312, 1, %rs311, %p208;
	and.b16  	%rs313, %rs312, 255;
	add.s32 	%r217, %r453, 768;
	cvt.s64.s32 	%rd330, %r217;
	add.s64 	%rd331, %rd330, %rd5;
	add.s64 	%rd332, %rd331, %rd117;
	ld.global.u8 	%rs314, [%rd313+768];
	setp.eq.s16 	%p210, %rs314, %rs298;
	selp.u16 	%rs315, 1, 0, %p210;
	setp.ne.s16 	%p212, %rs313, 0;
	and.pred  	%p213, %p212, %p210;
	min.s64 	%rd333, %rd332, %rd329;
	setp.eq.s16 	%p214, %rs313, 0;
	selp.b64 	%rd334, %rd332, %rd329, %p214;
	selp.b16 	%rs316, %rs315, %rs312, %p214;
	selp.b64 	%rd415, %rd333, %rd334, %p213;
	selp.b16 	%rs430, 1, %rs316, %p213;
	add.s32 	%r453, %r453, 1024;
$L__BB29_11:
	and.b32  	%r218, %r9, 3;
	setp.eq.s32 	%p215, %r218, 0;
	@%p215 bra 	$L__BB29_16;
	setp.eq.s32 	%p216, %r218, 1;
	@%p216 bra 	$L__BB29_14;
	cvt.s64.s32 	%rd336, %r453;
	add.s64 	%rd337, %rd336, %rd5;
	add.s64 	%rd338, %rd2, %rd337;
	add.s64 	%rd339, %rd337, %rd117;
	ld.global.u8 	%rs318, [%rd338];
	and.b16  	%rs319, %rs1, 255;
	setp.eq.s16 	%p217, %rs318, %rs319;
	selp.u16 	%rs320, 1, 0, %p217;
	and.b16  	%rs321, %rs430, 255;
	setp.ne.s16 	%p219, %rs321, 0;
	and.pred  	%p220, %p219, %p217;
	min.s64 	%rd340, %rd339, %rd415;
	setp.eq.s16 	%p221, %rs321, 0;
	selp.b64 	%rd341, %rd339, %rd415, %p221;
	selp.b16 	%rs322, %rs320, %rs430, %p221;
	selp.b64 	%rd342, %rd340, %rd341, %p220;
	selp.b16 	%rs323, 1, %rs322, %p220;
	and.b16  	%rs324, %rs323, 255;
	add.s32 	%r219, %r453, 256;
	cvt.s64.s32 	%rd343, %r219;
	add.s64 	%rd344, %rd343, %rd5;
	add.s64 	%rd345, %rd344, %rd117;
	ld.global.u8 	%rs325, [%rd338+256];
	setp.eq.s16 	%p222, %rs325, %rs319;
	selp.u16 	%rs326, 1, 0, %p222;
	setp.ne.s16 	%p224, %rs324, 0;
	and.pred  	%p225, %p224, %p222;
	min.s64 	%rd346, %rd345, %rd342;
	setp.eq.s16 	%p226, %rs324, 0;
	selp.b64 	%rd347, %rd345, %rd342, %p226;
	selp.b16 	%rs327, %rs326, %rs323, %p226;
	selp.b64 	%rd415, %rd346, %rd347, %p225;
	selp.b16 	%rs430, 1, %rs327, %p225;
	add.s32 	%r453, %r453, 512;
$L__BB29_14:
	and.b32  	%r220, %r8, 256;
	setp.ne.s32 	%p227, %r220, 0;
	@%p227 bra 	$L__BB29_16;
	cvt.s64.s32 	%rd348, %r453;
	add.s64 	%rd349, %rd348, %rd5;
	add.s64 	%rd350, %rd2, %rd349;
	add.s64 	%rd351, %rd349, %rd117;
	ld.global.u8 	%rs328, [%rd350];
	and.b16  	%rs329, %rs1, 255;
	setp.eq.s16 	%p228, %rs328, %rs329;
	selp.u16 	%rs330, 1, 0, %p228;
	and.b16  	%rs331, %rs430, 255;
	setp.ne.s16 	%p230, %rs331, 0;
	and.pred  	%p231, %p230, %p228;
	min.s64 	%rd352, %rd351, %rd415;
	setp.eq.s16 	%p232, %rs331, 0;
	selp.b64 	%rd353, %rd351, %rd415, %p232;
	selp.b16 	%rs332, %rs330, %rs430, %p232;
	selp.b64 	%rd415, %rd352, %rd353, %p231;
	selp.b16 	%rs430, 1, %rs332, %p231;
$L__BB29_16:
	setp.lt.s32 	%p233, %r4, 256;
	@%p233 bra 	$L__BB29_41;
	// begin inline asm
	mov.u32 %r339, %laneid;
	// end inline asm
	cvt.u32.u16 	%r360, %rs430;
	and.b32  	%r341, %r360, 255;
	mov.b32 	%r357, 1;
	mov.b32 	%r358, 31;
	mov.b32 	%r359, -1;
	// begin inline asm
	shfl.sync.down.b32 %r340, %r341, %r357, %r358, %r359;
	// end inline asm
	// begin inline asm
	shfl.sync.down.b32 %r345, %r346, %r357, %r358, %r359;
	// end inline asm
	mov.b64 	{%r351, %r356}, %rd415;
	// begin inline asm
	shfl.sync.down.b32 %r350, %r351, %r357, %r358, %r359;
	// end inline asm
	// begin inline asm
	shfl.sync.down.b32 %r355, %r356, %r357, %r358, %r359;
	// end inline asm
	mov.b64 	%rd21, {%r350, %r355};
	cvt.u16.u32 	%rs16, %r340;
	setp.gt.s32 	%p283, %r339, 30;
	@%p283 bra 	$L__BB29_21;
	and.b16  	%rs374, %rs430, 255;
	setp.eq.s16 	%p284, %rs374, 0;
	and.b16  	%rs375, %rs16, 255;
	setp.eq.s16 	%p285, %rs375, 0;
	or.pred  	%p286, %p284, %p285;
	@%p286 bra 	$L__BB29_20;
	min.s64 	%rd415, %rd21, %rd415;
	mov.b16 	%rs430, 1;
	bra.uni 	$L__BB29_21;
$L__BB29_20:
	setp.eq.s16 	%p287, %rs374, 0;
	selp.b64 	%rd415, %rd21, %rd415, %p287;
	selp.b16 	%rs430, %rs16, %rs430, %p287;
$L__BB29_21:
	cvt.u32.u16 	%r381, %rs430;
	and.b32  	%r362, %r381, 255;
	mov.b32 	%r378, 2;
	mov.b32 	%r379, 31;
	mov.b32 	%r380, -1;
	// begin inline asm
	shfl.sync.down.b32 %r361, %r362, %r378, %r379, %r380;
	// end inline asm
	// begin inline asm
	shfl.sync.down.b32 %r366, %r367, %r378, %r379, %r380;
	// end inline asm
	mov.b64 	{%r372, %r377}, %rd415;
	// begin inline asm
	shfl.sync.down.b32 %r371, %r372, %r378, %r379, %r380;
	// end inline asm
	// begin inline asm
	shfl.sync.down.b32 %r376, %r377, %r378, %r379, %r380;
	// end inline asm
	mov.b64 	%rd25, {%r371, %r376};
	cvt.u16.u32 	%rs19, %r361;
	setp.gt.s32 	%p288, %r339, 29;
	@%p288 bra 	$L__BB29_25;
	and.b16  	%rs378, %rs430, 255;
	setp.eq.s16 	%p289, %rs378, 0;
	and.b16  	%rs379, %rs19, 255;
	setp.eq.s16 	%p290, %rs379, 0;
	or.pred  	%p291, %p289, %p290;
	@%p291 bra 	$L__BB29_24;
	min.s64 	%rd415, %rd25, %rd415;
	mov.b16 	%rs430, 1;
	bra.uni 	$L__BB29_25;
$L__BB29_24:
	setp.eq.s16 	%p292, %rs378, 0;
	selp.b64 	%rd415, %rd25, %rd415, %p292;
	selp.b16 	%rs430, %rs19, %rs430, %p292;
$L__BB29_25:
	cvt.u32.u16 	%r402, %rs430;
	and.b32  	%r383, %r402, 255;
	mov.b32 	%r399, 4;
	mov.b32 	%r400, 31;
	mov.b32 	%r401, -1;
	// begin inline asm
	shfl.sync.down.b32 %r382, %r383, %r399, %r400, %r401;
	// end inline asm
	// begin inline asm
	shfl.sync.down.b32 %r387, %r388, %r399, %r400, %r401;
	// end inline asm
	mov.b64 	{%r393, %r398}, %rd415;
	// begin inline asm
	shfl.sync.down.b32 %r392, %r393, %r399, %r400, %r401;
	// end inline asm
	// begin inline asm
	shfl.sync.down.b32 %r397, %r398, %r399, %r400, %r401;
	// end inline asm
	mov.b64 	%rd29, {%r392, %r397};
	cvt.u16.u32 	%rs22, %r382;
	setp.gt.s32 	%p293, %r339, 27;
	@%p293 bra 	$L__BB29_29;
	and.b16  	%rs382, %rs430, 255;
	setp.eq.s16 	%p294, %rs382, 0;
	and.b16  	%rs383, %rs22, 255;
	setp.eq.s16 	%p295, %rs383, 0;
	or.pred  	%p296, %p294, %p295;
	@%p296 bra 	$L__BB29_28;
	min.s64 	%rd415, %rd29, %rd415;
	mov.b16 	%rs430, 1;
	bra.uni 	$L__BB29_29;
$L__BB29_28:
	setp.eq.s16 	%p297, %rs382, 0;
	selp.b64 	%rd415, %rd29, %rd415, %p297;
	selp.b16 	%rs430, %rs22, %rs430, %p297;
$L__BB29_29:
	cvt.u32.u16 	%r423, %rs430;
	and.b32  	%r404, %r423, 255;
	mov.b32 	%r420, 8;
	mov.b32 	%r421, 31;
	mov.b32 	%r422, -1;
	// begin inline asm
	shfl.sync.down.b32 %r403, %r404, %r420, %r421, %r422;
	// end inline asm
	// begin inline asm
	shfl.sync.down.b32 %r408, %r409, %r420, %r421, %r422;
	// end inline asm
	mov.b64 	{%r414, %r419}, %rd415;
	// begin inline asm
	shfl.sync.down.b32 %r413, %r414, %r420, %r421, %r422;
	// end inline asm
	// begin inline asm
	shfl.sync.down.b32 %r418, %r419, %r420, %r421, %r422;
	// end inline asm
	mov.b64 	%rd33, {%r413, %r418};
	cvt.u16.u32 	%rs25, %r403;
	setp.gt.s32 	%p298, %r339, 23;
	@%p298 bra 	$L__BB29_33;
	and.b16  	%rs386, %rs430, 255;
	setp.eq.s16 	%p299, %rs386, 0;
	and.b16  	%rs387, %rs25, 255;
	setp.eq.s16 	%p300, %rs387, 0;
	or.pred  	%p301, %p299, %p300;
	@%p301 bra 	$L__BB29_32;
	min.s64 	%rd415, %rd33, %rd415;
	mov.b16 	%rs430, 1;
	bra.uni 	$L__BB29_33;
$L__BB29_32:
	setp.eq.s16 	%p302, %rs386, 0;
	selp.b64 	%rd415, %rd33, %rd415, %p302;
	selp.b16 	%rs430, %rs25, %rs430, %p302;
$L__BB29_33:
	cvt.u32.u16 	%r444, %rs430;
	and.b32  	%r425, %r444, 255;
	mov.b32 	%r441, 16;
	mov.b32 	%r442, 31;
	mov.b32 	%r443, -1;
	// begin inline asm
	shfl.sync.down.b32 %r424, %r425, %r441, %r442, %r443;
	// end inline asm
	// begin inline asm
	shfl.sync.down.b32 %r429, %r430, %r441, %r442, %r443;
	// end inline asm
	mov.b64 	{%r435, %r440}, %rd415;
	// begin inline asm
	shfl.sync.down.b32 %r434, %r435, %r441, %r442, %r443;
	// end inline asm
	// begin inline asm
	shfl.sync.down.b32 %r439, %r440, %r441, %r442, %r443;
	// end inline asm
	mov.b64 	%rd37, {%r434, %r439};
	cvt.u16.u32 	%rs28, %r424;
	setp.gt.s32 	%p303, %r339, 15;
	@%p303 bra 	$L__BB29_37;
	and.b16  	%rs390, %rs430, 255;
	setp.eq.s16 	%p304, %rs390, 0;
	and.b16  	%rs391, %rs28, 255;
	setp.eq.s16 	%p305, %rs391, 0;
	or.pred  	%p306, %p304, %p305;
	@%p306 bra 	$L__BB29_36;
	min.s64 	%rd415, %rd37, %rd415;
	mov.b16 	%rs430, 1;
	bra.uni 	$L__BB29_37;
$L__BB29_36:
	setp.eq.s16 	%p307, %rs390, 0;
	selp.b16 	%rs430, %rs28, %rs430, %p307;
	selp.b64 	%rd415, %rd37, %rd415, %p307;
$L__BB29_37:
	setp.ne.s32 	%p308, %r339, 0;
	@%p308 bra 	$L__BB29_39;
	shr.u32 	%r445, %r5, 1;
	and.b32  	%r446, %r445, 496;
	mov.u32 	%r447, _ZZN3cub18CUB_300001_SM_10006detail6reduce18DeviceReduceKernelINS2_10policy_hubIN4cuda3std3__45tupleIJblEEEyN6thrust24THRUST_300001_SM_1000_NS8cuda_cub9__find_if7functorIS9_EEE10Policy1000ENSB_12zip_iteratorINS8_IJNSD_26transform_input_iterator_tIbNSB_6detail15normal_iteratorINSB_10device_ptrIbEEEENSK_10functional5actorINSP_9compositeIJNSP_16operator_adaptorINS7_8equal_toIvEEEENSQ_INSP_8argumentILj0EEEEENSQ_INSP_5valueIbEEEEEEEEEEENSB_17counting_iteratorIlNSB_11use_defaultES16_S16_EEEEEEEySF_S9_NS7_10__identityEEEvT0_PT3_T1_NS0_13GridEvenShareIS1E_EET2_T4_E12temp_storage;
	add.s32 	%r448, %r447, %r446;
	st.shared.u8 	[%r448+8], %rs430;
	st.shared.u64 	[%r448+16], %rd415;
$L__BB29_39:
	bar.sync 	0;
	setp.ne.s32 	%p309, %r5, 0;
	@%p309 bra 	$L__BB29_118;
	ld.shared.u8 	%rs394, [_ZZN3cub18CUB_300001_SM_10006detail6reduce18DeviceReduceKernelINS2_10policy_hubIN4cuda3std3__45tupleIJblEEEyN6thrust24THRUST_300001_SM_1000_NS8cuda_cub9__find_if7functorIS9_EEE10Policy1000ENSB_12zip_iteratorINS8_IJNSD_26transform_input_iterator_tIbNSB_6detail15normal_iteratorINSB_10device_ptrIbEEEENSK_10functional5actorINSP_9compositeIJNSP_16operator_adaptorINS7_8equal_toIvEEEENSQ_INSP_8argumentILj0EEEEENSQ_INSP_5valueIbEEEEEEEEEEENSB_17counting_iteratorIlNSB_11use_defaultES16_S16_EEEEEEEySF_S9_NS7_10__identityEEEvT0_PT3_T1_NS0_13GridEvenShareIS1E_EET2_T4_E12temp_storage+24];
	ld.shared.u64 	%rd375, [_ZZN3cub18CUB_300001_SM_10006detail6reduce18DeviceReduceKernelINS2_10policy_hubIN4cuda3std3__45tupleIJblEEEyN6thrust24THRUST_300001_SM_1000_NS8cuda_cub9__find_if7functorIS9_EEE10Policy1000ENSB_12zip_iteratorINS8_IJNSD_26transform_input_iterator_tIbNSB_6detail15normal_iteratorINSB_10device_ptrIbEEEENSK_10functional5actorINSP_9compositeIJNSP_16operator_adaptorINS7_8equal_toIvEEEENSQ_INSP_8argumentILj0EEEEENSQ_INSP_5valueIbEEEEEEEEEEENSB_17counting_iteratorIlNSB_11use_defaultES16_S16_EEEEEEEySF_S9_NS7_10__identityEEEvT0_PT3_T1_NS0_13GridEvenShareIS1E_EET2_T4_E12temp_storage+32];
	and.b16  	%rs395, %rs430, 255;
	setp.eq.s16 	%p310, %rs395, 0;
	setp.eq.s16 	%p311, %rs394, 0;
	min.s64 	%rd376, %rd375, %rd415;
	selp.b16 	%rs396, %rs430, 1, %p311;
	selp.b16 	%rs397, %rs394, %rs396, %p310;
	and.b16  	%rs398, %rs397, 255;
	selp.b64 	%rd377, %rd415, %rd376, %p311;
	selp.b64 	%rd378, %rd375, %rd377, %p310;
	ld.shared.u8 	%rs399, [_ZZN3cub18CUB_300001_SM_10006detail6reduce18DeviceReduceKernelINS2_10policy_hubIN4cuda3std3__45tupleIJblEEEyN6thrust24THRUST_300001_SM_1000_NS8cuda_cub9__find_if7functorIS9_EEE10Policy1000ENSB_12zip_iteratorINS8_IJNSD_26transform_input_iterator_tIbNSB_6detail15normal_iteratorINSB_10device_ptrIbEEEENSK_10functional5actorINSP_9compositeIJNSP_16operator_adaptorINS7_8equal_toIvEEEENSQ_INSP_8argumentILj0EEEEENSQ_INSP_5valueIbEEEEEEEEEEENSB_17counting_iteratorIlNSB_11use_defaultES16_S16_EEEEEEEySF_S9_NS7_10__identityEEEvT0_PT3_T1_NS0_13GridEvenShareIS1E_EET2_T4_E12temp_storage+40];
	ld.shared.u64 	%rd379, [_ZZN3cub18CUB_300001_SM_10006detail6reduce18DeviceReduceKernelINS2_10policy_hubIN4cuda3std3__45tupleIJblEEEyN6thrust24THRUST_300001_SM_1000_NS8cuda_cub9__find_if7functorIS9_EEE10Policy1000ENSB_12zip_iteratorINS8_IJNSD_26transform_input_iterator_tIbNSB_6detail15normal_iteratorINSB_10device_ptrIbEEEENSK_10functional5actorINSP_9compositeIJNSP_16operator_adaptorINS7_8equal_toIvEEEENSQ_INSP_8argumentILj0EEEEENSQ_INSP_5valueIbEEEEEEEEEEENSB_17counting_iteratorIlNSB_11use_defaultES16_S16_EEEEEEEySF_S9_NS7_10__identityEEEvT0_PT3_T1_NS0_13GridEvenShareIS1E_EET2_T4_E12temp_storage+48];
	setp.eq.s16 	%p312, %rs398, 0;
	setp.eq.s16 	%p313, %rs399, 0;
	min.s64 	%rd380, %rd379, %rd378;
	selp.b16 	%rs400, %rs397, 1, %p313;
	selp.b16 	%rs401, %rs399, %rs400, %p312;
	and.b16  	%rs402, %rs401, 255;
	selp.b64 	%rd381, %rd378, %rd380, %p313;
	selp.b64 	%rd382, %rd379, %rd381, %p312;
	ld.shared.u8 	%rs403, [_ZZN3cub18CUB_300001_SM_10006detail6reduce18DeviceReduceKernelINS2_10policy_hubIN4cuda3std3__45tupleIJblEEEyN6thrust24THRUST_300001_SM_1000_NS8cuda_cub9__find_if7functorIS9_EEE10Policy1000ENSB_12zip_iteratorINS8_IJNSD_26transform_input_iterator_tIbNSB_6detail15normal_iteratorINSB_10device_ptrIbEEEENSK_10functional5actorINSP_9compositeIJNSP_16operator_adaptorINS7_8equal_toIvEEEENSQ_INSP_8argumentILj0EEEEENSQ_INSP_5valueIbEEEEEEEEEEENSB_17counting_iteratorIlNSB_11use_defaultES16_S16_EEEEEEEySF_S9_NS7_10__identityEEEvT0_PT3_T1_NS0_13GridEvenShareIS1E_EET2_T4_E12temp_storage+56];
	ld.shared.u64 	%rd383, [_ZZN3cub18CUB_300001_SM_10006detail6reduce18DeviceReduceKernelINS2_10policy_hubIN4cuda3std3__45tupleIJblEEEyN6thrust24THRUST_300001_SM_1000_NS8cuda_cub9__find_if7functorIS9_EEE10Policy1000ENSB_12zip_iteratorINS8_IJNSD_26transform_input_iterator_tIbNSB_6detail15normal_iteratorINSB_10device_ptrIbEEEENSK_10functional5actorINSP_9compositeIJNSP_16operator_adaptorINS7_8equal_toIvEEEENSQ_INSP_8argumentILj0EEEEENSQ_INSP_5valueIbEEEEEEEEEEENSB_17counting_iteratorIlNSB_11use_defaultES16_S16_EEEEEEEySF_S9_NS7_10__identityEEEvT0_PT3_T1_NS0_13GridEvenShareIS1E_EET2_T4_E12temp_storage+64];
	setp.eq.s16 	%p314, %rs402, 0;
	setp.eq.s16 	%p315, %rs403, 0;
	min.s64 	%rd384, %rd383, %rd382;
	selp.b16 	%rs404, %rs401, 1, %p315;
	selp.b16 	%rs405, %rs403, %rs404, %p314;
	and.b16  	%rs406, %rs405, 255;
	selp.b64 	%rd385, %rd382, %rd384, %p315;
	selp.b64 	%rd386, %rd383, %rd385, %p314;
	ld.shared.u8 	%rs407, [_ZZN3cub18CUB_300001_SM_10006detail6reduce18DeviceReduceKernelINS2_10policy_hubIN4cuda3std3__45tupleIJblEEEyN6thrust24THRUST_300001_SM_1000_NS8cuda_cub9__find_if7functorIS9_EEE10Policy1000ENSB_12zip_iteratorINS8_IJNSD_26transform_input_iterator_tIbNSB_6detail15normal_iteratorINSB_10device_ptrIbEEEENSK_10functional5actorINSP_9compositeIJNSP_16operator_adaptorINS7_8equal_toIvEEEENSQ_INSP_8argumentILj0EEEEENSQ_INSP_5valueIbEEEEEEEEEEENSB_17counting_iteratorIlNSB_11use_defaultES16_S16_EEEEEEEySF_S9_NS7_10__identityEEEvT0_PT3_T1_NS0_13GridEvenShareIS1E_EET2_T4_E12temp_storage+72];
	ld.shared.u64 	%rd387, [_ZZN3cub18CUB_300001_SM_10006detail6reduce18DeviceReduceKernelINS2_10policy_hubIN4cuda3std3__45tupleIJblEEEyN6thrust24THRUST_300001_SM_1000_NS8cuda_cub9__find_if7functorIS9_EEE10Policy1000ENSB_12zip_iteratorINS8_IJNSD_26transform_input_iterator_tIbNSB_6detail15normal_iteratorINSB_10device_ptrIbEEEENSK_10functional5actorINSP_9compositeIJNSP_16operator_adaptorINS7_8equal_toIvEEEENSQ_INSP_8argumentILj0EEEEENSQ_INSP_5valueIbEEEEEEEEEEENSB_17counting_iteratorIlNSB_11use_defaultES16_S16_EEEEEEEySF_S9_NS7_10__identityEEEvT0_PT3_T1_NS0_13GridEvenShareIS1E_EET2_T4_E12temp_storage+80];
	setp.eq.s16 	%p316, %rs406, 0;
	setp.eq.s16 	%p317, %rs407, 0;
	min.s64 	%rd388, %rd387, %rd386;
	selp.b16 	%rs408, %rs405, 1, %p317;
	selp.b16 	%rs409, %rs407, %rs408, %p316;
	and.b16  	%rs410, %rs409, 255;
	selp.b64 	%rd389, %rd386, %rd388, %p317;
	selp.b64 	%rd390, %rd387, %rd389, %p316;
	ld.shared.u8 	%rs411, [_ZZN3cub18CUB_300001_SM_10006detail6reduce18DeviceReduceKernelINS2_10policy_hubIN4cuda3std3__45tupleIJblEEEyN6thrust24THRUST_300001_SM_1000_NS8cuda_cub9__find_if7functorIS9_EEE10Policy1000ENSB_12zip_iteratorINS8_IJNSD_26transform_input_iterator_tIbNSB_6detail15normal_iteratorINSB_10device_ptrIbEEEENSK_10functional5actorINSP_9compositeIJNSP_16operator_adaptorINS7_8equal_toIvEEEENSQ_INSP_8argumentILj0EEEEENSQ_INSP_5valueIbEEEEEEEEEEENSB_17counting_iteratorIlNSB_11use_defaultES16_S16_EEEEEEEySF_S9_NS7_10__identityEEEvT0_PT3_T1_NS0_13GridEvenShareIS1E_EET2_T4_E12temp_storage+88];
	ld.shared.u64 	%rd391, [_ZZN3cub18CUB_300001_SM_10006detail6reduce18DeviceReduceKernelINS2_10policy_hubIN4cuda3std3__45tupleIJblEEEyN6thrust24THRUST_300001_SM_1000_NS8cuda_cub9__find_if7functorIS9_EEE10Policy1000ENSB_12zip_iteratorINS8_IJNSD_26transform_input_iterator_tIbNSB_6detail15normal_iteratorINSB_10device_ptrIbEEEENSK_10functional5actorINSP_9compositeIJNSP_16operator_adaptorINS7_8equal_toIvEEEENSQ_INSP_8argumentILj0EEEEENSQ_INSP_5valueIbEEEEEEEEEEENSB_17counting_iteratorIlNSB_11use_defaultES16_S16_EEEEEEEySF_S9_NS7_10__identityEEEvT0_PT3_T1_NS0_13GridEvenShareIS1E_EET2_T4_E12temp_storage+96];
	setp.eq.s16 	%p318, %rs410, 0;
	setp.eq.s16 	%p319, %rs411, 0;
	min.s64 	%rd392, %rd391, %rd390;
	selp.b16 	%rs412, %rs409, 1, %p319;
	selp.b16 	%rs413, %rs411, %rs412, %p318;
	and.b16  	%rs414, %rs413, 255;
	selp.b64 	%rd393, %rd390, %rd392, %p319;
	selp.b64 	%rd394, %rd391, %rd393, %p318;
	ld.shared.u8 	%rs415, [_ZZN3cub18CUB_300001_SM_10006detail6reduce18DeviceReduceKernelINS2_10policy_hubIN4cuda3std3__45tupleIJblEEEyN6thrust24THRUST_300001_SM_1000_NS8cuda_cub9__find_if7functorIS9_EEE10Policy1000ENSB_12zip_iteratorINS8_IJNSD_26transform_input_iterator_tIbNSB_6detail15normal_iteratorINSB_10device_ptrIbEEEENSK_10functional5actorINSP_9compositeIJNSP_16operator_adaptorINS7_8equal_toIvEEEENSQ_INSP_8argumentILj0EEEEENSQ_INSP_5valueIbEEEEEEEEEEENSB_17counting_iteratorIlNSB_11use_defaultES16_S16_EEEEEEEySF_S9_NS7_10__identityEEEvT0_PT3_T1_NS0_13GridEvenShareIS1E_EET2_T4_E12temp_storage+104];
	ld.shared.u64 	%rd395, [_ZZN3cub18CUB_300001_SM_10006detail6reduce18DeviceReduceKernelINS2_10policy_hubIN4cuda3std3__45tupleIJblEEEyN6thrust24THRUST_300001_SM_1000_NS8cuda_cub9__find_if7functorIS9_EEE10Policy1000ENSB_12zip_iteratorINS8_IJNSD_26transform_input_iterator_tIbNSB_6detail15normal_iteratorINSB_10device_ptrIbEEEENSK_10functional5actorINSP_9compositeIJNSP_16operator_adaptorINS7_8equal_toIvEEEENSQ_INSP_8argumentILj0EEEEENSQ_INSP_5valueIbEEEEEEEEEEENSB_17counting_iteratorIlNSB_11use_defaultES16_S16_EEEEEEEySF_S9_NS7_10__identityEEEvT0_PT3_T1_NS0_13GridEvenShareIS1E_EET2_T4_E12temp_storage+112];
	setp.eq.s16 	%p320, %rs414, 0;
	setp.eq.s16 	%p321, %rs415, 0;
	min.s64 	%rd396, %rd395, %rd394;
	selp.b16 	%rs416, %rs413, 1, %p321;
	selp.b16 	%rs417, %rs415, %rs416, %p320;
	and.b16  	%rs418, %rs417, 255;
	selp.b64 	%rd397, %rd394, %rd396, %p321;
	selp.b64 	%rd398, %rd395, %rd397, %p320;
	ld.shared.u8 	%rs419, [_ZZN3cub18CUB_300001_SM_10006detail6reduce18DeviceReduceKernelINS2_10policy_hubIN4cuda3std3__45tupleIJblEEEyN6thrust24THRUST_300001_SM_1000_NS8cuda_cub9__find_if7functorIS9_EEE10Policy1000ENSB_12zip_iteratorINS8_IJNSD_26transform_input_iterator_tIbNSB_6detail15normal_iteratorINSB_10device_ptrIbEEEENSK_10functional5actorINSP_9compositeIJNSP_16operator_adaptorINS7_8equal_toIvEEEENSQ_INSP_8argumentILj0EEEEENSQ_INSP_5valueIbEEEEEEEEEEENSB_17counting_iteratorIlNSB_11use_defaultES16_S16_EEEEEEEySF_S9_NS7_10__identityEEEvT0_PT3_T1_NS0_13GridEvenShareIS1E_EET2_T4_E12temp_storage+120];
	ld.shared.u64 	%rd399, [_ZZN3cub18CUB_300001_SM_10006detail6reduce18DeviceReduceKernelINS2_10policy_hubIN4cuda3std3__45tupleIJblEEEyN6thrust24THRUST_300001_SM_1000_NS8cuda_cub9__find_if7functorIS9_EEE10Policy1000ENSB_12zip_iteratorINS8_IJNSD_26transform_input_iterator_tIbNSB_6detail15normal_iteratorINSB_10device_ptrIbEEEENSK_10functional5actorINSP_9compositeIJNSP_16operator_adaptorINS7_8equal_toIvEEEENSQ_INSP_8argumentILj0EEEEENSQ_INSP_5valueIbEEEEEEEEEEENSB_17counting_iteratorIlNSB_11use_defaultES16_S16_EEEEEEEySF_S9_NS7_10__identityEEEvT0_PT3_T1_NS0_13GridEvenShareIS1E_EET2_T4_E12temp_storage+128];
	setp.eq.s16 	%p322, %rs418, 0;
	setp.eq.s16 	%p323, %rs419, 0;
	min.s64 	%rd400, %rd399, %rd398;
	selp.b16 	%rs420, %rs417, 1, %p323;
	selp.b16 	%rs430, %rs419, %rs420, %p322;
	selp.b64 	%rd401, %rd398, %rd400, %p323;
	selp.b64 	%rd415, %rd399, %rd401, %p322;
	bra.uni 	$L__BB29_118;
$L__BB29_41:
	// begin inline asm
	mov.u32 %r221, %laneid;
	// end inline asm
	and.b32  	%r242, %r5, 992;
	add.s32 	%r243, %r242, 32;
	setp.gt.s32 	%p234, %r243, %r4;
	not.b32 	%r244, %r242;
	add.s32 	%r245, %r4, %r244;
	selp.b32 	%r240, %r245, 31, %p234;
	cvt.u32.u16 	%r246, %rs430;
	and.b32  	%r223, %r246, 255;
	mov.b32 	%r239, 1;
	mov.b32 	%r241, -1;
	// begin inline asm
	shfl.sync.down.b32 %r222, %r223, %r239, %r240, %r241;
	// end inline asm
	// begin inline asm
	shfl.sync.down.b32 %r227, %r228, %r239, %r240, %r241;
	// end inline asm
	mov.b64 	{%r233, %r238}, %rd415;
	// begin inline asm
	shfl.sync.down.b32 %r232, %r233, %r239, %r240, %r241;
	// end inline asm
	// begin inline asm
	shfl.sync.down.b32 %r237, %r238, %r239, %r240, %r241;
	// end inline asm
	mov.b64 	%rd42, {%r232, %r237};
	cvt.u16.u32 	%rs32, %r222;
	setp.ge.s32 	%p235, %r221, %r240;
	@%p235 bra 	$L__BB29_45;
	and.b16  	%rs333, %rs430, 255;
	setp.eq.s16 	%p236, %rs333, 0;
	and.b16  	%rs334, %rs32, 255;
	setp.eq.s16 	%p237, %rs334, 0;
	or.pred  	%p238, %p236, %p237;
	@%p238 bra 	$L__BB29_44;
	min.s64 	%rd415, %rd42, %rd415;
	mov.b16 	%rs430, 1;
	bra.uni 	$L__BB29_45;
$L__BB29_44:
	setp.eq.s16 	%p239, %rs333, 0;
	selp.b16 	%rs430, %rs32, %rs430, %p239;
	selp.b64 	%rd415, %rd42, %rd415, %p239;
$L__BB29_45:
	cvt.u32.u16 	%r267, %rs430;
	and.b32  	%r248, %r267, 255;
	mov.b32 	%r264, 2;
	mov.b32 	%r266, -1;
	// begin inline asm
	shfl.sync.down.b32 %r247, %r248, %r264, %r240, %r266;
	// end inline asm
	// begin inline asm
	shfl.sync.down.b32 %r252, %r253, %r264, %r240, %r266;
	// end inline asm
	mov.b64 	{%r258, %r263}, %rd415;
	// begin inline asm
	shfl.sync.down.b32 %r257, %r258, %r264, %r240, %r266;
	// end inline asm
	// begin inline asm
	shfl.sync.down.b32 %r262, %r263, %r264, %r240, %r266;
	// end inline asm
	mov.b64 	%rd46, {%r257, %r262};
	cvt.u16.u32 	%rs35, %r247;
	add.s32 	%r268, %r221, 2;
	setp.gt.s32 	%p240, %r268, %r240;
	@%p240 bra 	$L__BB29_49;
	and.b16  	%rs337, %rs430, 255;
	setp.eq.s16 	%p241, %rs337, 0;
	and.b16  	%rs338, %rs35, 255;
	setp.eq.s16 	%p242, %rs338, 0;
	or.pred  	%p243, %p241, %p242;
	@%p243 bra 	$L__BB29_48;
	min.s64 	%rd415, %rd46, %rd415;
	mov.b16 	%rs430, 1;
	bra.uni 	$L__BB29_49;
$L__BB29_48:
	setp.eq.s16 	%p244, %rs337, 0;
	selp.b16 	%rs430, %rs35, %rs430, %p244;
	selp.b64 	%rd415, %rd46, %rd415, %p244;
$L__BB29_49:
	cvt.u32.u16 	%r289, %rs430;
	and.b32  	%r270, %r289, 255;
	mov.b32 	%r286, 4;
	mov.b32 	%r288, -1;
	// begin inline asm
	shfl.sync.down.b32 %r269, %r270, %r286, %r240, %r288;
	// end inline asm
	// begin inline asm
	shfl.sync.down.b32 %r274, %r275, %r286, %r240, %r288;
	// end inline asm
	mov.b64 	{%r280, %r285}, %rd415;
	// begin inline asm
	shfl.sync.down.b32 %r279, %r280, %r286, %r240, %r288;
	// end inline asm
	// begin inline asm
	shfl.sync.down.b32 %r284, %r285, %r286, %r240, %r288;
	// end inline asm
	mov.b64 	%rd50, {%r279, %r284};
	cvt.u16.u32 	%rs38, %r269;
	add.s32 	%r290, %r221, 4;
	setp.gt.s32 	%p245, %r290, %r240;
	@%p245 bra 	$L__BB29_53;
	and.b16  	%rs341, %rs430, 255;
	setp.eq.s16 	%p246, %rs341, 0;
	and.b16  	%rs342, %rs38, 255;
	setp.eq.s16 	%p247, %rs342, 0;
	or.pred  	%p248, %p246, %p247;
	@%p248 bra 	$L__BB29_52;
	min.s64 	%rd415, %rd50, %rd415;
	mov.b16 	%rs430, 1;
	bra.uni 	$L__BB29_53;
$L__BB29_52:
	setp.eq.s16 	%p249, %rs341, 0;
	selp.b16 	%rs430, %rs38, %rs430, %p249;
	selp.b64 	%rd415, %rd50, %rd415, %p249;
$L__BB29_53:
	cvt.u32.u16 	%r311, %rs430;
	and.b32  	%r292, %r311, 255;
	mov.b32 	%r308, 8;
	mov.b32 	%r310, -1;
	// begin inline asm
	shfl.sync.down.b32 %r291, %r292, %r308, %r240, %r310;
	// end inline asm
	// begin inline asm
	shfl.sync.down.b32 %r296, %r297, %r308, %r240, %r310;
	// end inline asm
	mov.b64 	{%r302, %r307}, %rd415;
	// begin inline asm
	shfl.sync.down.b32 %r301, %r302, %r308, %r240, %r310;
	// end inline asm
	// begin inline asm
	shfl.sync.down.b32 %r306, %r307, %r308, %r240, %r310;
	// end inline asm
	mov.b64 	%rd54, {%r301, %r306};
	cvt.u16.u32 	%rs41, %r291;
	add.s32 	%r312, %r221, 8;
	setp.gt.s32 	%p250, %r312, %r240;
	@%p250 bra 	$L__BB29_57;
	and.b16  	%rs345, %rs430, 255;
	setp.eq.s16 	%p251, %rs345, 0;
	and.b16  	%rs346, %rs41, 255;
	setp.eq.s16 	%p252, %rs346, 0;
	or.pred  	%p253, %p251, %p252;
	@%p253 bra 	$L__BB29_56;
	min.s64 	%rd415, %rd54, %rd415;
	mov.b16 	%rs430, 1;
	bra.uni 	$L__BB29_57;
$L__BB29_56:
	setp.eq.s16 	%p254, %rs345, 0;
	selp.b16 	%rs430, %rs41, %rs430, %p254;
	selp.b64 	%rd415, %rd54, %rd415, %p254;
$L__BB29_57:
	cvt.u32.u16 	%r333, %rs430;
	and.b32  	%r314, %r333, 255;
	mov.b32 	%r330, 16;
	mov.b32 	%r332, -1;
	// begin inline asm
	shfl.sync.down.b32 %r313, %r314, %r330, %r240, %r332;
	// end inline asm
	// begin inline asm
	shfl.sync.down.b32 %r318, %r319, %r330, %r240, %r332;
	// end inline asm
	mov.b64 	{%r324, %r329}, %rd415;
	// begin inline asm
	shfl.sync.down.b32 %r323, %r324, %r330, %r240, %r332;
	// end inline asm
	// begin inline asm
	shfl.sync.down.b32 %r328, %r329, %r330, %r240, %r332;
	// end inline asm
	mov.b64 	%rd58, {%r323, %r328};
	cvt.u16.u32 	%rs44, %r313;
	add.s32 	%r334, %r221, 16;
	setp.gt.s32 	%p255, %r334, %r240;
	@%p255 bra 	$L__BB29_61;
	and.b16  	%rs349, %rs430, 255;
	setp.eq.s16 	%p256, %rs349, 0;
	and.b16  	%rs350, %rs44, 255;
	setp.eq.s16 	%p257, %rs350, 0;
	or.pred  	%p258, %p256, %p257;
	@%p258 bra 	$L__BB29_60;
	min.s64 	%rd415, %rd58, %rd415;
	mov.b16 	%rs430, 1;
	bra.uni 	$L__BB29_61;
$L__BB29_60:
	setp.eq.s16 	%p259, %rs349, 0;
	selp.b16 	%rs430, %rs44, %rs430, %p259;
	selp.b64 	%rd415, %rd58, %rd415, %p259;
$L__BB29_61:
	setp.ne.s32 	%p260, %r221, 0;
	@%p260 bra 	$L__BB29_63;
	shr.u32 	%r335, %r5, 1;
	and.b32  	%r336, %r335, 496;
	mov.u32 	%r337, _ZZN3cub18CUB_300001_SM_10006detail6reduce18DeviceReduceKernelINS2_10policy_hubIN4cuda3std3__45tupleIJblEEEyN6thrust24THRUST_300001_SM_1000_NS8cuda_cub9__find_if7functorIS9_EEE10Policy1000ENSB_12zip_iteratorINS8_IJNSD_26transform_input_iterator_tIbNSB_6detail15normal_iteratorINSB_10device_ptrIbEEEENSK_10functional5actorINSP_9compositeIJNSP_16operator_adaptorINS7_8equal_toIvEEEENSQ_INSP_8argumentILj0EEEEENSQ_INSP_5valueIbEEEEEEEEEEENSB_17counting_iteratorIlNSB_11use_defaultES16_S16_EEEEEEEySF_S9_NS7_10__identityEEEvT0_PT3_T1_NS0_13GridEvenShareIS1E_EET2_T4_E12temp_storage;
	add.s32 	%r338, %r337, %r336;
	st.shared.u8 	[%r338+8], %rs430;
	st.shared.u64 	[%r338+16], %rd415;
$L__BB29_63:
	bar.sync 	0;
	setp.ne.s32 	%p261, %r5, 0;
	@%p261 bra 	$L__BB29_118;
	setp.lt.s32 	%p262, %r4, 33;
	@%p262 bra 	$L__BB29_66;
	ld.shared.u8 	%rs353, [_ZZN3cub18CUB_300001_SM_10006detail6reduce18DeviceReduceKernelINS2_10policy_hubIN4cuda3std3__45tupleIJblEEEyN6thrust24THRUST_300001_SM_1000_NS8cuda_cub9__find_if7functorIS9_EEE10Policy1000ENSB_12zip_iteratorINS8_IJNSD_26transform_input_iterator_tIbNSB_6detail15normal_iteratorINSB_10device_ptrIbEEEENSK_10functional5actorINSP_9compositeIJNSP_16operator_adaptorINS7_8equal_toIvEEEENSQ_INSP_8argumentILj0EEEEENSQ_INSP_5valueIbEEEEEEEEEEENSB_17counting_iteratorIlNSB_11use_defaultES16_S16_EEEEEEEySF_S9_NS7_10__identityEEEvT0_PT3_T1_NS0_13GridEvenShareIS1E_EET2_T4_E12temp_storage+24];
	ld.shared.u64 	%rd354, [_ZZN3cub18CUB_300001_SM_10006detail6reduce18DeviceReduceKernelINS2_10policy_hubIN4cuda3std3__45tupleIJblEEEyN6thrust24THRUST_300001_SM_1000_NS8cuda_cub9__find_if7functorIS9_EEE10Policy1000ENSB_12zip_iteratorINS8_IJNSD_26transform_input_iterator_tIbNSB_6detail15normal_iteratorINSB_10device_ptrIbEEEENSK_10functional5actorINSP_9compositeIJNSP_16operator_adaptorINS7_8equal_toIvEEEENSQ_INSP_8argumentILj0EEEEENSQ_INSP_5valueIbEEEEEEEEEEENSB_17counting_iteratorIlNSB_11use_defaultES16_S16_EEEEEEEySF_S9_NS7_10__identityEEEvT0_PT3_T1_NS0_13GridEvenShareIS1E_EET2_T4_E12temp_storage+32];
	and.b16  	%rs354, %rs430, 255;
	setp.eq.s16 	%p263, %rs354, 0;
	setp.eq.s16 	%p264, %rs353, 0;
	min.s64 	%rd355, %rd354, %rd415;
	selp.b16 	%rs355, %rs430, 1, %p264;
	selp.b16 	%rs430, %rs353, %rs355, %p263;
	selp.b64 	%rd356, %rd415, %rd355, %p264;
	selp.b64 	%rd415, %rd354, %rd356, %p263;
$L__BB29_66:
	setp.lt.s32 	%p265, %r4, 65;
	@%p265 bra 	$L__BB29_68;
	ld.shared.u8 	%rs356, [_ZZN3cub18CUB_300001_SM_10006detail6reduce18DeviceReduceKernelINS2_10policy_hubIN4cuda3std3__45tupleIJblEEEyN6thrust24THRUST_300001_SM_1000_NS8cuda_cub9__find_if7functorIS9_EEE10Policy1000ENSB_12zip_iteratorINS8_IJNSD_26transform_input_iterator_tIbNSB_6detail15normal_iteratorINSB_10device_ptrIbEEEENSK_10functional5actorINSP_9compositeIJNSP_16operator_adaptorINS7_8equal_toIvEEEENSQ_INSP_8argumentILj0EEEEENSQ_INSP_5valueIbEEEEEEEEEEENSB_17counting_iteratorIlNSB_11use_defaultES16_S16_EEEEEEEySF_S9_NS7_10__identityEEEvT0_PT3_T1_NS0_13GridEvenShareIS1E_EET2_T4_E12temp_storage+40];
	ld.shared.u64 	%rd357, [_ZZN3cub18CUB_300001_SM_10006detail6reduce18DeviceReduceKernelINS2_10policy_hubIN4cuda3std3__45tupleIJblEEEyN6thrust24THRUST_300001_SM_1000_NS8cuda_cub9__find_if7functorIS9_EEE10Policy1000ENSB_12zip_iteratorINS8_IJNSD_26transform_input_iterator_tIbNSB_6detail15normal_iteratorINSB_10device_ptrIbEEEENSK_10functional5actorINSP_9compositeIJNSP_16operator_adaptorINS7_8equal_toIvEEEENSQ_INSP_8argumentILj0EEEEENSQ_INSP_5valueIbEEEEEEEEEEENSB_17counting_iteratorIlNSB_11use_defaultES16_S16_EEEEEEEySF_S9_NS7_10__identityEEEvT0_PT3_T1_NS0_13GridEvenShareIS1E_EET2_T4_E12temp_storage+48];
	and.b16  	%rs357, %rs430, 255;
	setp.eq.s16 	%p266, %rs357, 0;
	setp.eq.s16 	%p267, %rs356, 0;
	min.s64 	%rd358, %rd357, %rd415;
	selp.b16 	%rs358, %rs430, 1, %p267;
	selp.b16 	%rs430, %rs356, %rs358, %p266;
	selp.b64 	%rd359, %rd415, %rd358, %p267;
	selp.b64 	%rd415, %rd357, %rd359, %p266;
$L__BB29_68:
	setp.lt.s32 	%p268, %r4, 97;
	@%p268 bra 	$L__BB29_70;
	ld.shared.u8 	%rs359, [_ZZN3cub18CUB_300001_SM_10006detail6reduce18DeviceReduceKernelINS2_10policy_hubIN4cuda3std3__45tupleIJblEEEyN6thrust24THRUST_300001_SM_1000_NS8cuda_cub9__find_if7functorIS9_EEE10Policy1000ENSB_12zip_iteratorINS8_IJNSD_26transform_input_iterator_tIbNSB_6detail15normal_iteratorINSB_10device_ptrIbEEEENSK_10functional5actorINSP_9compositeIJNSP_16operator_adaptorINS7_8equal_toIvEEEENSQ_INSP_8argumentILj0EEEEENSQ_INSP_5valueIbEEEEEEEEEEENSB_17counting_iteratorIlNSB_11use_defaultES16_S16_EEEEEEEySF_S9_NS7_10__identityEEEvT0_PT3_T1_NS0_13GridEvenShareIS1E_EET2_T4_E12temp_storage+56];
	ld.shared.u64 	%rd360, [_ZZN3cub18CUB_300001_SM_10006detail6reduce18DeviceReduceKernelINS2_10policy_hubIN4cuda3std3__45tupleIJblEEEyN6thrust24THRUST_300001_SM_1000_NS8cuda_cub9__find_if7functorIS9_EEE10Policy1000ENSB_12zip_iteratorINS8_IJNSD_26transform_input_iterator_tIbNSB_6detail15normal_iteratorINSB_10device_ptrIbEEEENSK_10functional5actorINSP_9compositeIJNSP_16operator_adaptorINS7_8equal_toIvEEEENSQ_INSP_8argumentILj0EEEEENSQ_INSP_5valueIbEEEEEEEEEEENSB_17counting_iteratorIlNSB_11use_defaultES16_S16_EEEEEEEySF_S9_NS7_10__identityEEEvT0_PT3_T1_NS0_13GridEvenShareIS1E_EET2_T4_E12temp_storage+64];
	and.b16  	%rs360, %rs430, 255;
	setp.eq.s16 	%p269, %rs360, 0;
	setp.eq.s16 	%p270, %rs359, 0;
	min.s64 	%rd361, %rd360, %rd415;
	selp.b16 	%rs361, %rs430, 1, %p270;
	selp.b16 	%rs430, %rs359, %rs361, %p269;
	selp.b64 	%rd362, %rd415, %rd361, %p270;
	selp.b64 	%rd415, %rd360, %rd362, %p269;
$L__BB29_70:
	setp.lt.s32 	%p271, %r4, 129;
	@%p271 bra 	$L__BB29_72;
	ld.shared.u8 	%rs362, [_ZZN3cub18CUB_300001_SM_10006detail6reduce18DeviceReduceKernelINS2_10policy_hubIN4cuda3std3__45tupleIJblEEEyN6thrust24THRUST_300001_SM_1000_NS8cuda_cub9__find_if7functorIS9_EEE10Policy1000ENSB_12zip_iteratorINS8_IJNSD_26transform_input_iterator_tIbNSB_6detail15normal_iteratorINSB_10device_ptrIbEEEENSK_10functional5actorINSP_9compositeIJNSP_16operator_adaptorINS7_8equal_toIvEEEENSQ_INSP_8argumentILj0EEEEENSQ_INSP_5valueIbEEEEEEEEEEENSB_17counting_iteratorIlNSB_11use_defaultES16_S16_EEEEEEEySF_S9_NS7_10__identityEEEvT0_PT3_T1_NS0_13GridEvenShareIS1E_EET2_T4_E12temp_storage+72];
	ld.shared.u64 	%rd363, [_ZZN3cub18CUB_300001_SM_10006detail6reduce18DeviceReduceKernelINS2_10policy_hubIN4cuda3std3__45tupleIJblEEEyN6thrust24THRUST_300001_SM_1000_NS8cuda_cub9__find_if7functorIS9_EEE10Policy1000ENSB_12zip_iteratorINS8_IJNSD_26transform_input_iterator_tIbNSB_6detail15normal_iteratorINSB_10device_ptrIbEEEENSK_10functional5actorINSP_9compositeIJNSP_16operator_adaptorINS7_8equal_toIvEEEENSQ_INSP_8argumentILj0EEEEENSQ_INSP_5valueIbEEEEEEEEEEENSB_17counting_iteratorIlNSB_11use_defaultES16_S16_EEEEEEEySF_S9_NS7_10__identityEEEvT0_PT3_T1_NS0_13GridEvenShareIS1E_EET2_T4_E12temp_storage+80];
	and.b16  	%rs363, %rs430, 255;
	setp.eq.s16 	%p272, %rs363, 0;
	setp.eq.s16 	%p273, %rs362, 0;
	min.s64 	%rd364, %rd363, %rd415;
	selp.b16 	%rs364, %rs430, 1, %p273;
	selp.b16 	%rs430, %rs362, %rs364, %p272;
	selp.b64 	%rd365, %rd415, %rd364, %p273;
	selp.b64 	%rd415, %rd363, %rd365, %p272;
$L__BB29_72:
	setp.lt.s32 	%p274, %r4, 161;
	@%p274 bra 	$L__BB29_74;
	ld.shared.u8 	%rs365, [_ZZN3cub18CUB_300001_SM_10006detail6reduce18DeviceReduceKernelINS2_10policy_hubIN4cuda3std3__45tupleIJblEEEyN6thrust24THRUST_300001_SM_1000_NS8cuda_cub9__find_if7functorIS9_EEE10Policy1000ENSB_12zip_iteratorINS8_IJNSD_26transform_input_iterator_tIbNSB_6detail15normal_iteratorINSB_10device_ptrIbEEEENSK_10functional5actorINSP_9compositeIJNSP_16operator_adaptorINS7_8equal_toIvEEEENSQ_INSP_8argumentILj0EEEEENSQ_INSP_5valueIbEEEEEEEEEEENSB_17counting_iteratorIlNSB_11use_defaultES16_S16_EEEEEEEySF_S9_NS7_10__identityEEEvT0_PT3_T1_NS0_13GridEvenShareIS1E_EET2_T4_E12temp_storage+88];
	ld.shared.u64 	%rd366, [_ZZN3cub18CUB_300001_SM_10006detail6reduce18DeviceReduceKernelINS2_10policy_hubIN4cuda3std3__45tupleIJblEEEyN6thrust24THRUST_300001_SM_1000_NS8cuda_cub9__find_if7functorIS9_EEE10Policy1000ENSB_12zip_iteratorINS8_IJNSD_26transform_input_iterator_tIbNSB_6detail15normal_iteratorINSB_10device_ptrIbEEEENSK_10functional5actorINSP_9compositeIJNSP_16operator_adaptorINS7_8equal_toIvEEEENSQ_INSP_8argumentILj0EEEEENSQ_INSP_5valueIbEEEEEEEEEEENSB_17counting_iteratorIlNSB_11use_defaultES16_S16_EEEEEEEySF_S9_NS7_10__identityEEEvT0_PT3_T1_NS0_13GridEvenShareIS1E_EET2_T4_E12temp_storage+96];
	and.b16  	%rs366, %rs430, 255;
	setp.eq.s16 	%p275, %rs366, 0;
	setp.eq.s16 	%p276, %rs365, 0;
	min.s64 	%rd367, %rd366, %rd415;
	selp.b16 	%rs367, %rs430, 1, %p276;
	selp.b16 	%rs430, %rs365, %rs367, %p275;
	selp.b64 	%rd368, %rd415, %rd367, %p276;
	selp.b64 	%rd415, %rd366, %rd368, %p275;
$L__BB29_74:
	setp.lt.s32 	%p277, %r4, 193;
	@%p277 bra 	$L__BB29_76;
	ld.shared.u8 	%rs368, [_ZZN3cub18CUB_300001_SM_10006detail6reduce18DeviceReduceKernelINS2_10policy_hubIN4cuda3std3__45tupleIJblEEEyN6thrust24THRUST_300001_SM_1000_NS8cuda_cub9__find_if7functorIS9_EEE10Policy1000ENSB_12zip_iteratorINS8_IJNSD_26transform_input_iterator_tIbNSB_6detail15normal_iteratorINSB_10device_ptrIbEEEENSK_10functional5actorINSP_9compositeIJNSP_16operator_adaptorINS7_8equal_toIvEEEENSQ_INSP_8argumentILj0EEEEENSQ_INSP_5valueIbEEEEEEEEEEENSB_17counting_iteratorIlNSB_11use_defaultES16_S16_EEEEEEEySF_S9_NS7_10__identityEEEvT0_PT3_T1_NS0_13GridEvenShareIS1E_EET2_T4_E12temp_storage+104];
	ld.shared.u64 	%rd369, [_ZZN3cub18CUB_300001_SM_10006detail6reduce18DeviceReduceKernelINS2_10policy_hubIN4cuda3std3__45tupleIJblEEEyN6thrust24THRUST_300001_SM_1000_NS8cuda_cub9__find_if7functorIS9_EEE10Policy1000ENSB_12zip_iteratorINS8_IJNSD_26transform_input_iterator_tIbNSB_6detail15normal_iteratorINSB_10device_ptrIbEEEENSK_10functional5actorINSP_9compositeIJNSP_16operator_adaptorINS7_8equal_toIvEEEENSQ_INSP_8argumentILj0EEEEENSQ_INSP_5valueIbEEEEEEEEEEENSB_17counting_iteratorIlNSB_11use_defaultES16_S16_EEEEEEEySF_S9_NS7_10__identityEEEvT0_PT3_T1_NS0_13GridEvenShareIS1E_EET2_T4_E12temp_storage+112];
	and.b16  	%rs369, %rs430, 255;
	setp.eq.s16 	%p278, %rs369, 0;
	setp.eq.s16 	%p279, %rs368, 0;
	min.s64 	%rd370, %rd369, %rd415;
	selp.b16 	%rs370, %rs430, 1, %p279;
	selp.b16 	%rs430, %rs368, %rs370, %p278;
	selp.b64 	%rd371, %rd415, %rd370, %p279;
	selp.b64 	%rd415, %rd369, %rd371, %p278;
$L__BB29_76:
	setp.lt.s32 	%p280, %r4, 225;
	@%p280 bra 	$L__BB29_118;
	ld.shared.u8 	%rs371, [_ZZN3cub18CUB_300001_SM_10006detail6reduce18DeviceReduceKernelINS2_10policy_hubIN4cuda3std3__45tupleIJblEEEyN6thrust24THRUST_300001_SM_1000_NS8cuda_cub9__find_if7functorIS9_EEE10Policy1000ENSB_12zip_iteratorINS8_IJNSD_26transform_input_iterator_tIbNSB_6detail15normal_iteratorINSB_10device_ptrIbEEEENSK_10functional5actorINSP_9compositeIJNSP_16operator_adaptorINS7_8equal_toIvEEEENSQ_INSP_8argumentILj0EEEEENSQ_INSP_5valueIbEEEEEEEEEEENSB_17counting_iteratorIlNSB_11use_defaultES16_S16_EEEEEEEySF_S9_NS7_10__identityEEEvT0_PT3_T1_NS0_13GridEvenShareIS1E_EET2_T4_E12temp_storage+120];
	ld.shared.u64 	%rd372, [_ZZN3cub18CUB_300001_SM_10006detail6reduce18DeviceReduceKernelINS2_10policy_hubIN4cuda3std3__45tupleIJblEEEyN6thrust24THRUST_300001_SM_1000_NS8cuda_cub9__find_if7functorIS9_EEE10Policy1000ENSB_12zip_iteratorINS8_IJNSD_26transform_input_iterator_tIbNSB_6detail15normal_iteratorINSB_10device_ptrIbEEEENSK_10functional5actorINSP_9compositeIJNSP_16operator_adaptorINS7_8equal_toIvEEEENSQ_INSP_8argumentILj0EEEEENSQ_INSP_5valueIbEEEEEEEEEEENSB_17counting_iteratorIlNSB_11use_defaultES16_S16_EEEEEEEySF_S9_NS7_10__identityEEEvT0_PT3_T1_NS0_13GridEvenShareIS1E_EET2_T4_E12temp_storage+128];
	and.b16  	%rs372, %rs430, 255;
	setp.eq.s16 	%p281, %rs372, 0;
	setp.eq.s16 	%p282, %rs371, 0;
	min.s64 	%rd373, %rd372, %rd415;
	selp.b16 	%rs373, %rs430, 1, %p282;
	selp.b16 	%rs430, %rs371, %rs373, %p281;
	selp.b64 	%rd374, %rd415, %rd373, %p282;
	selp.b64 	%rd415, %rd372, %rd374, %p281;
	bra.uni 	$L__BB29_118;
$L__BB29_78:
	mov.u32 	%r26, %tid.x;
	add.s64 	%rd119, %rd117, %rd5;
	cvt.u64.u32 	%rd75, %r26;
	add.s64 	%rd120, %rd75, %rd5;
	add.s64 	%rd121, %rd2, %rd120;
	ld.global.u8 	%rs100, [%rd121];
	and.b16  	%rs101, %rs1, 255;
	setp.eq.s16 	%p2, %rs100, %rs101;
	add.s32 	%r59, %r26, 256;
	cvt.u64.u32 	%rd122, %r59;
	ld.global.u8 	%rs102, [%rd121+256];
	setp.eq.s16 	%p3, %rs102, %rs101;
	add.s32 	%r60, %r26, 512;
	cvt.u64.u32 	%rd123, %r60;
	add.s64 	%rd124, %rd119, %rd123;
	ld.global.u8 	%rs105, [%rd121+512];
	setp.eq.s16 	%p4, %rs105, %rs101;
	add.s64 	%rd125, %rd124, 256;
	ld.global.u8 	%rs106, [%rd121+768];
	setp.eq.s16 	%p6, %rs106, %rs101;
	or.pred  	%p8, %p2, %p3;
	selp.b64 	%rd126, %rd75, %rd122, %p2;
	add.s64 	%rd127, %rd119, %rd126;
	min.s64 	%rd128, %rd124, %rd127;
	selp.b64 	%rd129, %rd128, %rd127, %p4;
	or.pred  	%p9, %p8, %p4;
	selp.b64 	%rd130, %rd129, %rd124, %p8;
	min.s64 	%rd131, %rd125, %rd130;
	selp.b64 	%rd132, %rd131, %rd130, %p6;
	or.pred  	%p10, %p9, %p6;
	selp.u16 	%rs430, 1, 0, %p10;
	selp.b64 	%rd415, %rd132, %rd125, %p9;
	setp.lt.u64 	%p11, %rd6, %rd4;
	@%p11 bra 	$L__BB29_94;
	cvt.u32.u64 	%r62, %rd4;
	cvt.u32.u64 	%r63, %rd5;
	cvt.u32.u64 	%r27, %rd1;
	not.b32 	%r64, %r26;
	add.s32 	%r65, %r64, %r27;
	sub.s32 	%r66, %r65, %r62;
	sub.s32 	%r456, %r66, %r63;
	mov.b32 	%r457, 0;
	mov.u64 	%rd432, %rd5;
$L__BB29_80:
	add.s64 	%rd432, %rd432, %rd4;
	add.s64 	%rd133, %rd1, -1024;
	setp.gt.u64 	%p12, %rd432, %rd133;
	@%p12 bra 	$L__BB29_82;
	cvt.u32.u64 	%r67, %rd4;
	add.s64 	%rd134, %rd432, %rd75;
	add.s64 	%rd135, %rd2, %rd134;
	add.s64 	%rd136, %rd134, %rd117;
	ld.global.u8 	%rs107, [%rd135];
	setp.eq.s16 	%p13, %rs107, %rs101;
	add.s64 	%rd137, %rd136, 256;
	ld.global.u8 	%rs109, [%rd135+256];
	setp.eq.s16 	%p14, %rs109, %rs101;
	selp.u16 	%rs110, 1, 0, %p14;
	add.s64 	%rd138, %rd136, 512;
	ld.global.u8 	%rs111, [%rd135+512];
	setp.eq.s16 	%p15, %rs111, %rs101;
	selp.u16 	%rs112, 1, 0, %p15;
	add.s64 	%rd139, %rd136, 768;
	ld.global.u8 	%rs113, [%rd135+768];
	setp.eq.s16 	%p16, %rs113, %rs101;
	selp.u16 	%rs114, 1, 0, %p16;
	and.b16  	%rs115, %rs430, 255;
	setp.eq.s16 	%p17, %rs115, 0;
	selp.u16 	%rs116, 1, 0, %p13;
	min.s64 	%rd140, %rd136, %rd415;
	selp.b16 	%rs117, 1, %rs430, %p13;
	selp.b64 	%rd141, %rd140, %rd415, %p13;
	selp.b16 	%rs118, %rs116, %rs117, %p17;
	and.b16  	%rs119, %rs118, 255;
	selp.b64 	%rd142, %rd136, %rd141, %p17;
	setp.eq.s16 	%p18, %rs119, 0;
	min.s64 	%rd143, %rd137, %rd142;
	selp.b16 	%rs120, 1, %rs118, %p14;
	selp.b64 	%rd144, %rd143, %rd142, %p14;
	selp.b16 	%rs121, %rs110, %rs120, %p18;
	and.b16  	%rs122, %rs121, 255;
	selp.b64 	%rd145, %rd137, %rd144, %p18;
	setp.eq.s16 	%p19, %rs122, 0;
	min.s64 	%rd146, %rd138, %rd145;
	selp.b16 	%rs123, 1, %rs121, %p15;
	selp.b64 	%rd147, %rd146, %rd145, %p15;
	selp.b16 	%rs124, %rs112, %rs123, %p19;
	and.b16  	%rs125, %rs124, 255;
	selp.b64 	%rd148, %rd138, %rd147, %p19;
	setp.eq.s16 	%p20, %rs125, 0;
	min.s64 	%rd149, %rd139, %rd148;
	selp.b16 	%rs126, 1, %rs124, %p16;
	selp.b64 	%rd150, %rd149, %rd148, %p16;
	selp.b16 	%rs430, %rs114, %rs126, %p20;
	selp.b64 	%rd415, %rd139, %rd150, %p20;
	sub.s64 	%rd151, %rd1, %rd432;
	setp.lt.u64 	%p21, %rd151, %rd4;
	add.s32 	%r457, %r457, 1;
	sub.s32 	%r456, %r456, %r67;
	@%p21 bra 	$L__BB29_94;
	bra.uni 	$L__BB29_80;
$L__BB29_82:
	setp.le.u64 	%p22, %rd1, %rd432;
	cvt.u32.u64 	%r68, %rd432;
	cvt.u32.u64 	%r69, %rd1;
	sub.s32 	%r70, %r69, %r68;
	setp.ge.s32 	%p23, %r26, %r70;
	or.pred  	%p24, %p22, %p23;
	@%p24 bra 	$L__BB29_94;
	cvt.u32.u64 	%r72, %rd5;
	cvt.u32.u64 	%r73, %rd4;
	not.b32 	%r74, %r26;
	add.s32 	%r33, %r74, %r27;
	add.s32 	%r75, %r73, %r72;
	sub.s32 	%r76, %r33, %r75;
	mul.lo.s32 	%r77, %r1, %r457;
	shl.b32 	%r78, %r77, 10;
	sub.s32 	%r79, %r76, %r78;
	shr.u32 	%r80, %r79, 8;
	add.s32 	%r34, %r80, 1;
	and.b32  	%r35, %r34, 7;
	setp.lt.u32 	%p25, %r79, 1792;
	mov.u32 	%r460, %r26;
	@%p25 bra 	$L__BB29_86;
	shr.u32 	%r81, %r456, 8;
	add.s32 	%r82, %r81, 1;
	and.b32  	%r83, %r82, 33554424;
	neg.s32 	%r458, %r83;
	mov.u32 	%r460, %r26;
$L__BB29_85:
	.pragma "nounroll";
	cvt.u64.u32 	%rd153, %r460;
	add.s64 	%rd154, %rd432, %rd153;
	add.s64 	%rd155, %rd2, %rd154;
	add.s64 	%rd156, %rd154, %rd117;
	ld.global.u8 	%rs128, [%rd155];
	setp.eq.s16 	%p26, %rs128, %rs101;
	selp.u16 	%rs130, 1, 0, %p26;
	and.b16  	%rs131, %rs430, 255;
	setp.ne.s16 	%p28, %rs131, 0;
	and.pred  	%p29, %p28, %p26;
	min.s64 	%rd157, %rd156, %rd415;
	setp.eq.s16 	%p30, %rs131, 0;
	selp.b16 	%rs132, %rs130, %rs430, %p30;
	selp.b64 	%rd158, %rd156, %rd415, %p30;
	selp.b16 	%rs133, 1, %rs132, %p29;
	and.b16  	%rs134, %rs133, 255;
	selp.b64 	%rd159, %rd157, %rd158, %p29;
	add.s64 	%rd160, %rd156, 256;
	ld.global.u8 	%rs135, [%rd155+256];
	setp.eq.s16 	%p31, %rs135, %rs101;
	selp.u16 	%rs136, 1, 0, %p31;
	setp.ne.s16 	%p33, %rs134, 0;
	and.pred  	%p34, %p33, %p31;
	min.s64 	%rd161, %rd160, %rd159;
	setp.eq.s16 	%p35, %rs134, 0;
	selp.b16 	%rs137, %rs136, %rs133, %p35;
	selp.b64 	%rd162, %rd160, %rd159, %p35;
	selp.b16 	%rs138, 1, %rs137, %p34;
	and.b16  	%rs139, %rs138, 255;
	selp.b64 	%rd163, %rd161, %rd162, %p34;
	add.s64 	%rd164, %rd156, 512;
	ld.global.u8 	%rs140, [%rd155+512];
	setp.eq.s16 	%p36, %rs140, %rs101;
	selp.u16 	%rs141, 1, 0, %p36;
	setp.ne.s16 	%p38, %rs139, 0;
	and.pred  	%p39, %p38, %p36;
	min.s64 	%rd165, %rd164, %rd163;
	setp.eq.s16 	%p40, %rs139, 0;
	selp.b16 	%rs142, %rs141, %rs138, %p40;
	selp.b64 	%rd166, %rd164, %rd163, %p40;
	selp.b16 	%rs143, 1, %rs142, %p39;
	and.b16  	%rs144, %rs143, 255;
	selp.b64 	%rd167, %rd165, %rd166, %p39;
	add.s64 	%rd168, %rd156, 768;
	ld.global.u8 	%rs145, [%rd155+768];
	setp.eq.s16 	%p41, %rs145, %rs101;
	selp.u16 	%rs146, 1, 0, %p41;
	setp.ne.s16 	%p43, %rs144, 0;
	and.pred  	%p44, %p43, %p41;
	min.s64 	%rd169, %rd168, %rd167;
	setp.eq.s16 	%p45, %rs144, 0;
	selp.b16 	%rs147, %rs146, %rs143, %p45;
	selp.b64 	%rd170, %rd168, %rd167, %p45;
	selp.b16 	%rs148, 1, %rs147, %p44;
	and.b16  	%rs149, %rs148, 255;
	selp.b64 	%rd171, %rd169, %rd170, %p44;
	add.s64 	%rd172, %rd156, 1024;
	ld.global.u8 	%rs150, [%rd155+1024];
	setp.eq.s16 	%p46, %rs150, %rs101;
	selp.u16 	%rs151, 1, 0, %p46;
	setp.ne.s16 	%p48, %rs149, 0;
	and.pred  	%p49, %p48, %p46;
	min.s64 	%rd173, %rd172, %rd171;
	setp.eq.s16 	%p50, %rs149, 0;
	selp.b16 	%rs152, %rs151, %rs148, %p50;
	selp.b64 	%rd174, %rd172, %rd171, %p50;
	selp.b16 	%rs153, 1, %rs152, %p49;
	and.b16  	%rs154, %rs153, 255;
	selp.b64 	%rd175, %rd173, %rd174, %p49;
	add.s64 	%rd176, %rd156, 1280;
	ld.global.u8 	%rs155, [%rd155+1280];
	setp.eq.s16 	%p51, %rs155, %rs101;
	selp.u16 	%rs156, 1, 0, %p51;
	setp.ne.s16 	%p53, %rs154, 0;
	and.pred  	%p54, %p53, %p51;
	min.s64 	%rd177, %rd176, %rd175;
	setp.eq.s16 	%p55, %rs154, 0;
	selp.b16 	%rs157, %rs156, %rs153, %p55;
	selp.b64 	%rd178, %rd176, %rd175, %p55;
	selp.b16 	%rs158, 1, %rs157, %p54;
	and.b16  	%rs159, %rs158, 255;
	selp.b64 	%rd179, %rd177, %rd178, %p54;
	add.s64 	%rd180, %rd156, 1536;
	ld.global.u8 	%rs160, [%rd155+1536];
	setp.eq.s16 	%p56, %rs160, %rs101;
	selp.u16 	%rs161, 1, 0, %p56;
	setp.ne.s16 	%p58, %rs159, 0;
	and.pred  	%p59, %p58, %p56;
	min.s64 	%rd181, %rd180, %rd179;
	setp.eq.s16 	%p60, %rs159, 0;
	selp.b16 	%rs162, %rs161, %rs158, %p60;
	selp.b64 	%rd182, %rd180, %rd179, %p60;
	selp.b16 	%rs163, 1, %rs162, %p59;
	and.b16  	%rs164, %rs163, 255;
	selp.b64 	%rd183, %rd181, %rd182, %p59;
	add.s64 	%rd184, %rd156, 1792;
	ld.global.u8 	%rs165, [%rd155+1792];
	setp.eq.s16 	%p61, %rs165, %rs101;
	selp.u16 	%rs166, 1, 0, %p61;
	setp.ne.s16 	%p63, %rs164, 0;
	and.pred  	%p64, %p63, %p61;
	min.s64 	%rd185, %rd184, %rd183;
	setp.eq.s16 	%p65, %rs164, 0;
	selp.b16 	%rs167, %rs166, %rs163, %p65;
	selp.b64 	%rd186, %rd184, %rd183, %p65;
	selp.b16 	%rs430, 1, %rs167, %p64;
	selp.b64 	%rd415, %rd185, %rd186, %p64;
	add.s32 	%r460, %r460, 2048;
	add.s32 	%r458, %r458, 8;
	setp.ne.s32 	%p66, %r458, 0;
	@%p66 bra 	$L__BB29_85;
$L__BB29_86:
	setp.eq.s32 	%p67, %r35, 0;
	@%p67 bra 	$L__BB29_94;
	setp.lt.u32 	%p68, %r35, 4;
	@%p68 bra 	$L__BB29_89;
	cvt.u64.u32 	%rd188, %r460;
	add.s64 	%rd189, %rd432, %rd188;
	add.s64 	%rd190, %rd2, %rd189;
	add.s64 	%rd191, %rd189, %rd117;
	ld.global.u8 	%rs169, [%rd190];
	setp.eq.s16 	%p69, %rs169, %rs101;
	selp.u16 	%rs171, 1, 0, %p69;
	and.b16  	%rs172, %rs430, 255;
	setp.ne.s16 	%p71, %rs172, 0;
	and.pred  	%p72, %p71, %p69;
	min.s64 	%rd192, %rd191, %rd415;
	setp.eq.s16 	%p73, %rs172, 0;
	selp.b16 	%rs173, %rs171, %rs430, %p73;
	selp.b64 	%rd193, %rd191, %rd415, %p73;
	selp.b16 	%rs174, 1, %rs173, %p72;
	and.b16  	%rs175, %rs174, 255;
	selp.b64 	%rd194, %rd192, %rd193, %p72;
	add.s32 	%r84, %r460, 256;
	cvt.u64.u32 	%rd195, %r84;
	add.s64 	%rd196, %rd432, %rd195;
	add.s64 	%rd197, %rd196, %rd117;
	ld.global.u8 	%rs176, [%rd190+256];
	setp.eq.s16 	%p74, %rs176, %rs101;
	selp.u16 	%rs177, 1, 0, %p74;
	setp.ne.s16 	%p76, %rs175, 0;
	and.pred  	%p77, %p76, %p74;
	min.s64 	%rd198, %rd197, %rd194;
	setp.eq.s16 	%p78, %rs175, 0;
	selp.b16 	%rs178, %rs177, %rs174, %p78;
	selp.b64 	%rd199, %rd197, %rd194, %p78;
	selp.b16 	%rs179, 1, %rs178, %p77;
	and.b16  	%rs180, %rs179, 255;
	selp.b64 	%rd200, %rd198, %rd199, %p77;
	add.s32 	%r85, %r460, 512;
	cvt.u64.u32 	%rd201, %r85;
	add.s64 	%rd202, %rd432, %rd201;
	add.s64 	%rd203, %rd202, %rd117;
	ld.global.u8 	%rs181, [%rd190+512];
	setp.eq.s16 	%p79, %rs181, %rs101;
	selp.u16 	%rs182, 1, 0, %p79;
	setp.ne.s16 	%p81, %rs180, 0;
	and.pred  	%p82, %p81, %p79;
	min.s64 	%rd204, %rd203, %rd200;
	setp.eq.s16 	%p83, %rs180, 0;
	selp.b16 	%rs183, %rs182, %rs179, %p83;
	selp.b64 	%rd205, %rd203, %rd200, %p83;
	selp.b16 	%rs184, 1, %rs183, %p82;
	and.b16  	%rs185, %rs184, 255;
	selp.b64 	%rd206, %rd204, %rd205, %p82;
	add.s32 	%r86, %r460, 768;
	cvt.u64.u32 	%rd207, %r86;
	add.s64 	%rd208, %rd432, %rd207;
	add.s64 	%rd209, %rd208, %rd117;
	ld.global.u8 	%rs186, [%rd190+768];
	setp.eq.s16 	%p84, %rs186, %rs101;
	selp.u16 	%rs187, 1, 0, %p84;
	setp.ne.s16 	%p86, %rs185, 0;
	and.pred  	%p87, %p86, %p84;
	min.s64 	%rd210, %rd209, %rd206;
	setp.eq.s16 	%p88, %rs185, 0;
	selp.b16 	%rs188, %rs187, %rs184, %p88;
	selp.b64 	%rd211, %rd209, %rd206, %p88;
	selp.b16 	%rs430, 1, %rs188, %p87;
	selp.b64 	%rd415, %rd210, %rd211, %p87;
	add.s32 	%r460, %r460, 1024;
$L__BB29_89:
	and.b32  	%r87, %r34, 3;
	setp.eq.s32 	%p89, %r87, 0;
	@%p89 bra 	$L__BB29_94;
	setp.eq.s32 	%p90, %r87, 1;
	@%p90 bra 	$L__BB29_92;
	cvt.u64.u32 	%rd213, %r460;
	add.s64 	%rd214, %rd432, %rd213;
	add.s64 	%rd215, %rd2, %rd214;
	add.s64 	%rd216, %rd214, %rd117;
	ld.global.u8 	%rs190, [%rd215];
	setp.eq.s16 	%p91, %rs190, %rs101;
	selp.u16 	%rs192, 1, 0, %p91;
	and.b16  	%rs193, %rs430, 255;
	setp.ne.s16 	%p93, %rs193, 0;
	and.pred  	%p94, %p93, %p91;
	min.s64 	%rd217, %rd216, %rd415;
	setp.eq.s16 	%p95, %rs193, 0;
	selp.b16 	%rs194, %rs192, %rs430, %p95;
	selp.b64 	%rd218, %rd216, %rd415, %p95;
	selp.b16 	%rs195, 1, %rs194, %p94;
	and.b16  	%rs196, %rs195, 255;
	selp.b64 	%rd219, %rd217, %rd218, %p94;
	add.s32 	%r88, %r460, 256;
	cvt.u64.u32 	%rd220, %r88;
	add.s64 	%rd221, %rd432, %rd220;
	add.s64 	%rd222, %rd221, %rd117;
	ld.global.u8 	%rs197, [%rd215+256];
	setp.eq.s16 	%p96, %rs197, %rs101;
	selp.u16 	%rs198, 1, 0, %p96;
	setp.ne.s16 	%p98, %rs196, 0;
	and.pred  	%p99, %p98, %p96;
	min.s64 	%rd223, %rd222, %rd219;
	setp.eq.s16 	%p100, %rs196, 0;
	selp.b16 	%rs199, %rs198, %rs195, %p100;
	selp.b64 	%rd224, %rd222, %rd219, %p100;
	selp.b16 	%rs430, 1, %rs199, %p99;
	selp.b64 	%rd415, %rd223, %rd224, %p99;
	add.s32 	%r460, %r460, 512;
$L__BB29_92:
	and.b32  	%r89, %r33, 256;
	setp.ne.s32 	%p101, %r89, 0;
	@%p101 bra 	$L__BB29_94;
	cvt.u64.u32 	%rd225, %r460;
	add.s64 	%rd226, %rd432, %rd225;
	add.s64 	%rd227, %rd2, %rd226;
	add.s64 	%rd228, %rd226, %rd117;
	ld.global.u8 	%rs200, [%rd227];
	setp.eq.s16 	%p102, %rs200, %rs101;
	selp.u16 	%rs202, 1, 0, %p102;
	and.b16  	%rs203, %rs430, 255;
	setp.ne.s16 	%p104, %rs203, 0;
	and.pred  	%p105, %p104, %p102;
	min.s64 	%rd229, %rd228, %rd415;
	setp.eq.s16 	%p106, %rs203, 0;
	selp.b16 	%rs204, %rs202, %rs430, %p106;
	selp.b64 	%rd230, %rd228, %rd415, %p106;
	selp.b16 	%rs430, 1, %rs204, %p105;
	selp.b64 	%rd415, %rd229, %rd230, %p105;
$L__BB29_94:
	// begin inline asm
	mov.u32 %r90, %laneid;
	// end inline asm
	cvt.u32.u16 	%r111, %rs430;
	and.b32  	%r92, %r111, 255;
	mov.b32 	%r108, 1;
	mov.b32 	%r109, 31;
	mov.b32 	%r110, -1;
	// begin inline asm
	shfl.sync.down.b32 %r91, %r92, %r108, %r109, %r110;
	// end inline asm
	// begin inline asm
	shfl.sync.down.b32 %r96, %r97, %r108, %r109, %r110;
	// end inline asm
	mov.b64 	{%r102, %r107}, %rd415;
	// begin inline asm
	shfl.sync.down.b32 %r101, %r102, %r108, %r109, %r110;
	// end inline asm
	// begin inline asm
	shfl.sync.down.b32 %r106, %r107, %r108, %r109, %r110;
	// end inline asm
	mov.b64 	%rd94, {%r101, %r106};
	cvt.u16.u32 	%rs75, %r91;
	setp.gt.s32 	%p107, %r90, 30;
	@%p107 bra 	$L__BB29_98;
	and.b16  	%rs205, %rs430, 255;
	setp.eq.s16 	%p108, %rs205, 0;
	and.b16  	%rs206, %rs75, 255;
	setp.eq.s16 	%p109, %rs206, 0;
	or.pred  	%p110, %p108, %p109;
	@%p110 bra 	$L__BB29_97;
	min.s64 	%rd415, %rd94, %rd415;
	mov.b16 	%rs430, 1;
	bra.uni 	$L__BB29_98;
$L__BB29_97:
	setp.eq.s16 	%p111, %rs205, 0;
	selp.b16 	%rs430, %rs75, %rs430, %p111;
	selp.b64 	%rd415, %rd94, %rd415, %p111;
$L__BB29_98:
	cvt.u32.u16 	%r132, %rs430;
	and.b32  	%r113, %r132, 255;
	mov.b32 	%r129, 2;
	mov.b32 	%r130, 31;
	mov.b32 	%r131, -1;
	// begin inline asm
	shfl.sync.down.b32 %r112, %r113, %r129, %r130, %r131;
	// end inline asm
	// begin inline asm
	shfl.sync.down.b32 %r117, %r118, %r129, %r130, %r131;
	// end inline asm
	mov.b64 	{%r123, %r128}, %rd415;
	// begin inline asm
	shfl.sync.down.b32 %r122, %r123, %r129, %r130, %r131;
	// end inline asm
	// begin inline asm
	shfl.sync.down.b32 %r127, %r128, %r129, %r130, %r131;
	// end inline asm
	mov.b64 	%rd98, {%r122, %r127};
	cvt.u16.u32 	%rs78, %r112;
	setp.gt.s32 	%p112, %r90, 29;
	@%p112 bra 	$L__BB29_102;
	and.b16  	%rs209, %rs430, 255;
	setp.eq.s16 	%p113, %rs209, 0;
	and.b16  	%rs210, %rs78, 255;
	setp.eq.s16 	%p114, %rs210, 0;
	or.pred  	%p115, %p113, %p114;
	@%p115 bra 	$L__BB29_101;
	min.s64 	%rd415, %rd98, %rd415;
	mov.b16 	%rs430, 1;
	bra.uni 	$L__BB29_102;
$L__BB29_101:
	setp.eq.s16 	%p116, %rs209, 0;
	selp.b16 	%rs430, %rs78, %rs430, %p116;
	selp.b64 	%rd415, %rd98, %rd415, %p116;
$L__BB29_102:
	cvt.u32.u16 	%r153, %rs430;
	and.b32  	%r134, %r153, 255;
	mov.b32 	%r150, 4;
	mov.b32 	%r151, 31;
	mov.b32 	%r152, -1;
	// begin inline asm
	shfl.sync.down.b32 %r133, %r134, %r150, %r151, %r152;
	// end inline asm
	// begin inline asm
	shfl.sync.down.b32 %r138, %r139, %r150, %r151, %r152;
	// end inline asm
	mov.b64 	{%r144, %r149}, %rd415;
	// begin inline asm
	shfl.sync.down.b32 %r143, %r144, %r150, %r151, %r152;
	// end inline asm
	// begin inline asm
	shfl.sync.down.b32 %r148, %r149, %r150, %r151, %r152;
	// end inline asm
	mov.b64 	%rd102, {%r143, %r148};
	cvt.u16.u32 	%rs81, %r133;
	setp.gt.s32 	%p117, %r90, 27;
	@%p117 bra 	$L__BB29_106;
	and.b16  	%rs213, %rs430, 255;
	setp.eq.s16 	%p118, %rs213, 0;
	and.b16  	%rs214, %rs81, 255;
	setp.eq.s16 	%p119, %rs214, 0;
	or.pred  	%p120, %p118, %p119;
	@%p120 bra 	$L__BB29_105;
	min.s64 	%rd415, %rd102, %rd415;
	mov.b16 	%rs430, 1;
	bra.uni 	$L__BB29_106;
$L__BB29_105:
	setp.eq.s16 	%p121, %rs213, 0;
	selp.b16 	%rs430, %rs81, %rs430, %p121;
	selp.b64 	%rd415, %rd102, %rd415, %p121;
$L__BB29_106:
	cvt.u32.u16 	%r174, %rs430;
	and.b32  	%r155, %r174, 255;
	mov.b32 	%r171, 8;
	mov.b32 	%r172, 31;
	mov.b32 	%r173, -1;
	// begin inline asm
	shfl.sync.down.b32 %r154, %r155, %r171, %r172, %r173;
	// end inline asm
	// begin inline asm
	shfl.sync.down.b32 %r159, %r160, %r171, %r172, %r173;
	// end inline asm
	mov.b64 	{%r165, %r170}, %rd415;
	// begin inline asm
	shfl.sync.down.b32 %r164, %r165, %r171, %r172, %r173;
	// end inline asm
	// begin inline asm
	shfl.sync.down.b32 %r169, %r170, %r171, %r172, %r173;
	// end inline asm
	mov.b64 	%rd106, {%r164, %r169};
	cvt.u16.u32 	%rs84, %r154;
	setp.gt.s32 	%p122, %r90, 23;
	@%p122 bra 	$L__BB29_110;
	and.b16  	%rs217, %rs430, 255;
	setp.eq.s16 	%p123, %rs217, 0;
	and.b16  	%rs218, %rs84, 255;
	setp.eq.s16 	%p124, %rs218, 0;
	or.pred  	%p125, %p123, %p124;
	@%p125 bra 	$L__BB29_109;
	min.s64 	%rd415, %rd106, %rd415;
	mov.b16 	%rs430, 1;
	bra.uni 	$L__BB29_110;
$L__BB29_109:
	setp.eq.s16 	%p126, %rs217, 0;
	selp.b16 	%rs430, %rs84, %rs430, %p126;
	selp.b64 	%rd415, %rd106, %rd415, %p126;
$L__BB29_110:
	cvt.u32.u16 	%r195, %rs430;
	and.b32  	%r176, %r195, 255;
	mov.b32 	%r192, 16;
	mov.b32 	%r193, 31;
	mov.b32 	%r194, -1;
	// begin inline asm
	shfl.sync.down.b32 %r175, %r176, %r192, %r193, %r194;
	// end inline asm
	// begin inline asm
	shfl.sync.down.b32 %r180, %r181, %r192, %r193, %r194;
	// end inline asm
	mov.b64 	{%r186, %r191}, %rd415;
	// begin inline asm
	shfl.sync.down.b32 %r185, %r186, %r192, %r193, %r194;
	// end inline asm
	// begin inline asm
	shfl.sync.down.b32 %r190, %r191, %r192, %r193, %r194;
	// end inline asm
	mov.b64 	%rd110, {%r185, %r190};
	cvt.u16.u32 	%rs87, %r175;
	setp.gt.s32 	%p127, %r90, 15;
	@%p127 bra 	$L__BB29_114;
	and.b16  	%rs221, %rs430, 255;
	setp.eq.s16 	%p128, %rs221, 0;
	and.b16  	%rs222, %rs87, 255;
	setp.eq.s16 	%p129, %rs222, 0;
	or.pred  	%p130, %p128, %p129;
	@%p130 bra 	$L__BB29_113;
	min.s64 	%rd415, %rd110, %rd415;
	mov.b16 	%rs430, 1;
	bra.uni 	$L__BB29_114;
$L__BB29_113:
	setp.eq.s16 	%p131, %rs221, 0;
	selp.b16 	%rs430, %rs87, %rs430, %p131;
	selp.b64 	%rd415, %rd110, %rd415, %p131;
$L__BB29_114:
	setp.ne.s32 	%p132, %r90, 0;
	@%p132 bra 	$L__BB29_116;
	shr.u32 	%r196, %r26, 1;
	and.b32  	%r197, %r196, 496;
	mov.u32 	%r198, _ZZN3cub18CUB_300001_SM_10006detail6reduce18DeviceReduceKernelINS2_10policy_hubIN4cuda3std3__45tupleIJblEEEyN6thrust24THRUST_300001_SM_1000_NS8cuda_cub9__find_if7functorIS9_EEE10Policy1000ENSB_12zip_iteratorINS8_IJNSD_26transform_input_iterator_tIbNSB_6detail15normal_iteratorINSB_10device_ptrIbEEEENSK_10functional5actorINSP_9compositeIJNSP_16operator_adaptorINS7_8equal_toIvEEEENSQ_INSP_8argumentILj0EEEEENSQ_INSP_5valueIbEEEEEEEEEEENSB_17counting_iteratorIlNSB_11use_defaultES16_S16_EEEEEEEySF_S9_NS7_10__identityEEEvT0_PT3_T1_NS0_13GridEvenShareIS1E_EET2_T4_E12temp_storage;
	add.s32 	%r199, %r198, %r197;
	st.shared.u8 	[%r199+8], %rs430;
	st.shared.u64 	[%r199+16], %rd415;
$L__BB29_116:
	bar.sync 	0;
	setp.ne.s32 	%p133, %r26, 0;
	@%p133 bra 	$L__BB29_118;
	ld.shared.u8 	%rs225, [_ZZN3cub18CUB_300001_SM_10006detail6reduce18DeviceReduceKernelINS2_10policy_hubIN4cuda3std3__45tupleIJblEEEyN6thrust24THRUST_300001_SM_1000_NS8cuda_cub9__find_if7functorIS9_EEE10Policy1000ENSB_12zip_iteratorINS8_IJNSD_26transform_input_iterator_tIbNSB_6detail15normal_iteratorINSB_10device_ptrIbEEEENSK_10functional5actorINSP_9compositeIJNSP_16operator_adaptorINS7_8equal_toIvEEEENSQ_INSP_8argumentILj0EEEEENSQ_INSP_5valueIbEEEEEEEEEEENSB_17counting_iteratorIlNSB_11use_defaultES16_S16_EEEEEEEySF_S9_NS7_10__identityEEEvT0_PT3_T1_NS0_13GridEvenShareIS1E_EET2_T4_E12temp_storage+24];
	ld.shared.u64 	%rd231, [_ZZN3cub18CUB_300001_SM_10006detail6reduce18DeviceReduceKernelINS2_10policy_hubIN4cuda3std3__45tupleIJblEEEyN6thrust24THRUST_300001_SM_1000_NS8cuda_cub9__find_if7functorIS9_EEE10Policy1000ENSB_12zip_iteratorINS8_IJNSD_26transform_input_iterator_tIbNSB_6detail15normal_iteratorINSB_10device_ptrIbEEEENSK_10functional5actorINSP_9compositeIJNSP_16operator_adaptorINS7_8equal_toIvEEEENSQ_INSP_8argumentILj0EEEEENSQ_INSP_5valueIbEEEEEEEEEEENSB_17counting_iteratorIlNSB_11use_defaultES16_S16_EEEEEEEySF_S9_NS7_10__identityEEEvT0_PT3_T1_NS0_13GridEvenShareIS1E_EET2_T4_E12temp_storage+32];
	and.b16  	%rs226, %rs430, 255;
	setp.eq.s16 	%p134, %rs226, 0;
	setp.eq.s16 	%p135, %rs225, 0;
	min.s64 	%rd232, %rd231, %rd415;
	selp.b16 	%rs227, %rs430, 1, %p135;
	selp.b16 	%rs228, %rs225, %rs227, %p134;
	and.b16  	%rs229, %rs228, 255;
	selp.b64 	%rd233, %rd415, %rd232, %p135;
	selp.b64 	%rd234, %rd231, %rd233, %p134;
	ld.shared.u8 	%rs230, [_ZZN3cub18CUB_300001_SM_10006detail6reduce18DeviceReduceKernelINS2_10policy_hubIN4cuda3std3__45tupleIJblEEEyN6thrust24THRUST_300001_SM_1000_NS8cuda_cub9__find_if7functorIS9_EEE10Policy1000ENSB_12zip_iteratorINS8_IJNSD_26transform_input_iterator_tIbNSB_6detail15normal_iteratorINSB_10device_ptrIbEEEENSK_10functional5actorINSP_9compositeIJNSP_16operator_adaptorINS7_8equal_toIvEEEENSQ_INSP_8argumentILj0EEEEENSQ_INSP_5valueIbEEEEEEEEEEENSB_17counting_iteratorIlNSB_11use_defaultES16_S16_EEEEEEEySF_S9_NS7_10__identityEEEvT0_PT3_T1_NS0_13GridEvenShareIS1E_EET2_T4_E12temp_storage+40];
	ld.shared.u64 	%rd235, [_ZZN3cub18CUB_300001_SM_10006detail6reduce18DeviceReduceKernelINS2_10policy_hubIN4cuda3std3__45tupleIJblEEEyN6thrust24THRUST_300001_SM_1000_NS8cuda_cub9__find_if7functorIS9_EEE10Policy1000ENSB_12zip_iteratorINS8_IJNSD_26transform_input_iterator_tIbNSB_6detail15normal_iteratorINSB_10device_ptrIbEEEENSK_10functional5actorINSP_9compositeIJNSP_16operator_adaptorINS7_8equal_toIvEEEENSQ_INSP_8argumentILj0EEEEENSQ_INSP_5valueIbEEEEEEEEEEENSB_17counting_iteratorIlNSB_11use_defaultES16_S16_EEEEEEEySF_S9_NS7_10__identityEEEvT0_PT3_T1_NS0_13GridEvenShareIS1E_EET2_T4_E12temp_storage+48];
	setp.eq.s16 	%p136, %rs229, 0;
	setp.eq.s16 	%p137, %rs230, 0;
	min.s64 	%rd236, %rd235, %rd234;
	selp.b16 	%rs231, %rs228, 1, %p137;
	selp.b16 	%rs232, %rs230, %rs231, %p136;
	and.b16  	%rs233, %rs232, 255;
	selp.b64 	%rd237, %rd234, %rd236, %p137;
	selp.b64 	%rd238, %rd235, %rd237, %p136;
	ld.shared.u8 	%rs234, [_ZZN3cub18CUB_300001_SM_10006detail6reduce18DeviceReduceKernelINS2_10policy_hubIN4cuda3std3__45tupleIJblEEEyN6thrust24THRUST_300001_SM_1000_NS8cuda_cub9__find_if7functorIS9_EEE10Policy1000ENSB_12zip_iteratorINS8_IJNSD_26transform_input_iterator_tIbNSB_6detail15normal_iteratorINSB_10device_ptrIbEEEENSK_10functional5actorINSP_9compositeIJNSP_16operator_adaptorINS7_8equal_toIvEEEENSQ_INSP_8argumentILj0EEEEENSQ_INSP_5valueIbEEEEEEEEEEENSB_17counting_iteratorIlNSB_11use_defaultES16_S16_EEEEEEEySF_S9_NS7_10__identityEEEvT0_PT3_T1_NS0_13GridEvenShareIS1E_EET2_T4_E12temp_storage+56];
	ld.shared.u64 	%rd239, [_ZZN3cub18CUB_300001_SM_10006detail6reduce18DeviceReduceKernelINS2_10policy_hubIN4cuda3std3__45tupleIJblEEEyN6thrust24THRUST_300001_SM_1000_NS8cuda_cub9__find_if7functorIS9_EEE10Policy1000ENSB_12zip_iteratorINS8_IJNSD_26transform_input_iterator_tIbNSB_6detail15normal_iteratorINSB_10device_ptrIbEEEENSK_10functional5actorINSP_9compositeIJNSP_16operator_adaptorINS7_8equal_toIvEEEENSQ_INSP_8argumentILj0EEEEENSQ_INSP_5valueIbEEEEEEEEEEENSB_17counting_iteratorIlNSB_11use_defaultES16_S16_EEEEEEEySF_S9_NS7_10__identityEEEvT0_PT3_T1_NS0_13GridEvenShareIS1E_EET2_T4_E12temp_storage+64];
	setp.eq.s16 	%p138, %rs233, 0;
	setp.eq.s16 	%p139, %rs234, 0;
	min.s64 	%rd240, %rd239, %rd238;
	selp.b16 	%rs235, %rs232, 1, %p139;
	selp.b16 	%rs236, %rs234, %rs235, %p138;
	and.b16  	%rs237, %rs236, 255;
	selp.b64 	%rd241, %rd238, %rd240, %p139;
	selp.b64 	%rd242, %rd239, %rd241, %p138;
	ld.shared.u8 	%rs238, [_ZZN3cub18CUB_300001_SM_10006detail6reduce18DeviceReduceKernelINS2_10policy_hubIN4cuda3std3__45tupleIJblEEEyN6thrust24THRUST_300001_SM_1000_NS8cuda_cub9__find_if7functorIS9_EEE10Policy1000ENSB_12zip_iteratorINS8_IJNSD_26transform_input_iterator_tIbNSB_6detail15normal_iteratorINSB_10device_ptrIbEEEENSK_10functional5actorINSP_9compositeIJNSP_16operator_adaptorINS7_8equal_toIvEEEENSQ_INSP_8argumentILj0EEEEENSQ_INSP_5valueIbEEEEEEEEEEENSB_17counting_iteratorIlNSB_11use_defaultES16_S16_EEEEEEEySF_S9_NS7_10__identityEEEvT0_PT3_T1_NS0_13GridEvenShareIS1E_EET2_T4_E12temp_storage+72];
	ld.shared.u64 	%rd243, [_ZZN3cub18CUB_300001_SM_10006detail6reduce18DeviceReduceKernelINS2_10policy_hubIN4cuda3std3__45tupleIJblEEEyN6thrust24THRUST_300001_SM_1000_NS8cuda_cub9__find_if7functorIS9_EEE10Policy1000ENSB_12zip_iteratorINS8_IJNSD_26transform_input_iterator_tIbNSB_6detail15normal_iteratorINSB_10device_ptrIbEEEENSK_10functional5actorINSP_9compositeIJNSP_16operator_adaptorINS7_8equal_toIvEEEENSQ_INSP_8argumentILj0EEEEENSQ_INSP_5valueIbEEEEEEEEEEENSB_17counting_iteratorIlNSB_11use_defaultES16_S16_EEEEEEEySF_S9_NS7_10__identityEEEvT0_PT3_T1_NS0_13GridEvenShareIS1E_EET2_T4_E12temp_storage+80];
	setp.eq.s16 	%p140, %rs237, 0;
	setp.eq.s16 	%p141, %rs238, 0;
	min.s64 	%rd244, %rd243, %rd242;
	selp.b16 	%rs239, %rs236, 1, %p141;
	selp.b16 	%rs240, %rs238, %rs239, %p140;
	and.b16  	%rs241, %rs240, 255;
	selp.b64 	%rd245, %rd242, %rd244, %p141;
	selp.b64 	%rd246, %rd243, %rd245, %p140;
	ld.shared.u8 	%rs242, [_ZZN3cub18CUB_300001_SM_10006detail6reduce18DeviceReduceKernelINS2_10policy_hubIN4cuda3std3__45tupleIJblEEEyN6thrust24THRUST_300001_SM_1000_NS8cuda_cub9__find_if7functorIS9_EEE10Policy1000ENSB_12zip_iteratorINS8_IJNSD_26transform_input_iterator_tIbNSB_6detail15normal_iteratorINSB_10device_ptrIbEEEENSK_10functional5actorINSP_9compositeIJNSP_16operator_adaptorINS7_8equal_toIvEEEENSQ_INSP_8argumentILj0EEEEENSQ_INSP_5valueIbEEEEEEEEEEENSB_17counting_iteratorIlNSB_11use_defaultES16_S16_EEEEEEEySF_S9_NS7_10__identityEEEvT0_PT3_T1_NS0_13GridEvenShareIS1E_EET2_T4_E12temp_storage+88];
	ld.shared.u64 	%rd247, [_ZZN3cub18CUB_300001_SM_10006detail6reduce18DeviceReduceKernelINS2_10policy_hubIN4cuda3std3__45tupleIJblEEEyN6thrust24THRUST_300001_SM_1000_NS8cuda_cub9__find_if7functorIS9_EEE10Policy1000ENSB_12zip_iteratorINS8_IJNSD_26transform_input_iterator_tIbNSB_6detail15normal_iteratorINSB_10device_ptrIbEEEENSK_10functional5actorINSP_9compositeIJNSP_16operator_adaptorINS7_8equal_toIvEEEENSQ_INSP_8argumentILj0EEEEENSQ_INSP_5valueIbEEEEEEEEEEENSB_17counting_iteratorIlNSB_11use_defaultES16_S16_EEEEEEEySF_S9_NS7_10__identityEEEvT0_PT3_T1_NS0_13GridEvenShareIS1E_EET2_T4_E12temp_storage+96];
	setp.eq.s16 	%p142, %rs241, 0;
	setp.eq.s16 	%p143, %rs242, 0;
	min.s64 	%rd248, %rd247, %rd246;
	selp.b16 	%rs243, %rs240, 1, %p143;
	selp.b16 	%rs244, %rs242, %rs243, %p142;
	and.b16  	%rs245, %rs244, 255;
	selp.b64 	%rd249, %rd246, %rd248, %p143;
	selp.b64 	%rd250, %rd247, %rd249, %p142;
	ld.shared.u8 	%rs246, [_ZZN3cub18CUB_300001_SM_10006detail6reduce18DeviceReduceKernelINS2_10policy_hubIN4cuda3std3__45tupleIJblEEEyN6thrust24THRUST_300001_SM_1000_NS8cuda_cub9__find_if7functorIS9_EEE10Policy1000ENSB_12zip_iteratorINS8_IJNSD_26transform_input_iterator_tIbNSB_6detail15normal_iteratorINSB_10device_ptrIbEEEENSK_10functional5actorINSP_9compositeIJNSP_16operator_adaptorINS7_8equal_toIvEEEENSQ_INSP_8argumentILj0EEEEENSQ_INSP_5valueIbEEEEEEEEEEENSB_17counting_iteratorIlNSB_11use_defaultES16_S16_EEEEEEEySF_S9_NS7_10__identityEEEvT0_PT3_T1_NS0_13GridEvenShareIS1E_EET2_T4_E12temp_storage+104];
	ld.shared.u64 	%rd251, [_ZZN3cub18CUB_300001_SM_10006detail6reduce18DeviceReduceKernelINS2_10policy_hubIN4cuda3std3__45tupleIJblEEEyN6thrust24THRUST_300001_SM_1000_NS8cuda_cub9__find_if7functorIS9_EEE10Policy1000ENSB_12zip_iteratorINS8_IJNSD_26transform_input_iterator_tIbNSB_6detail15normal_iteratorINSB_10device_ptrIbEEEENSK_10functional5actorINSP_9compositeIJNSP_16operator_adaptorINS7_8equal_toIvEEEENSQ_INSP_8argumentILj0EEEEENSQ_INSP_5valueIbEEEEEEEEEEENSB_17counting_iteratorIlNSB_11use_defaultES16_S16_EEEEEEEySF_S9_NS7_10__identityEEEvT0_PT3_T1_NS0_13GridEvenShareIS1E_EET2_T4_E12temp_storage+112];
	setp.eq.s16 	%p144, %rs245, 0;
	setp.eq.s16 	%p145, %rs246, 0;
	min.s64 	%rd252, %rd251, %rd250;
	selp.b16 	%rs247, %rs244, 1, %p145;
	selp.b16 	%rs248, %rs246, %rs247, %p144;
	and.b16  	%rs249, %rs248, 255;
	selp.b64 	%rd253, %rd250, %rd252, %p145;
	selp.b64 	%rd254, %rd251, %rd253, %p144;
	ld.shared.u8 	%rs250, [_ZZN3cub18CUB_300001_SM_10006detail6reduce18DeviceReduceKernelINS2_10policy_hubIN4cuda3std3__45tupleIJblEEEyN6thrust24THRUST_300001_SM_1000_NS8cuda_cub9__find_if7functorIS9_EEE10Policy1000ENSB_12zip_iteratorINS8_IJNSD_26transform_input_iterator_tIbNSB_6detail15normal_iteratorINSB_10device_ptrIbEEEENSK_10functional5actorINSP_9compositeIJNSP_16operator_adaptorINS7_8equal_toIvEEEENSQ_INSP_8argumentILj0EEEEENSQ_INSP_5valueIbEEEEEEEEEEENSB_17counting_iteratorIlNSB_11use_defaultES16_S16_EEEEEEEySF_S9_NS7_10__identityEEEvT0_PT3_T1_NS0_13GridEvenShareIS1E_EET2_T4_E12temp_storage+120];
	ld.shared.u64 	%rd255, [_ZZN3cub18CUB_300001_SM_10006detail6reduce18DeviceReduceKernelINS2_10policy_hubIN4cuda3std3__45tupleIJblEEEyN6thrust24THRUST_300001_SM_1000_NS8cuda_cub9__find_if7functorIS9_EEE10Policy1000ENSB_12zip_iteratorINS8_IJNSD_26transform_input_iterator_tIbNSB_6detail15normal_iteratorINSB_10device_ptrIbEEEENSK_10functional5actorINSP_9compositeIJNSP_16operator_adaptorINS7_8equal_toIvEEEENSQ_INSP_8argumentILj0EEEEENSQ_INSP_5valueIbEEEEEEEEEEENSB_17counting_iteratorIlNSB_11use_defaultES16_S16_EEEEEEEySF_S9_NS7_10__identityEEEvT0_PT3_T1_NS0_13GridEvenShareIS1E_EET2_T4_E12temp_storage+128];
	setp.eq.s16 	%p146, %rs249, 0;
	setp.eq.s16 	%p147, %rs250, 0;
	min.s64 	%rd256, %rd255, %rd254;
	selp.b16 	%rs251, %rs248, 1, %p147;
	selp.b16 	%rs430, %rs250, %rs251, %p146;
	selp.b64 	%rd257, %rd254, %rd256, %p147;
	selp.b64 	%rd415, %rd255, %rd257, %p146;
$L__BB29_118:
	mov.u32 	%r449, %tid.x;
	setp.ne.s32 	%p324, %r449, 0;
	@%p324 bra 	$L__BB29_120;
	ld.param.u64 	%rd405, [_ZN3cub18CUB_300001_SM_10006detail6reduce18DeviceReduceKernelINS2_10policy_hubIN4cuda3std3__45tupleIJblEEEyN6thrust24THRUST_300001_SM_1000_NS8cuda_cub9__find_if7functorIS9_EEE10Policy1000ENSB_12zip_iteratorINS8_IJNSD_26transform_input_iterator_tIbNSB_6detail15normal_iteratorINSB_10device_ptrIbEEEENSK_10functional5actorINSP_9compositeIJNSP_16operator_adaptorINS7_8equal_toIvEEEENSQ_INSP_8argumentILj0EEEEENSQ_INSP_5valueIbEEEEEEEEEEENSB_17counting_iteratorIlNSB_11use_defaultES16_S16_EEEEEEEySF_S9_NS7_10__identityEEEvT0_PT3_T1_NS0_13GridEvenShareIS1E_EET2_T4__param_1];
	cvta.to.global.u64 	%rd402, %rd405;
	mul.wide.u32 	%rd403, %r2, 16;
	add.s64 	%rd404, %rd402, %rd403;
	st.global.u8 	[%rd404], %rs430;
	st.global.u64 	[%rd404+8], %rd415;
$L__BB29_120:
	ret;

}
	// .globl	_ZN3cub18CUB_300001_SM_10006detail6reduce28DeviceReduceSingleTileKernelINS2_10policy_hubIN4cuda3std3__45tupleIJblEEEyN6thrust24THRUST_300001_SM_1000_NS8cuda_cub9__find_if7functorIS9_EEE10Policy1000EPS9_SI_iSF_S9_S9_NS7_10__identityEEEvT0_T1_T2_T3_T4_T6_
.visible .entry _ZN3cub18CUB_300001_SM_10006detail6reduce28DeviceReduceSingleTileKernelINS2_10policy_hubIN4cuda3std3__45tupleIJblEEEyN6thrust24THRUST_300001_SM_1000_NS8cuda_cub9__find_if7functorIS9_EEE10Policy1000EPS9_SI_iSF_S9_S9_NS7_10__identityEEEvT0_T1_T2_T3_T4_T6_(
	.param .u64 .ptr .align 1 _ZN3cub18CUB_300001_SM_10006detail6reduce28DeviceReduceSingleTileKernelINS2_10policy_hubIN4cuda3std3__45tupleIJblEEEyN6thrust24THRUST_300001_SM_1000_NS8cuda_cub9__find_if7functorIS9_EEE10Policy1000EPS9_SI_iSF_S9_S9_NS7_10__identityEEEvT0_T1_T2_T3_T4_T6__param_0,
	.param .u64 .ptr .align 1 _ZN3cub18CUB_300001_SM_10006detail6reduce28DeviceReduceSingleTileKernelINS2_10policy_hubIN4cuda3std3__45tupleIJblEEEyN6thrust24THRUST_300001_SM_1000_NS8cuda_cub9__find_if7functorIS9_EEE10Policy1000EPS9_SI_iSF_S9_S9_NS7_10__identityEEEvT0_T1_T2_T3_T4_T6__param_1,
	.param .u32 _ZN3cub18CUB_300001_SM_10006detail6reduce28DeviceReduceSingleTileKernelINS2_10policy_hubIN4cuda3std3__45tupleIJblEEEyN6thrust24THRUST_300001_SM_1000_NS8cuda_cub9__find_if7functorIS9_EEE10Policy1000EPS9_SI_iSF_S9_S9_NS7_10__identityEEEvT0_T1_T2_T3_T4_T6__param_2,
	.param .align 1 .b8 _ZN3cub18CUB_300001_SM_10006detail6reduce28DeviceReduceSingleTileKernelINS2_10policy_hubIN4cuda3std3__45tupleIJblEEEyN6thrust24THRUST_300001_SM_1000_NS8cuda_cub9__find_if7functorIS9_EEE10Policy1000EPS9_SI_iSF_S9_S9_NS7_10__identityEEEvT0_T1_T2_T3_T4_T6__param_3[1],
	.param .align 8 .b8 _ZN3cub18CUB_300001_SM_10006detail6reduce28DeviceReduceSingleTileKernelINS2_10policy_hubIN4cuda3std3__45tupleIJblEEEyN6thrust24THRUST_300001_SM_1000_NS8cuda_cub9__find_if7functorIS9_EEE10Policy1000EPS9_SI_iSF_S9_S9_NS7_10__identityEEEvT0_T1_T2_T3_T4_T6__param_4[16],
	.param .align 1 .b8 _ZN3cub18CUB_300001_SM_10006detail6reduce28DeviceReduceSingleTileKernelINS2_10policy_hubIN4cuda3std3__45tupleIJblEEEyN6thrust24THRUST_300001_SM_1000_NS8cuda_cub9__find_if7functorIS9_EEE10Policy1000EPS9_SI_iSF_S9_S9_NS7_10__identityEEEvT0_T1_T2_T3_T4_T6__param_5[1]
)
.maxntid 256
.minnctapersm 1
{
	.reg .pred 	%p<188>;
	.reg .b16 	%rs<340>;
	.reg .b32 	%r<406>;
	.reg .b64 	%rd<359>;
	// demoted variable
	.shared .align 8 .b8 _ZZN3cub18CUB_300001_SM_10006detail6reduce28DeviceReduceSingleTileKernelINS2_10policy_hubIN4cuda3std3__45tupleIJblEEEyN6thrust24THRUST_300001_SM_1000_NS8cuda_cub9__find_if7functorIS9_EEE10Policy1000EPS9_SI_iSF_S9_S9_NS7_10__identityEEEvT0_T1_T2_T3_T4_T6_E12temp_storage[152];
	ld.param.u64 	%rd106, [_ZN3cub18CUB_300001_SM_10006detail6reduce28DeviceReduceSingleTileKernelINS2_10policy_hubIN4cuda3std3__45tupleIJblEEEyN6thrust24THRUST_300001_SM_1000_NS8cuda_cub9__find_if7functorIS9_EEE10Policy1000EPS9_SI_iSF_S9_S9_NS7_10__identityEEEvT0_T1_T2_T3_T4_T6__param_4+8];
	ld.param.u64 	%rd105, [_ZN3cub18CUB_300001_SM_10006detail6reduce28DeviceReduceSingleTileKernelINS2_10policy_hubIN4cuda3std3__45tupleIJblEEEyN6thrust24THRUST_300001_SM_1000_NS8cuda_cub9__find_if7functorIS9_EEE10Policy1000EPS9_SI_iSF_S9_S9_NS7_10__identityEEEvT0_T1_T2_T3_T4_T6__param_0];
	ld.param.u64 	%rd107, [_ZN3cub18CUB_300001_SM_10006detail6reduce28DeviceReduceSingleTileKernelINS2_10policy_hubIN4cuda3std3__45tupleIJblEEEyN6thrust24THRUST_300001_SM_1000_NS8cuda_cub9__find_if7functorIS9_EEE10Policy1000EPS9_SI_iSF_S9_S9_NS7_10__identityEEEvT0_T1_T2_T3_T4_T6__param_1];
	ld.param.u32 	%r38, [_ZN3cub18CUB_300001_SM_10006detail6reduce28DeviceReduceSingleTileKernelINS2_10policy_hubIN4cuda3std3__45tupleIJblEEEyN6thrust24THRUST_300001_SM_1000_NS8cuda_cub9__find_if7functorIS9_EEE10Policy1000EPS9_SI_iSF_S9_S9_NS7_10__identityEEEvT0_T1_T2_T3_T4_T6__param_2];
	ld.param.u8 	%rs82, [_ZN3cub18CUB_300001_SM_10006detail6reduce28DeviceReduceSingleTileKernelINS2_10policy_hubIN4cuda3std3__45tupleIJblEEEyN6thrust24THRUST_300001_SM_1000_NS8cuda_cub9__find_if7functorIS9_EEE10Policy1000EPS9_SI_iSF_S9_S9_NS7_10__identityEEEvT0_T1_T2_T3_T4_T6__param_4];
	cvta.to.global.u64 	%rd1, %rd107;
	setp.ne.s32 	%p1, %r38, 0;
	@%p1 bra 	$L__BB30_3;
	mov.u32 	%r392, %tid.x;
	setp.ne.s32 	%p187, %r392, 0;
	@%p187 bra 	$L__BB30_112;
	st.global.u8 	[%rd1], %rs82;
	st.global.u64 	[%rd1+8], %rd106;
	bra.uni 	$L__BB30_112;
$L__BB30_3:
	setp.gt.s32 	%p2, %r38, 1023;
	@%p2 bra 	$L__BB30_74;
	mov.u32 	%r1, %tid.x;
	setp.ge.s32 	%p77, %r1, %r38;
	mov.b16 	%rs311, 0;
	mov.b64 	%rd329, 0;
	mov.u32 	%r396, %r1;
	@%p77 bra 	$L__BB30_6;
	mul.wide.u32 	%rd234, %r1, 16;
	add.s64 	%rd231, %rd105, %rd234;
	// begin inline asm
	ld.global.nc.u64 %rd230, [%rd231];
	// end inline asm
	add.s64 	%rd233, %rd231, 8;
	// begin inline asm
	ld.global.nc.u64 %rd329, [%rd233];
	// end inline asm
	cvt.u16.u64 	%rs311, %rd230;
	add.s32 	%r396, %r1, 256;
$L__BB30_6:
	setp.ge.s32 	%p78, %r396, %r38;
	@%p78 bra 	$L__BB30_12;
	not.b32 	%r158, %r396;
	add.s32 	%r4, %r38, %r158;
	and.b32  	%r159, %r4, 768;
	setp.eq.s32 	%p79, %r159, 768;
	@%p79 bra 	$L__BB30_10;
	mul.wide.u32 	%rd236, %r396, 16;
	add.s64 	%rd323, %rd105, %rd236;
	shr.u32 	%r160, %r4, 8;
	add.s32 	%r161, %r160, 1;
	and.b32  	%r162, %r161, 3;
	neg.s32 	%r394, %r162;
$L__BB30_9:
	.pragma "nounroll";
	// begin inline asm
	ld.global.nc.u64 %rd237, [%rd323];
	// end inline asm
	add.s64 	%rd240, %rd323, 8;
	// begin inline asm
	ld.global.nc.u64 %rd239, [%rd240];
	// end inline asm
	cvt.u16.u64 	%rs190, %rd237;
	and.b16  	%rs191, %rs190, 255;
	and.b16  	%rs192, %rs311, 255;
	setp.eq.s16 	%p80, %rs192, 0;
	setp.eq.s16 	%p81, %rs191, 0;
	min.s64 	%rd241, %rd239, %rd329;
	selp.b64 	%rd242, %rd329, %rd241, %p81;
	selp.b64 	%rd329, %rd239, %rd242, %p80;
	selp.b16 	%rs193, %rs311, 1, %p81;
	selp.b16 	%rs311, %rs190, %rs193, %p80;
	add.s32 	%r396, %r396, 256;
	add.s64 	%rd323, %rd323, 4096;
	add.s32 	%r394, %r394, 1;
	setp.ne.s32 	%p82, %r394, 0;
	@%p82 bra 	$L__BB30_9;
$L__BB30_10:
	setp.lt.u32 	%p83, %r4, 768;
	@%p83 bra 	$L__BB30_12;
$L__BB30_11:
	mul.wide.s32 	%rd259, %r396, 16;
	add.s64 	%rd244, %rd105, %rd259;
	// begin inline asm
	ld.global.nc.u64 %rd243, [%rd244];
	// end inline asm
	add.s64 	%rd246, %rd244, 8;
	// begin inline asm
	ld.global.nc.u64 %rd245, [%rd246];
	// end inline asm
	cvt.u16.u64 	%rs194, %rd243;
	and.b16  	%rs195, %rs194, 255;
	and.b16  	%rs196, %rs311, 255;
	setp.eq.s16 	%p84, %rs196, 0;
	setp.eq.s16 	%p85, %rs195, 0;
	min.s64 	%rd260, %rd245, %rd329;
	selp.b64 	%rd261, %rd329, %rd260, %p85;
	selp.b64 	%rd262, %rd245, %rd261, %p84;
	selp.b16 	%rs197, %rs311, 1, %p85;
	selp.b16 	%rs198, %rs194, %rs197, %p84;
	and.b16  	%rs199, %rs198, 255;
	add.s64 	%rd248, %rd244, 4096;
	// begin inline asm
	ld.global.nc.u64 %rd247, [%rd248];
	// end inline asm
	add.s64 	%rd250, %rd244, 4104;
	// begin inline asm
	ld.global.nc.u64 %rd249, [%rd250];
	// end inline asm
	cvt.u16.u64 	%rs200, %rd247;
	and.b16  	%rs201, %rs200, 255;
	setp.eq.s16 	%p86, %rs199, 0;
	setp.eq.s16 	%p87, %rs201, 0;
	min.s64 	%rd263, %rd249, %rd262;
	selp.b64 	%rd264, %rd262, %rd263, %p87;
	selp.b64 	%rd265, %rd249, %rd264, %p86;
	selp.b16 	%rs202, %rs198, 1, %p87;
	selp.b16 	%rs203, %rs200, %rs202, %p86;
	and.b16  	%rs204, %rs203, 255;
	add.s64 	%rd252, %rd244, 8192;
	// begin inline asm
	ld.global.nc.u64 %rd251, [%rd252];
	// end inline asm
	add.s64 	%rd254, %rd244, 8200;
	// begin inline asm
	ld.global.nc.u64 %rd253, [%rd254];
	// end inline asm
	cvt.u16.u64 	%rs205, %rd251;
	and.b16  	%rs206, %rs205, 255;
	setp.eq.s16 	%p88, %rs204, 0;
	setp.eq.s16 	%p89, %rs206, 0;
	min.s64 	%rd266, %rd253, %rd265;
	selp.b64 	%rd267, %rd265, %rd266, %p89;
	selp.b64 	%rd268, %rd253, %rd267, %p88;
	selp.b16 	%rs207, %rs203, 1, %p89;
	selp.b16 	%rs208, %rs205, %rs207, %p88;
	and.b16  	%rs209, %rs208, 255;
	add.s64 	%rd256, %rd244, 12288;
	// begin inline asm
	ld.global.nc.u64 %rd255, [%rd256];
	// end inline asm
	add.s64 	%rd258, %rd244, 12296;
	// begin inline asm
	ld.global.nc.u64 %rd257, [%rd258];
	// end inline asm
	cvt.u16.u64 	%rs210, %rd255;
	and.b16  	%rs211, %rs210, 255;
	setp.eq.s16 	%p90, %rs209, 0;
	setp.eq.s16 	%p91, %rs211, 0;
	min.s64 	%rd269, %rd257, %rd268;
	selp.b64 	%rd270, %rd268, %rd269, %p91;
	selp.b64 	%rd329, %rd257, %rd270, %p90;
	selp.b16 	%rs212, %rs208, 1, %p91;
	selp.b16 	%rs311, %rs210, %rs212, %p90;
	add.s32 	%r396, %r396, 1024;
	setp.lt.s32 	%p92, %r396, %r38;
	@%p92 bra 	$L__BB30_11;
$L__BB30_12:
	setp.lt.s32 	%p93, %r38, 256;
	@%p93 bra 	$L__BB30_37;
	// begin inline asm
	mov.u32 %r281, %laneid;
	// end inline asm
	cvt.u32.u16 	%r302, %rs311;
	and.b32  	%r283, %r302, 255;
	mov.b32 	%r299, 1;
	mov.b32 	%r300, 31;
	mov.b32 	%r301, -1;
	// begin inline asm
	shfl.sync.down.b32 %r282, %r283, %r299, %r300, %r301;
	// end inline asm
	// begin inline asm
	shfl.sync.down.b32 %r287, %r288, %r299, %r300, %r301;
	// end inline asm
	mov.b64 	{%r293, %r298}, %rd329;
	// begin inline asm
	shfl.sync.down.b32 %r292, %r293, %r299, %r300, %r301;
	// end inline asm
	// begin inline asm
	shfl.sync.down.b32 %r297, %r298, %r299, %r300, %r301;
	// end inline asm
	mov.b64 	%rd14, {%r292, %r297};
	cvt.u16.u32 	%rs10, %r282;
	setp.gt.s32 	%p143, %r281, 30;
	@%p143 bra 	$L__BB30_17;
	and.b16  	%rs254, %rs311, 255;
	setp.eq.s16 	%p144, %rs254, 0;
	and.b16  	%rs255, %rs10, 255;
	setp.eq.s16 	%p145, %rs255, 0;
	or.pred  	%p146, %p144, %p145;
	@%p146 bra 	$L__BB30_16;
	min.s64 	%rd329, %rd14, %rd329;
	mov.b16 	%rs311, 1;
	bra.uni 	$L__BB30_17;
$L__BB30_16:
	setp.eq.s16 	%p147, %rs254, 0;
	selp.b64 	%rd329, %rd14, %rd329, %p147;
	selp.b16 	%rs311, %rs10, %rs311, %p147;
$L__BB30_17:
	cvt.u32.u16 	%r323, %rs311;
	and.b32  	%r304, %r323, 255;
	mov.b32 	%r320, 2;
	mov.b32 	%r321, 31;
	mov.b32 	%r322, -1;
	// begin inline asm
	shfl.sync.down.b32 %r303, %r304, %r320, %r321, %r322;
	// end inline asm
	// begin inline asm
	shfl.sync.down.b32 %r308, %r309, %r320, %r321, %r322;
	// end inline asm
	mov.b64 	{%r314, %r319}, %rd329;
	// begin inline asm
	shfl.sync.down.b32 %r313, %r314, %r320, %r321, %r322;
	// end inline asm
	// begin inline asm
	shfl.sync.down.b32 %r318, %r319, %r320, %r321, %r322;
	// end inline asm
	mov.b64 	%rd18, {%r313, %r318};
	cvt.u16.u32 	%rs13, %r303;
	setp.gt.s32 	%p148, %r281, 29;
	@%p148 bra 	$L__BB30_21;
	and.b16  	%rs258, %rs311, 255;
	setp.eq.s16 	%p149, %rs258, 0;
	and.b16  	%rs259, %rs13, 255;
	setp.eq.s16 	%p150, %rs259, 0;
	or.pred  	%p151, %p149, %p150;
	@%p151 bra 	$L__BB30_20;
	min.s64 	%rd329, %rd18, %rd329;
	mov.b16 	%rs311, 1;
	bra.uni 	$L__BB30_21;
$L__BB30_20:
	setp.eq.s16 	%p152, %rs258, 0;
	selp.b64 	%rd329, %rd18, %rd329, %p152;
	selp.b16 	%rs311, %rs13, %rs311, %p152;
$L__BB30_21:
	cvt.u32.u16 	%r344, %rs311;
	and.b32  	%r325, %r344, 255;
	mov.b32 	%r341, 4;
	mov.b32 	%r342, 31;
	mov.b32 	%r343, -1;
	// begin inline asm
	shfl.sync.down.b32 %r324, %r325, %r341, %r342, %r343;
	// end inline asm
	// begin inline asm
	shfl.sync.down.b32 %r329, %r330, %r341, %r342, %r343;
	// end inline asm
	mov.b64 	{%r335, %r340}, %rd329;
	// begin inline asm
	shfl.sync.down.b32 %r334, %r335, %r341, %r342, %r343;
	// end inline asm
	// begin inline asm
	shfl.sync.down.b32 %r339, %r340, %r341, %r342, %r343;
	// end inline asm
	mov.b64 	%rd22, {%r334, %r339};
	cvt.u16.u32 	%rs16, %r324;
	setp.gt.s32 	%p153, %r281, 27;
	@%p153 bra 	$L__BB30_25;
	and.b16  	%rs262, %rs311, 255;
	setp.eq.s16 	%p154, %rs262, 0;
	and.b16  	%rs263, %rs16, 255;
	setp.eq.s16 	%p155, %rs263, 0;
	or.pred  	%p156, %p154, %p155;
	@%p156 bra 	$L__BB30_24;
	min.s64 	%rd329, %rd22, %rd329;
	mov.b16 	%rs311, 1;
	bra.uni 	$L__BB30_25;
$L__BB30_24:
	setp.eq.s16 	%p157, %rs262, 0;
	selp.b64 	%rd329, %rd22, %rd329, %p157;
	selp.b16 	%rs311, %rs16, %rs311, %p157;
$L__BB30_25:
	cvt.u32.u16 	%r365, %rs311;
	and.b32  	%r346, %r365, 255;
	mov.b32 	%r362, 8;
	mov.b32 	%r363, 31;
	mov.b32 	%r364, -1;
	// begin inline asm
	shfl.sync.down.b32 %r345, %r346, %r362, %r363, %r364;
	// end inline asm
	// begin inline asm
	shfl.sync.down.b32 %r350, %r351, %r362, %r363, %r364;
	// end inline asm
	mov.b64 	{%r356, %r361}, %rd329;
	// begin inline asm
	shfl.sync.down.b32 %r355, %r356, %r362, %r363, %r364;
	// end inline asm
	// begin inline asm
	shfl.sync.down.b32 %r360, %r361, %r362, %r363, %r364;
	// end inline asm
	mov.b64 	%rd26, {%r355, %r360};
	cvt.u16.u32 	%rs19, %r345;
	setp.gt.s32 	%p158, %r281, 23;
	@%p158 bra 	$L__BB30_29;
	and.b16  	%rs266, %rs311, 255;
	setp.eq.s16 	%p159, %rs266, 0;
	and.b16  	%rs267, %rs19, 255;
	setp.eq.s16 	%p160, %rs267, 0;
	or.pred  	%p161, %p159, %p160;
	@%p161 bra 	$L__BB30_28;
	min.s64 	%rd329, %rd26, %rd329;
	mov.b16 	%rs311, 1;
	bra.uni 	$L__BB30_29;
$L__BB30_28:
	setp.eq.s16 	%p162, %rs266, 0;
	selp.b64 	%rd329, %rd26, %rd329, %p162;
	selp.b16 	%rs311, %rs19, %rs311, %p162;
$L__BB30_29:
	cvt.u32.u16 	%r386, %rs311;
	and.b32  	%r367, %r386, 255;
	mov.b32 	%r383, 16;
	mov.b32 	%r384, 31;
	mov.b32 	%r385, -1;
	// begin inline asm
	shfl.sync.down.b32 %r366, %r367, %r383, %r384, %r385;
	// end inline asm
	// begin inline asm
	shfl.sync.down.b32 %r371, %r372, %r383, %r384, %r385;
	// end inline asm
	mov.b64 	{%r377, %r382}, %rd329;
	// begin inline asm
	shfl.sync.down.b32 %r376, %r377, %r383, %r384, %r385;
	// end inline asm
	// begin inline asm
	shfl.sync.down.b32 %r381, %r382, %r383, %r384, %r385;
	// end inline asm
	mov.b64 	%rd30, {%r376, %r381};
	cvt.u16.u32 	%rs22, %r366;
	setp.gt.s32 	%p163, %r281, 15;
	@%p163 bra 	$L__BB30_33;
	and.b16  	%rs270, %rs311, 255;
	setp.eq.s16 	%p164, %rs270, 0;
	and.b16  	%rs271, %rs22, 255;
	setp.eq.s16 	%p165, %rs271, 0;
	or.pred  	%p166, %p164, %p165;
	@%p166 bra 	$L__BB30_32;
	min.s64 	%rd329, %rd30, %rd329;
	mov.b16 	%rs311, 1;
	bra.uni 	$L__BB30_33;
$L__BB30_32:
	setp.eq.s16 	%p167, %rs270, 0;
	selp.b64 	%rd329, %rd30, %rd329, %p167;
	selp.b16 	%rs311, %rs22, %rs311, %p167;
$L__BB30_33:
	setp.ne.s32 	%p168, %r281, 0;
	@%p168 bra 	$L__BB30_35;
	shr.u32 	%r387, %r1, 1;
	and.b32  	%r388, %r387, 496;
	mov.u32 	%r389, _ZZN3cub18CUB_300001_SM_10006detail6reduce28DeviceReduceSingleTileKernelINS2_10policy_hubIN4cuda3std3__45tupleIJblEEEyN6thrust24THRUST_300001_SM_1000_NS8cuda_cub9__find_if7functorIS9_EEE10Policy1000EPS9_SI_iSF_S9_S9_NS7_10__identityEEEvT0_T1_T2_T3_T4_T6_E12temp_storage;
	add.s32 	%r390, %r389, %r388;
	st.shared.u8 	[%r390+8], %rs311;
	st.shared.u64 	[%r390+16], %rd329;
$L__BB30_35:
	bar.sync 	0;
	setp.ne.s32 	%p169, %r1, 0;
	@%p169 bra 	$L__BB30_110;
	ld.shared.u8 	%rs274, [_ZZN3cub18CUB_300001_SM_10006detail6reduce28DeviceReduceSingleTileKernelINS2_10policy_hubIN4cuda3std3__45tupleIJblEEEyN6thrust24THRUST_300001_SM_1000_NS8cuda_cub9__find_if7functorIS9_EEE10Policy1000EPS9_SI_iSF_S9_S9_NS7_10__identityEEEvT0_T1_T2_T3_T4_T6_E12temp_storage+24];
	ld.shared.u64 	%rd292, [_ZZN3cub18CUB_300001_SM_10006detail6reduce28DeviceReduceSingleTileKernelINS2_10policy_hubIN4cuda3std3__45tupleIJblEEEyN6thrust24THRUST_300001_SM_1000_NS8cuda_cub9__find_if7functorIS9_EEE10Policy1000EPS9_SI_iSF_S9_S9_NS7_10__identityEEEvT0_T1_T2_T3_T4_T6_E12temp_storage+32];
	and.b16  	%rs275, %rs311, 255;
	setp.eq.s16 	%p170, %rs275, 0;
	setp.eq.s16 	%p171, %rs274, 0;
	min.s64 	%rd293, %rd292, %rd329;
	selp.b64 	%rd294, %rd329, %rd293, %p171;
	selp.b64 	%rd295, %rd292, %rd294, %p170;
	selp.b16 	%rs276, %rs311, 1, %p171;
	selp.b16 	%rs277, %rs274, %rs276, %p170;
	and.b16  	%rs278, %rs277, 255;
	ld.shared.u8 	%rs279, [_ZZN3cub18CUB_300001_SM_10006detail6reduce28DeviceReduceSingleTileKernelINS2_10policy_hubIN4cuda3std3__45tupleIJblEEEyN6thrust24THRUST_300001_SM_1000_NS8cuda_cub9__find_if7functorIS9_EEE10Policy1000EPS9_SI_iSF_S9_S9_NS7_10__identityEEEvT0_T1_T2_T3_T4_T6_E12temp_storage+40];
	ld.shared.u64 	%rd296, [_ZZN3cub18CUB_300001_SM_10006detail6reduce28DeviceReduceSingleTileKernelINS2_10policy_hubIN4cuda3std3__45tupleIJblEEEyN6thrust24THRUST_300001_SM_1000_NS8cuda_cub9__find_if7functorIS9_EEE10Policy1000EPS9_SI_iSF_S9_S9_NS7_10__identityEEEvT0_T1_T2_T3_T4_T6_E12temp_storage+48];
	setp.eq.s16 	%p172, %rs278, 0;
	setp.eq.s16 	%p173, %rs279, 0;
	min.s64 	%rd297, %rd296, %rd295;
	selp.b64 	%rd298, %rd295, %rd297, %p173;
	selp.b64 	%rd299, %rd296, %rd298, %p172;
	selp.b16 	%rs280, %rs277, 1, %p173;
	selp.b16 	%rs281, %rs279, %rs280, %p172;
	and.b16  	%rs282, %rs281, 255;
	ld.shared.u8 	%rs283, [_ZZN3cub18CUB_300001_SM_10006detail6reduce28DeviceReduceSingleTileKernelINS2_10policy_hubIN4cuda3std3__45tupleIJblEEEyN6thrust24THRUST_300001_SM_1000_NS8cuda_cub9__find_if7functorIS9_EEE10Policy1000EPS9_SI_iSF_S9_S9_NS7_10__identityEEEvT0_T1_T2_T3_T4_T6_E12temp_storage+56];
	ld.shared.u64 	%rd300, [_ZZN3cub18CUB_300001_SM_10006detail6reduce28DeviceReduceSingleTileKernelINS2_10policy_hubIN4cuda3std3__45tupleIJblEEEyN6thrust24THRUST_300001_SM_1000_NS8cuda_cub9__find_if7functorIS9_EEE10Policy1000EPS9_SI_iSF_S9_S9_NS7_10__identityEEEvT0_T1_T2_T3_T4_T6_E12temp_storage+64];
	setp.eq.s16 	%p174, %rs282, 0;
	setp.eq.s16 	%p175, %rs283, 0;
	min.s64 	%rd301, %rd300, %rd299;
	selp.b16 	%rs284, %rs281, 1, %p175;
	selp.b16 	%rs285, %rs283, %rs284, %p174;
	and.b16  	%rs286, %rs285, 255;
	selp.b64 	%rd302, %rd299, %rd301, %p175;
	selp.b64 	%rd303, %rd300, %rd302, %p174;
	ld.shared.u8 	%rs287, [_ZZN3cub18CUB_300001_SM_10006detail6reduce28DeviceReduceSingleTileKernelINS2_10policy_hubIN4cuda3std3__45tupleIJblEEEyN6thrust24THRUST_300001_SM_1000_NS8cuda_cub9__find_if7functorIS9_EEE10Policy1000EPS9_SI_iSF_S9_S9_NS7_10__identityEEEvT0_T1_T2_T3_T4_T6_E12temp_storage+72];
	ld.shared.u64 	%rd304, [_ZZN3cub18CUB_300001_SM_10006detail6reduce28DeviceReduceSingleTileKernelINS2_10policy_hubIN4cuda3std3__45tupleIJblEEEyN6thrust24THRUST_300001_SM_1000_NS8cuda_cub9__find_if7functorIS9_EEE10Policy1000EPS9_SI_iSF_S9_S9_NS7_10__identityEEEvT0_T1_T2_T3_T4_T6_E12temp_storage+80];
	setp.eq.s16 	%p176, %rs286, 0;
	setp.eq.s16 	%p177, %rs287, 0;
	min.s64 	%rd305, %rd304, %rd303;
	selp.b16 	%rs288, %rs285, 1, %p177;
	selp.b16 	%rs289, %rs287, %rs288, %p176;
	and.b16  	%rs290, %rs289, 255;
	selp.b64 	%rd306, %rd303, %rd305, %p177;
	selp.b64 	%rd307, %rd304, %rd306, %p176;
	ld.shared.u8 	%rs291, [_ZZN3cub18CUB_300001_SM_10006detail6reduce28DeviceReduceSingleTileKernelINS2_10policy_hubIN4cuda3std3__45tupleIJblEEEyN6thrust24THRUST_300001_SM_1000_NS8cuda_cub9__find_if7functorIS9_EEE10Policy1000EPS9_SI_iSF_S9_S9_NS7_10__identityEEEvT0_T1_T2_T3_T4_T6_E12temp_storage+88];
	ld.shared.u64 	%rd308, [_ZZN3cub18CUB_300001_SM_10006detail6reduce28DeviceReduceSingleTileKernelINS2_10policy_hubIN4cuda3std3__45tupleIJblEEEyN6thrust24THRUST_300001_SM_1000_NS8cuda_cub9__find_if7functorIS9_EEE10Policy1000EPS9_SI_iSF_S9_S9_NS7_10__identityEEEvT0_T1_T2_T3_T4_T6_E12temp_storage+96];
	setp.eq.s16 	%p178, %rs290, 0;
	setp.eq.s16 	%p179, %rs291, 0;
	min.s64 	%rd309, %rd308, %rd307;
	selp.b16 	%rs292, %rs289, 1, %p179;
	selp.b16 	%rs293, %rs291, %rs292, %p178;
	and.b16  	%rs294, %rs293, 255;
	selp.b64 	%rd310, %rd307, %rd309, %p179;
	selp.b64 	%rd311, %rd308, %rd310, %p178;
	ld.shared.u8 	%rs295, [_ZZN3cub18CUB_300001_SM_10006detail6reduce28DeviceReduceSingleTileKernelINS2_10policy_hubIN4cuda3std3__45tupleIJblEEEyN6thrust24THRUST_300001_SM_1000_NS8cuda_cub9__find_if7functorIS9_EEE10Policy1000EPS9_SI_iSF_S9_S9_NS7_10__identityEEEvT0_T1_T2_T3_T4_T6_E12temp_storage+104];
	ld.shared.u64 	%rd312, [_ZZN3cub18CUB_300001_SM_10006detail6reduce28DeviceReduceSingleTileKernelINS2_10policy_hubIN4cuda3std3__45tupleIJblEEEyN6thrust24THRUST_300001_SM_1000_NS8cuda_cub9__find_if7functorIS9_EEE10Policy1000EPS9_SI_iSF_S9_S9_NS7_10__identityEEEvT0_T1_T2_T3_T4_T6_E12temp_storage+112];
	setp.eq.s16 	%p180, %rs294, 0;
	setp.eq.s16 	%p181, %rs295, 0;
	min.s64 	%rd313, %rd312, %rd311;
	selp.b16 	%rs296, %rs293, 1, %p181;
	selp.b16 	%rs297, %rs295, %rs296, %p180;
	and.b16  	%rs298, %rs297, 255;
	selp.b64 	%rd314, %rd311, %rd313, %p181;
	selp.b64 	%rd315, %rd312, %rd314, %p180;
	ld.shared.u8 	%rs299, [_ZZN3cub18CUB_300001_SM_10006detail6reduce28DeviceReduceSingleTileKernelINS2_10policy_hubIN4cuda3std3__45tupleIJblEEEyN6thrust24THRUST_300001_SM_1000_NS8cuda_cub9__find_if7functorIS9_EEE10Policy1000EPS9_SI_iSF_S9_S9_NS7_10__identityEEEvT0_T1_T2_T3_T4_T6_E12temp_storage+120];
	ld.shared.u64 	%rd316, [_ZZN3cub18CUB_300001_SM_10006detail6reduce28DeviceReduceSingleTileKernelINS2_10policy_hubIN4cuda3std3__45tupleIJblEEEyN6thrust24THRUST_300001_SM_1000_NS8cuda_cub9__find_if7functorIS9_EEE10Policy1000EPS9_SI_iSF_S9_S9_NS7_10__identityEEEvT0_T1_T2_T3_T4_T6_E12temp_storage+128];
	setp.eq.s16 	%p182, %rs298, 0;
	setp.eq.s16 	%p183, %rs299, 0;
	min.s64 	%rd317, %rd316, %rd315;
	selp.b16 	%rs300, %rs297, 1, %p183;
	selp.b16 	%rs311, %rs299, %rs300, %p182;
	selp.b64 	%rd318, %rd315, %rd317, %p183;
	selp.b64 	%rd329, %rd316, %rd318, %p182;
	bra.uni 	$L__BB30_110;
$L__BB30_37:
	// begin inline asm
	mov.u32 %r163, %laneid;
	// end inline asm
	and.b32  	%r184, %r1, 992;
	add.s32 	%r185, %r184, 32;
	setp.gt.s32 	%p94, %r185, %r38;
	not.b32 	%r186, %r184;
	add.s32 	%r187, %r38, %r186;
	selp.b32 	%r182, %r187, 31, %p94;
	cvt.u32.u16 	%r188, %rs311;
	and.b32  	%r165, %r188, 255;
	mov.b32 	%r181, 1;
	mov.b32 	%r183, -1;
	// begin inline asm
	shfl.sync.down.b32 %r164, %r165, %r181, %r182, %r183;
	// end inline asm
	// begin inline asm
	shfl.sync.down.b32 %r169, %r170, %r181, %r182, %r183;
	// end inline asm
	mov.b64 	{%r175, %r180}, %rd329;
	// begin inline asm
	shfl.sync.down.b32 %r174, %r175, %r181, %r182, %r183;
	// end inline asm
	// begin inline asm
	shfl.sync.down.b32 %r179, %r180, %r181, %r182, %r183;
	// end inline asm
	mov.b64 	%rd35, {%r174, %r179};
	cvt.u16.u32 	%rs26, %r164;
	setp.ge.s32 	%p95, %r163, %r182;
	@%p95 bra 	$L__BB30_41;
	and.b16  	%rs213, %rs311, 255;
	setp.eq.s16 	%p96, %rs213, 0;
	and.b16  	%rs214, %rs26, 255;
	setp.eq.s16 	%p97, %rs214, 0;
	or.pred  	%p98, %p96, %p97;
	@%p98 bra 	$L__BB30_40;
	min.s64 	%rd329, %rd35, %rd329;
	mov.b16 	%rs311, 1;
	bra.uni 	$L__BB30_41;
$L__BB30_40:
	setp.eq.s16 	%p99, %rs213, 0;
	selp.b16 	%rs311, %rs26, %rs311, %p99;
	selp.b64 	%rd329, %rd35, %rd329, %p99;
$L__BB30_41:
	cvt.u32.u16 	%r209, %rs311;
	and.b32  	%r190, %r209, 255;
	mov.b32 	%r206, 2;
	mov.b32 	%r208, -1;
	// begin inline asm
	shfl.sync.down.b32 %r189, %r190, %r206, %r182, %r208;
	// end inline asm
	// begin inline asm
	shfl.sync.down.b32 %r194, %r195, %r206, %r182, %r208;
	// end inline asm
	mov.b64 	{%r200, %r205}, %rd329;
	// begin inline asm
	shfl.sync.down.b32 %r199, %r200, %r206, %r182, %r208;
	// end inline asm
	// begin inline asm
	shfl.sync.down.b32 %r204, %r205, %r206, %r182, %r208;
	// end inline asm
	mov.b64 	%rd39, {%r199, %r204};
	cvt.u16.u32 	%rs29, %r189;
	add.s32 	%r210, %r163, 2;
	setp.gt.s32 	%p100, %r210, %r182;
	@%p100 bra 	$L__BB30_45;
	and.b16  	%rs217, %rs311, 255;
	setp.eq.s16 	%p101, %rs217, 0;
	and.b16  	%rs218, %rs29, 255;
	setp.eq.s16 	%p102, %rs218, 0;
	or.pred  	%p103, %p101, %p102;
	@%p103 bra 	$L__BB30_44;
	min.s64 	%rd329, %rd39, %rd329;
	mov.b16 	%rs311, 1;
	bra.uni 	$L__BB30_45;
$L__BB30_44:
	setp.eq.s16 	%p104, %rs217, 0;
	selp.b16 	%rs311, %rs29, %rs311, %p104;
	selp.b64 	%rd329, %rd39, %rd329, %p104;
$L__BB30_45:
	cvt.u32.u16 	%r231, %rs311;
	and.b32  	%r212, %r231, 255;
	mov.b32 	%r228, 4;
	mov.b32 	%r230, -1;
	// begin inline asm
	shfl.sync.down.b32 %r211, %r212, %r228, %r182, %r230;
	// end inline asm
	// begin inline asm
	shfl.sync.down.b32 %r216, %r217, %r228, %r182, %r230;
	// end inline asm
	mov.b64 	{%r222, %r227}, %rd329;
	// begin inline asm
	shfl.sync.down.b32 %r221, %r222, %r228, %r182, %r230;
	// end inline asm
	// begin inline asm
	shfl.sync.down.b32 %r226, %r227, %r228, %r182, %r230;
	// end inline asm
	mov.b64 	%rd43, {%r221, %r226};
	cvt.u16.u32 	%rs32, %r211;
	add.s32 	%r232, %r163, 4;
	setp.gt.s32 	%p105, %r232, %r182;
	@%p105 bra 	$L__BB30_49;
	and.b16  	%rs221, %rs311, 255;
	setp.eq.s16 	%p106, %rs221, 0;
	and.b16  	%rs222, %rs32, 255;
	setp.eq.s16 	%p107, %rs222, 0;
	or.pred  	%p108, %p106, %p107;
	@%p108 bra 	$L__BB30_48;
	min.s64 	%rd329, %rd43, %rd329;
	mov.b16 	%rs311, 1;
	bra.uni 	$L__BB30_49;
$L__BB30_48:
	setp.eq.s16 	%p109, %rs221, 0;
	selp.b16 	%rs311, %rs32, %rs311, %p109;
	selp.b64 	%rd329, %rd43, %rd329, %p109;
$L__BB30_49:
	cvt.u32.u16 	%r253, %rs311;
	and.b32  	%r234, %r253, 255;
	mov.b32 	%r250, 8;
	mov.b32 	%r252, -1;
	// begin inline asm
	shfl.sync.down.b32 %r233, %r234, %r250, %r182, %r252;
	// end inline asm
	// begin inline asm
	shfl.sync.down.b32 %r238, %r239, %r250, %r182, %r252;
	// end inline asm
	mov.b64 	{%r244, %r249}, %rd329;
	// begin inline asm
	shfl.sync.down.b32 %r243, %r244, %r250, %r182, %r252;
	// end inline asm
	// begin inline asm
	shfl.sync.down.b32 %r248, %r249, %r250, %r182, %r252;
	// end inline asm
	mov.b64 	%rd47, {%r243, %r248};
	cvt.u16.u32 	%rs35, %r233;
	add.s32 	%r254, %r163, 8;
	setp.gt.s32 	%p110, %r254, %r182;
	@%p110 bra 	$L__BB30_53;
	and.b16  	%rs225, %rs311, 255;
	setp.eq.s16 	%p111, %rs225, 0;
	and.b16  	%rs226, %rs35, 255;
	setp.eq.s16 	%p112, %rs226, 0;
	or.pred  	%p113, %p111, %p112;
	@%p113 bra 	$L__BB30_52;
	min.s64 	%rd329, %rd47, %rd329;
	mov.b16 	%rs311, 1;
	bra.uni 	$L__BB30_53;
$L__BB30_52:
	setp.eq.s16 	%p114, %rs225, 0;
	selp.b16 	%rs311, %rs35, %rs311, %p114;
	selp.b64 	%rd329, %rd47, %rd329, %p114;
$L__BB30_53:
	cvt.u32.u16 	%r275, %rs311;
	and.b32  	%r256, %r275, 255;
	mov.b32 	%r272, 16;
	mov.b32 	%r274, -1;
	// begin inline asm
	shfl.sync.down.b32 %r255, %r256, %r272, %r182, %r274;
	// end inline asm
	// begin inline asm
	shfl.sync.down.b32 %r260, %r261, %r272, %r182, %r274;
	// end inline asm
	mov.b64 	{%r266, %r271}, %rd329;
	// begin inline asm
	shfl.sync.down.b32 %r265, %r266, %r272, %r182, %r274;
	// end inline asm
	// begin inline asm
	shfl.sync.down.b32 %r270, %r271, %r272, %r182, %r274;
	// end inline asm
	mov.b64 	%rd51, {%r265, %r270};
	cvt.u16.u32 	%rs38, %r255;
	add.s32 	%r276, %r163, 16;
	setp.gt.s32 	%p115, %r276, %r182;
	@%p115 bra 	$L__BB30_57;
	and.b16  	%rs229, %rs311, 255;
	setp.eq.s16 	%p116, %rs229, 0;
	and.b16  	%rs230, %rs38, 255;
	setp.eq.s16 	%p117, %rs230, 0;
	or.pred  	%p118, %p116, %p117;
	@%p118 bra 	$L__BB30_56;
	min.s64 	%rd329, %rd51, %rd329;
	mov.b16 	%rs311, 1;
	bra.uni 	$L__BB30_57;
$L__BB30_56:
	setp.eq.s16 	%p119, %rs229, 0;
	selp.b16 	%rs311, %rs38, %rs311, %p119;
	selp.b64 	%rd329, %rd51, %rd329, %p119;
$L__BB30_57:
	setp.ne.s32 	%p120, %r163, 0;
	@%p120 bra 	$L__BB30_59;
	shr.u32 	%r277, %r1, 1;
	and.b32  	%r278, %r277, 496;
	mov.u32 	%r279, _ZZN3cub18CUB_300001_SM_10006detail6reduce28DeviceReduceSingleTileKernelINS2_10policy_hubIN4cuda3std3__45tupleIJblEEEyN6thrust24THRUST_300001_SM_1000_NS8cuda_cub9__find_if7functorIS9_EEE10Policy1000EPS9_SI_iSF_S9_S9_NS7_10__identityEEEvT0_T1_T2_T3_T4_T6_E12temp_storage;
	add.s32 	%r280, %r279, %r278;
	st.shared.u8 	[%r280+8], %rs311;
	st.shared.u64 	[%r280+16], %rd329;
$L__BB30_59:
	bar.sync 	0;
	setp.ne.s32 	%p121, %r1, 0;
	@%p121 bra 	$L__BB30_110;
	setp.lt.s32 	%p122, %r38, 33;
	@%p122 bra 	$L__BB30_62;
	ld.shared.u8 	%rs233, [_ZZN3cub18CUB_300001_SM_10006detail6reduce28DeviceReduceSingleTileKernelINS2_10policy_hubIN4cuda3std3__45tupleIJblEEEyN6thrust24THRUST_300001_SM_1000_NS8cuda_cub9__find_if7functorIS9_EEE10Policy1000EPS9_SI_iSF_S9_S9_NS7_10__identityEEEvT0_T1_T2_T3_T4_T6_E12temp_storage+24];
	ld.shared.u64 	%rd271, [_ZZN3cub18CUB_300001_SM_10006detail6reduce28DeviceReduceSingleTileKernelINS2_10policy_hubIN4cuda3std3__45tupleIJblEEEyN6thrust24THRUST_300001_SM_1000_NS8cuda_cub9__find_if7functorIS9_EEE10Policy1000EPS9_SI_iSF_S9_S9_NS7_10__identityEEEvT0_T1_T2_T3_T4_T6_E12temp_storage+32];
	and.b16  	%rs234, %rs311, 255;
	setp.eq.s16 	%p123, %rs234, 0;
	setp.eq.s16 	%p124, %rs233, 0;
	min.s64 	%rd272, %rd271, %rd329;
	selp.b16 	%rs235, %rs311, 1, %p124;
	selp.b16 	%rs311, %rs233, %rs235, %p123;
	selp.b64 	%rd273, %rd329, %rd272, %p124;
	selp.b64 	%rd329, %rd271, %rd273, %p123;
$L__BB30_62:
	setp.lt.s32 	%p125, %r38, 65;
	@%p125 bra 	$L__BB30_64;
	ld.shared.u8 	%rs236, [_ZZN3cub18CUB_300001_SM_10006detail6reduce28DeviceReduceSingleTileKernelINS2_10policy_hubIN4cuda3std3__45tupleIJblEEEyN6thrust24THRUST_300001_SM_1000_NS8cuda_cub9__find_if7functorIS9_EEE10Policy1000EPS9_SI_iSF_S9_S9_NS7_10__identityEEEvT0_T1_T2_T3_T4_T6_E12temp_storage+40];
	ld.shared.u64 	%rd274, [_ZZN3cub18CUB_300001_SM_10006detail6reduce28DeviceReduceSingleTileKernelINS2_10policy_hubIN4cuda3std3__45tupleIJblEEEyN6thrust24THRUST_300001_SM_1000_NS8cuda_cub9__find_if7functorIS9_EEE10Policy1000EPS9_SI_iSF_S9_S9_NS7_10__identityEEEvT0_T1_T2_T3_T4_T6_E12temp_storage+48];
	and.b16  	%rs237, %rs311, 255;
	setp.eq.s16 	%p126, %rs237, 0;
	setp.eq.s16 	%p127, %rs236, 0;
	min.s64 	%rd275, %rd274, %rd329;
	selp.b16 	%rs238, %rs311, 1, %p127;
	selp.b16 	%rs311, %rs236, %rs238, %p126;
	selp.b64 	%rd276, %rd329, %rd275, %p127;
	selp.b64 	%rd329, %rd274, %rd276, %p126;
$L__BB30_64:
	setp.lt.s32 	%p128, %r38, 97;
	@%p128 bra 	$L__BB30_66;
	ld.shared.u8 	%rs239, [_ZZN3cub18CUB_300001_SM_10006detail6reduce28DeviceReduceSingleTileKernelINS2_10policy_hubIN4cuda3std3__45tupleIJblEEEyN6thrust24THRUST_300001_SM_1000_NS8cuda_cub9__find_if7functorIS9_EEE10Policy1000EPS9_SI_iSF_S9_S9_NS7_10__identityEEEvT0_T1_T2_T3_T4_T6_E12temp_storage+56];
	ld.shared.u64 	%rd277, [_ZZN3cub18CUB_300001_SM_10006detail6reduce28DeviceReduceSingleTileKernelINS2_10policy_hubIN4cuda3std3__45tupleIJblEEEyN6thrust24THRUST_300001_SM_1000_NS8cuda_cub9__find_if7functorIS9_EEE10Policy1000EPS9_SI_iSF_S9_S9_NS7_10__identityEEEvT0_T1_T2_T3_T4_T6_E12temp_storage+64];
	and.b16  	%rs240, %rs311, 255;
	setp.eq.s16 	%p129, %rs240, 0;
	setp.eq.s16 	%p130, %rs239, 0;
	min.s64 	%rd278, %rd277, %rd329;
	selp.b16 	%rs241, %rs311, 1, %p130;
	selp.b16 	%rs311, %rs239, %rs241, %p129;
	selp.b64 	%rd279, %rd329, %rd278, %p130;
	selp.b64 	%rd329, %rd277, %rd279, %p129;
$L__BB30_66:
	setp.lt.s32 	%p131, %r38, 129;
	@%p131 bra 	$L__BB30_68;
	ld.shared.u8 	%rs242, [_ZZN3cub18CUB_300001_SM_10006detail6reduce28DeviceReduceSingleTileKernelINS2_10policy_hubIN4cuda3std3__45tupleIJblEEEyN6thrust24THRUST_300001_SM_1000_NS8cuda_cub9__find_if7functorIS9_EEE10Policy1000EPS9_SI_iSF_S9_S9_NS7_10__identityEEEvT0_T1_T2_T3_T4_T6_E12temp_storage+72];
	ld.shared.u64 	%rd280, [_ZZN3cub18CUB_300001_SM_10006detail6reduce28DeviceReduceSingleTileKernelINS2_10policy_hubIN4cuda3std3__45tupleIJblEEEyN6thrust24THRUST_300001_SM_1000_NS8cuda_cub9__find_if7functorIS9_EEE10Policy1000EPS9_SI_iSF_S9_S9_NS7_10__identityEEEvT0_T1_T2_T3_T4_T6_E12temp_storage+80];
	and.b16  	%rs243, %rs311, 255;
	setp.eq.s16 	%p132, %rs243, 0;
	setp.eq.s16 	%p133, %rs242, 0;
	min.s64 	%rd281, %rd280, %rd329;
	selp.b16 	%rs244, %rs311, 1, %p133;
	selp.b16 	%rs311, %rs242, %rs244, %p132;
	selp.b64 	%rd282, %rd329, %rd281, %p133;
	selp.b64 	%rd329, %rd280, %rd282, %p132;
$L__BB30_68:
	setp.lt.s32 	%p134, %r38, 161;
	@%p134 bra 	$L__BB30_70;
	ld.shared.u8 	%rs245, [_ZZN3cub18CUB_300001_SM_10006detail6reduce28DeviceReduceSingleTileKernelINS2_10policy_hubIN4cuda3std3__45tupleIJblEEEyN6thrust24THRUST_300001_SM_1000_NS8cuda_cub9__find_if7functorIS9_EEE10Policy1000EPS9_SI_iSF_S9_S9_NS7_10__identityEEEvT0_T1_T2_T3_T4_T6_E12temp_storage+88];
	ld.shared.u64 	%rd283, [_ZZN3cub18CUB_300001_SM_10006detail6reduce28DeviceReduceSingleTileKernelINS2_10policy_hubIN4cuda3std3__45tupleIJblEEEyN6thrust24THRUST_300001_SM_1000_NS8cuda_cub9__find_if7functorIS9_EEE10Policy1000EPS9_SI_iSF_S9_S9_NS7_10__identityEEEvT0_T1_T2_T3_T4_T6_E12temp_storage+96];
	and.b16  	%rs246, %rs311, 255;
	setp.eq.s16 	%p135, %rs246, 0;
	setp.eq.s16 	%p136, %rs245, 0;
	min.s64 	%rd284, %rd283, %rd329;
	selp.b16 	%rs247, %rs311, 1, %p136;
	selp.b16 	%rs311, %rs245, %rs247, %p135;
	selp.b64 	%rd285, %rd329, %rd284, %p136;
	selp.b64 	%rd329, %rd283, %rd285, %p135;
$L__BB30_70:
	setp.lt.s32 	%p137, %r38, 193;
	@%p137 bra 	$L__BB30_72;
	ld.shared.u8 	%rs248, [_ZZN3cub18CUB_300001_SM_10006detail6reduce28DeviceReduceSingleTileKernelINS2_10policy_hubIN4cuda3std3__45tupleIJblEEEyN6thrust24THRUST_300001_SM_1000_NS8cuda_cub9__find_if7functorIS9_EEE10Policy1000EPS9_SI_iSF_S9_S9_NS7_10__identityEEEvT0_T1_T2_T3_T4_T6_E12temp_storage+104];
	ld.shared.u64 	%rd286, [_ZZN3cub18CUB_300001_SM_10006detail6reduce28DeviceReduceSingleTileKernelINS2_10policy_hubIN4cuda3std3__45tupleIJblEEEyN6thrust24THRUST_300001_SM_1000_NS8cuda_cub9__find_if7functorIS9_EEE10Policy1000EPS9_SI_iSF_S9_S9_NS7_10__identityEEEvT0_T1_T2_T3_T4_T6_E12temp_storage+112];
	and.b16  	%rs249, %rs311, 255;
	setp.eq.s16 	%p138, %rs249, 0;
	setp.eq.s16 	%p139, %rs248, 0;
	min.s64 	%rd287, %rd286, %rd329;
	selp.b16 	%rs250, %rs311, 1, %p139;
	selp.b16 	%rs311, %rs248, %rs250, %p138;
	selp.b64 	%rd288, %rd329, %rd287, %p139;
	selp.b64 	%rd329, %rd286, %rd288, %p138;
$L__BB30_72:
	setp.lt.s32 	%p140, %r38, 225;
	@%p140 bra 	$L__BB30_110;
	ld.shared.u8 	%rs251, [_ZZN3cub18CUB_300001_SM_10006detail6reduce28DeviceReduceSingleTileKernelINS2_10policy_hubIN4cuda3std3__45tupleIJblEEEyN6thrust24THRUST_300001_SM_1000_NS8cuda_cub9__find_if7functorIS9_EEE10Policy1000EPS9_SI_iSF_S9_S9_NS7_10__identityEEEvT0_T1_T2_T3_T4_T6_E12temp_storage+120];
	ld.shared.u64 	%rd289, [_ZZN3cub18CUB_300001_SM_10006detail6reduce28DeviceReduceSingleTileKernelINS2_10policy_hubIN4cuda3std3__45tupleIJblEEEyN6thrust24THRUST_300001_SM_1000_NS8cuda_cub9__find_if7functorIS9_EEE10Policy1000EPS9_SI_iSF_S9_S9_NS7_10__identityEEEvT0_T1_T2_T3_T4_T6_E12temp_storage+128];
	and.b16  	%rs252, %rs311, 255;
	setp.eq.s16 	%p141, %rs252, 0;
	setp.eq.s16 	%p142, %rs251, 0;
	min.s64 	%rd290, %rd289, %rd329;
	selp.b16 	%rs253, %rs311, 1, %p142;
	selp.b16 	%rs311, %rs251, %rs253, %p141;
	selp.b64 	%rd291, %rd329, %rd290, %p142;
	selp.b64 	%rd329, %rd289, %rd291, %p141;
	bra.uni 	$L__BB30_110;
$L__BB30_74:
	mov.u32 	%r16, %tid.x;
	mul.wide.u32 	%rd124, %r16, 16;
	add.s64 	%rd109, %rd105, %rd124;
	// begin inline asm
	ld.global.nc.u64 %rd108, [%rd109];
	// end inline asm
	add.s64 	%rd111, %rd109, 8;
	// begin inline asm
	ld.global.nc.u64 %rd110, [%rd111];
	// end inline asm
	cvt.u16.u64 	%rs83, %rd108;
	and.b16  	%rs84, %rs83, 255;
	add.s64 	%rd113, %rd109, 4096;
	// begin inline asm
	ld.global.nc.u64 %rd112, [%rd113];
	// end inline asm
	add.s64 	%rd115, %rd109, 4104;
	// begin inline asm
	ld.global.nc.u64 %rd114, [%rd115];
	// end inline asm
	cvt.u16.u64 	%rs85, %rd112;
	and.b16  	%rs86, %rs85, 255;
	add.s64 	%rd117, %rd109, 8192;
	// begin inline asm
	ld.global.nc.u64 %rd116, [%rd117];
	// end inline asm
	add.s64 	%rd119, %rd109, 8200;
	// begin inline asm
	ld.global.nc.u64 %rd118, [%rd119];
	// end inline asm
	cvt.u16.u64 	%rs87, %rd116;
	and.b16  	%rs88, %rs87, 255;
	add.s64 	%rd121, %rd109, 12288;
	// begin inline asm
	ld.global.nc.u64 %rd120, [%rd121];
	// end inline asm
	add.s64 	%rd123, %rd109, 12296;
	// begin inline asm
	ld.global.nc.u64 %rd122, [%rd123];
	// end inline asm
	cvt.u16.u64 	%rs89, %rd120;
	and.b16  	%rs90, %rs89, 255;
	setp.eq.s16 	%p3, %rs84, 0;
	setp.eq.s16 	%p4, %rs86, 0;
	min.s64 	%rd125, %rd114, %rd110;
	selp.b16 	%rs91, %rs83, 1, %p4;
	selp.b64 	%rd126, %rd110, %rd125, %p4;
	selp.b16 	%rs92, %rs85, %rs91, %p3;
	and.b16  	%rs93, %rs92, 255;
	selp.b64 	%rd127, %rd114, %rd126, %p3;
	setp.eq.s16 	%p5, %rs93, 0;
	setp.eq.s16 	%p6, %rs88, 0;
	min.s64 	%rd128, %rd118, %rd127;
	selp.b16 	%rs94, %rs92, 1, %p6;
	selp.b64 	%rd129, %rd127, %rd128, %p6;
	selp.b16 	%rs95, %rs87, %rs94, %p5;
	and.b16  	%rs96, %rs95, 255;
	selp.b64 	%rd130, %rd118, %rd129, %p5;
	setp.eq.s16 	%p7, %rs96, 0;
	setp.eq.s16 	%p8, %rs90, 0;
	min.s64 	%rd131, %rd122, %rd130;
	selp.b16 	%rs97, %rs95, 1, %p8;
	selp.b64 	%rd132, %rd130, %rd131, %p8;
	selp.b16 	%rs311, %rs89, %rs97, %p7;
	selp.b64 	%rd329, %rd122, %rd132, %p7;
	setp.lt.u32 	%p9, %r38, 2048;
	mov.b32 	%r399, 1024;
	@%p9 bra 	$L__BB30_78;
	add.s32 	%r17, %r38, -1024;
	mov.b32 	%r399, 1024;
$L__BB30_76:
	mul.wide.s32 	%rd149, %r399, 16;
	add.s64 	%rd134, %rd109, %rd149;
	// begin inline asm
	ld.global.nc.u64 %rd133, [%rd134];
	// end inline asm
	add.s64 	%rd136, %rd134, 8;
	// begin inline asm
	ld.global.nc.u64 %rd135, [%rd136];
	// end inline asm
	cvt.u16.u64 	%rs98, %rd133;
	and.b16  	%rs99, %rs98, 255;
	add.s64 	%rd138, %rd134, 4096;
	// begin inline asm
	ld.global.nc.u64 %rd137, [%rd138];
	// end inline asm
	add.s64 	%rd140, %rd134, 4104;
	// begin inline asm
	ld.global.nc.u64 %rd139, [%rd140];
	// end inline asm
	cvt.u16.u64 	%rs100, %rd137;
	and.b16  	%rs101, %rs100, 255;
	add.s64 	%rd142, %rd134, 8192;
	// begin inline asm
	ld.global.nc.u64 %rd141, [%rd142];
	// end inline asm
	add.s64 	%rd144, %rd134, 8200;
	// begin inline asm
	ld.global.nc.u64 %rd143, [%rd144];
	// end inline asm
	cvt.u16.u64 	%rs102, %rd141;
	and.b16  	%rs103, %rs102, 255;
	add.s64 	%rd146, %rd134, 12288;
	// begin inline asm
	ld.global.nc.u64 %rd145, [%rd146];
	// end inline asm
	add.s64 	%rd148, %rd134, 12296;
	// begin inline asm
	ld.global.nc.u64 %rd147, [%rd148];
	// end inline asm
	cvt.u16.u64 	%rs104, %rd145;
	and.b16  	%rs105, %rs104, 255;
	and.b16  	%rs106, %rs311, 255;
	setp.eq.s16 	%p10, %rs106, 0;
	setp.eq.s16 	%p11, %rs99, 0;
	min.s64 	%rd150, %rd135, %rd329;
	selp.b16 	%rs107, %rs311, 1, %p11;
	selp.b64 	%rd151, %rd329, %rd150, %p11;
	selp.b16 	%rs108, %rs98, %rs107, %p10;
	and.b16  	%rs109, %rs108, 255;
	selp.b64 	%rd152, %rd135, %rd151, %p10;
	setp.eq.s16 	%p12, %rs109, 0;
	setp.eq.s16 	%p13, %rs101, 0;
	min.s64 	%rd153, %rd139, %rd152;
	selp.b16 	%rs110, %rs108, 1, %p13;
	selp.b64 	%rd154, %rd152, %rd153, %p13;
	selp.b16 	%rs111, %rs100, %rs110, %p12;
	and.b16  	%rs112, %rs111, 255;
	selp.b64 	%rd155, %rd139, %rd154, %p12;
	setp.eq.s16 	%p14, %rs112, 0;
	setp.eq.s16 	%p15, %rs103, 0;
	min.s64 	%rd156, %rd143, %rd155;
	selp.b16 	%rs113, %rs111, 1, %p15;
	selp.b64 	%rd157, %rd155, %rd156, %p15;
	selp.b16 	%rs114, %rs102, %rs113, %p14;
	and.b16  	%rs115, %rs114, 255;
	selp.b64 	%rd158, %rd143, %rd157, %p14;
	setp.eq.s16 	%p16, %rs115, 0;
	setp.eq.s16 	%p17, %rs105, 0;
	min.s64 	%rd159, %rd147, %rd158;
	selp.b16 	%rs116, %rs114, 1, %p17;
	selp.b64 	%rd160, %rd158, %rd159, %p17;
	selp.b16 	%rs311, %rs104, %rs116, %p16;
	selp.b64 	%rd329, %rd147, %rd160, %p16;
	sub.s32 	%r41, %r38, %r399;
	setp.lt.s32 	%p18, %r41, 1024;
	@%p18 bra 	$L__BB30_86;
	add.s32 	%r399, %r399, 1024;
	setp.le.s32 	%p19, %r399, %r17;
	@%p19 bra 	$L__BB30_76;
$L__BB30_78:
	setp.le.s32 	%p20, %r38, %r399;
	@%p20 bra 	$L__BB30_86;
	sub.s32 	%r21, %r38, %r399;
	setp.ge.s32 	%p21, %r16, %r21;
	@%p21 bra 	$L__BB30_86;
	not.b32 	%r42, %r16;
	add.s32 	%r43, %r38, %r42;
	sub.s32 	%r22, %r43, %r399;
	and.b32  	%r44, %r22, 768;
	setp.eq.s32 	%p22, %r44, 768;
	mov.u32 	%r403, %r16;
	@%p22 bra 	$L__BB30_83;
	add.s32 	%r401, %r16, %r399;
	shr.u32 	%r45, %r22, 8;
	add.s32 	%r46, %r45, 1;
	and.b32  	%r47, %r46, 3;
	neg.s32 	%r400, %r47;
	mov.u32 	%r403, %r16;
$L__BB30_82:
	.pragma "nounroll";
	mul.wide.u32 	%rd166, %r401, 16;
	add.s64 	%rd163, %rd105, %rd166;
	// begin inline asm
	ld.global.nc.u64 %rd162, [%rd163];
	// end inline asm
	add.s64 	%rd165, %rd163, 8;
	// begin inline asm
	ld.global.nc.u64 %rd164, [%rd165];
	// end inline asm
	cvt.u16.u64 	%rs118, %rd162;
	and.b16  	%rs119, %rs118, 255;
	and.b16  	%rs120, %rs311, 255;
	setp.eq.s16 	%p23, %rs120, 0;
	setp.eq.s16 	%p24, %rs119, 0;
	min.s64 	%rd167, %rd164, %rd329;
	selp.b16 	%rs121, %rs311, 1, %p24;
	selp.b16 	%rs311, %rs118, %rs121, %p23;
	selp.b64 	%rd168, %rd329, %rd167, %p24;
	selp.b64 	%rd329, %rd164, %rd168, %p23;
	add.s32 	%r403, %r403, 256;
	add.s32 	%r401, %r401, 256;
	add.s32 	%r400, %r400, 1;
	setp.ne.s32 	%p25, %r400, 0;
	@%p25 bra 	$L__BB30_82;
$L__BB30_83:
	setp.lt.u32 	%p26, %r22, 768;
	@%p26 bra 	$L__BB30_86;
	cvt.u64.u32 	%rd169, %r403;
	cvt.u64.u32 	%rd170, %r399;
	add.s64 	%rd171, %rd169, %rd170;
	shl.b64 	%rd172, %rd171, 4;
	add.s64 	%rd173, %rd172, %rd105;
	add.s64 	%rd350, %rd173, 12296;
	add.s32 	%r404, %r403, %r399;
$L__BB30_85:
	mul.wide.u32 	%rd190, %r404, 16;
	add.s64 	%rd175, %rd105, %rd190;
	// begin inline asm
	ld.global.nc.u64 %rd174, [%rd175];
	// end inline asm
	add.s64 	%rd177, %rd175, 8;
	// begin inline asm
	ld.global.nc.u64 %rd176, [%rd177];
	// end inline asm
	cvt.u16.u64 	%rs122, %rd174;
	and.b16  	%rs123, %rs122, 255;
	and.b16  	%rs124, %rs311, 255;
	setp.eq.s16 	%p27, %rs124, 0;
	setp.eq.s16 	%p28, %rs123, 0;
	min.s64 	%rd191, %rd176, %rd329;
	selp.b16 	%rs125, %rs311, 1, %p28;
	selp.b16 	%rs126, %rs122, %rs125, %p27;
	and.b16  	%rs127, %rs126, 255;
	selp.b64 	%rd192, %rd329, %rd191, %p28;
	selp.b64 	%rd193, %rd176, %rd192, %p27;
	add.s64 	%rd179, %rd350, -8200;
	// begin inline asm
	ld.global.nc.u64 %rd178, [%rd179];
	// end inline asm
	add.s64 	%rd181, %rd350, -8192;
	// begin inline asm
	ld.global.nc.u64 %rd180, [%rd181];
	// end inline asm
	cvt.u16.u64 	%rs128, %rd178;
	and.b16  	%rs129, %rs128, 255;
	setp.eq.s16 	%p29, %rs127, 0;
	setp.eq.s16 	%p30, %rs129, 0;
	min.s64 	%rd194, %rd180, %rd193;
	selp.b16 	%rs130, %rs126, 1, %p30;
	selp.b16 	%rs131, %rs128, %rs130, %p29;
	and.b16  	%rs132, %rs131, 255;
	selp.b64 	%rd195, %rd193, %rd194, %p30;
	selp.b64 	%rd196, %rd180, %rd195, %p29;
	add.s64 	%rd183, %rd350, -4104;
	// begin inline asm
	ld.global.nc.u64 %rd182, [%rd183];
	// end inline asm
	add.s64 	%rd185, %rd350, -4096;
	// begin inline asm
	ld.global.nc.u64 %rd184, [%rd185];
	// end inline asm
	cvt.u16.u64 	%rs133, %rd182;
	and.b16  	%rs134, %rs133, 255;
	setp.eq.s16 	%p31, %rs132, 0;
	setp.eq.s16 	%p32, %rs134, 0;
	min.s64 	%rd197, %rd184, %rd196;
	selp.b16 	%rs135, %rs131, 1, %p32;
	selp.b16 	%rs136, %rs133, %rs135, %p31;
	and.b16  	%rs137, %rs136, 255;
	selp.b64 	%rd198, %rd196, %rd197, %p32;
	selp.b64 	%rd199, %rd184, %rd198, %p31;
	add.s64 	%rd187, %rd350, -8;
	// begin inline asm
	ld.global.nc.u64 %rd186, [%rd187];
	// end inline asm
	// begin inline asm
	ld.global.nc.u64 %rd188, [%rd350];
	// end inline asm
	cvt.u16.u64 	%rs138, %rd186;
	and.b16  	%rs139, %rs138, 255;
	setp.eq.s16 	%p33, %rs137, 0;
	setp.eq.s16 	%p34, %rs139, 0;
	min.s64 	%rd200, %rd188, %rd199;
	selp.b16 	%rs140, %rs136, 1, %p34;
	selp.b16 	%rs311, %rs138, %rs140, %p33;
	selp.b64 	%rd201, %rd199, %rd200, %p34;
	selp.b64 	%rd329, %rd188, %rd201, %p33;
	add.s32 	%r403, %r403, 1024;
	add.s64 	%rd350, %rd350, 16384;
	add.s32 	%r404, %r404, 1024;
	setp.lt.s32 	%p35, %r403, %r21;
	@%p35 bra 	$L__BB30_85;
$L__BB30_86:
	// begin inline asm
	mov.u32 %r48, %laneid;
	// end inline asm
	cvt.u32.u16 	%r69, %rs311;
	and.b32  	%r50, %r69, 255;
	mov.b32 	%r66, 1;
	mov.b32 	%r67, 31;
	mov.b32 	%r68, -1;
	// begin inline asm
	shfl.sync.down.b32 %r49, %r50, %r66, %r67, %r68;
	// end inline asm
	// begin inline asm
	shfl.sync.down.b32 %r54, %r55, %r66, %r67, %r68;
	// end inline asm
	mov.b64 	{%r60, %r65}, %rd329;
	// begin inline asm
	shfl.sync.down.b32 %r59, %r60, %r66, %r67, %r68;
	// end inline asm
	// begin inline asm
	shfl.sync.down.b32 %r64, %r65, %r66, %r67, %r68;
	// end inline asm
	mov.b64 	%rd83, {%r59, %r64};
	cvt.u16.u32 	%rs65, %r49;
	setp.gt.s32 	%p36, %r48, 30;
	@%p36 bra 	$L__BB30_90;
	and.b16  	%rs141, %rs311, 255;
	setp.eq.s16 	%p37, %rs141, 0;
	and.b16  	%rs142, %rs65, 255;
	setp.eq.s16 	%p38, %rs142, 0;
	or.pred  	%p39, %p37, %p38;
	@%p39 bra 	$L__BB30_89;
	min.s64 	%rd329, %rd83, %rd329;
	mov.b16 	%rs311, 1;
	bra.uni 	$L__BB30_90;
$L__BB30_89:
	setp.eq.s16 	%p40, %rs141, 0;
	selp.b16 	%rs311, %rs65, %rs311, %p40;
	selp.b64 	%rd329, %rd83, %rd329, %p40;
$L__BB30_90:
	cvt.u32.u16 	%r90, %rs311;
	and.b32  	%r71, %r90, 255;
	mov.b32 	%r87, 2;
	mov.b32 	%r88, 31;
	mov.b32 	%r89, -1;
	// begin inline asm
	shfl.sync.down.b32 %r70, %r71, %r87, %r88, %r89;
	// end inline asm
	// begin inline asm
	shfl.sync.down.b32 %r75, %r76, %r87, %r88, %r89;
	// end inline asm
	mov.b64 	{%r81, %r86}, %rd329;
	// begin inline asm
	shfl.sync.down.b32 %r80, %r81, %r87, %r88, %r89;
	// end inline asm
	// begin inline asm
	shfl.sync.down.b32 %r85, %r86, %r87, %r88, %r89;
	// end inline asm
	mov.b64 	%rd87, {%r80, %r85};
	cvt.u16.u32 	%rs68, %r70;
	setp.gt.s32 	%p41, %r48, 29;
	@%p41 bra 	$L__BB30_94;
	and.b16  	%rs145, %rs311, 255;
	setp.eq.s16 	%p42, %rs145, 0;
	and.b16  	%rs146, %rs68, 255;
	setp.eq.s16 	%p43, %rs146, 0;
	or.pred  	%p44, %p42, %p43;
	@%p44 bra 	$L__BB30_93;
	min.s64 	%rd329, %rd87, %rd329;
	mov.b16 	%rs311, 1;
	bra.uni 	$L__BB30_94;
$L__BB30_93:
	setp.eq.s16 	%p45, %rs145, 0;
	selp.b16 	%rs311, %rs68, %rs311, %p45;
	selp.b64 	%rd329, %rd87, %rd329, %p45;
$L__BB30_94:
	cvt.u32.u16 	%r111, %rs311;
	and.b32  	%r92, %r111, 255;
	mov.b32 	%r108, 4;
	mov.b32 	%r109, 31;
	mov.b32 	%r110, -1;
	// begin inline asm
	shfl.sync.down.b32 %r91, %r92, %r108, %r109, %r110;
	// end inline asm
	// begin inline asm
	shfl.sync.down.b32 %r96, %r97, %r108, %r109, %r110;
	// end inline asm
	mov.b64 	{%r102, %r107}, %rd329;
	// begin inline asm
	shfl.sync.down.b32 %r101, %r102, %r108, %r109, %r110;
	// end inline asm
	// begin inline asm
	shfl.sync.down.b32 %r106, %r107, %r108, %r109, %r110;
	// end inline asm
	mov.b64 	%rd91, {%r101, %r106};
	cvt.u16.u32 	%rs71, %r91;
	setp.gt.s32 	%p46, %r48, 27;
	@%p46 bra 	$L__BB30_98;
	and.b16  	%rs149, %rs311, 255;
	setp.eq.s16 	%p47, %rs149, 0;
	and.b16  	%rs150, %rs71, 255;
	setp.eq.s16 	%p48, %rs150, 0;
	or.pred  	%p49, %p47, %p48;
	@%p49 bra 	$L__BB30_97;
	min.s64 	%rd329, %rd91, %rd329;
	mov.b16 	%rs311, 1;
	bra.uni 	$L__BB30_98;
$L__BB30_97:
	setp.eq.s16 	%p50, %rs149, 0;
	selp.b16 	%rs311, %rs71, %rs311, %p50;
	selp.b64 	%rd329, %rd91, %rd329, %p50;
$L__BB30_98:
	cvt.u32.u16 	%r132, %rs311;
	and.b32  	%r113, %r132, 255;
	mov.b32 	%r129, 8;
	mov.b32 	%r130, 31;
	mov.b32 	%r131, -1;
	// begin inline asm
	shfl.sync.down.b32 %r112, %r113, %r129, %r130, %r131;
	// end inline asm
	// begin inline asm
	shfl.sync.down.b32 %r117, %r118, %r129, %r130, %r131;
	// end inline asm
	mov.b64 	{%r123, %r128}, %rd329;
	// begin inline asm
	shfl.sync.down.b32 %r122, %r123, %r129, %r130, %r131;
	// end inline asm
	// begin inline asm
	shfl.sync.down.b32 %r127, %r128, %r129, %r130, %r131;
	// end inline asm
	mov.b64 	%rd95, {%r122, %r127};
	cvt.u16.u32 	%rs74, %r112;
	setp.gt.s32 	%p51, %r48, 23;
	@%p51 bra 	$L__BB30_102;
	and.b16  	%rs153, %rs311, 255;
	setp.eq.s16 	%p52, %rs153, 0;
	and.b16  	%rs154, %rs74, 255;
	setp.eq.s16 	%p53, %rs154, 0;
	or.pred  	%p54, %p52, %p53;
	@%p54 bra 	$L__BB30_101;
	min.s64 	%rd329, %rd95, %rd329;
	mov.b16 	%rs311, 1;
	bra.uni 	$L__BB30_102;
$L__BB30_101:
	setp.eq.s16 	%p55, %rs153, 0;
	selp.b16 	%rs311, %rs74, %rs311, %p55;
	selp.b64 	%rd329, %rd95, %rd329, %p55;
$L__BB30_102:
	cvt.u32.u16 	%r153, %rs311;
	and.b32  	%r134, %r153, 255;
	mov.b32 	%r150, 16;
	mov.b32 	%r151, 31;
	mov.b32 	%r152, -1;
	// begin inline asm
	shfl.sync.down.b32 %r133, %r134, %r150, %r151, %r152;
	// end inline asm
	// begin inline asm
	shfl.sync.down.b32 %r138, %r139, %r150, %r151, %r152;
	// end inline asm
	mov.b64 	{%r144, %r149}, %rd329;
	// begin inline asm
	shfl.sync.down.b32 %r143, %r144, %r150, %r151, %r152;
	// end inline asm
	// begin inline asm
	shfl.sync.down.b32 %r148, %r149, %r150, %r151, %r152;
	// end inline asm
	mov.b64 	%rd99, {%r143, %r148};
	cvt.u16.u32 	%rs77, %r133;
	setp.gt.s32 	%p56, %r48, 15;
	@%p56 bra 	$L__BB30_106;
	and.b16  	%rs157, %rs311, 255;
	setp.eq.s16 	%p57, %rs157, 0;
	and.b16  	%rs158, %rs77, 255;
	setp.eq.s16 	%p58, %rs158, 0;
	or.pred  	%p59, %p57, %p58;
	@%p59 bra 	$L__BB30_105;
	min.s64 	%rd329, %rd99, %rd329;
	mov.b16 	%rs311, 1;
	bra.uni 	$L__BB30_106;
$L__BB30_105:
	setp.eq.s16 	%p60, %rs157, 0;
	selp.b16 	%rs311, %rs77, %rs311, %p60;
	selp.b64 	%rd329, %rd99, %rd329, %p60;
$L__BB30_106:
	setp.ne.s32 	%p61, %r48, 0;
	@%p61 bra 	$L__BB30_108;
	shr.u32 	%r154, %r16, 1;
	and.b32  	%r155, %r154, 496;
	mov.u32 	%r156, _ZZN3cub18CUB_300001_SM_10006detail6reduce28DeviceReduceSingleTileKernelINS2_10policy_hubIN4cuda3std3__45tupleIJblEEEyN6thrust24THRUST_300001_SM_1000_NS8cuda_cub9__find_if7functorIS9_EEE10Policy1000EPS9_SI_iSF_S9_S9_NS7_10__identityEEEvT0_T1_T2_T3_T4_T6_E12temp_storage;
	add.s32 	%r157, %r156, %r155;
	st.shared.u8 	[%r157+8], %rs311;
	st.shared.u64 	[%r157+16], %rd329;
$L__BB30_108:
	bar.sync 	0;
	setp.ne.s32 	%p62, %r16, 0;
	@%p62 bra 	$L__BB30_110;
	ld.shared.u8 	%rs161, [_ZZN3cub18CUB_300001_SM_10006detail6reduce28DeviceReduceSingleTileKernelINS2_10policy_hubIN4cuda3std3__45tupleIJblEEEyN6thrust24THRUST_300001_SM_1000_NS8cuda_cub9__find_if7functorIS9_EEE10Policy1000EPS9_SI_iSF_S9_S9_NS7_10__identityEEEvT0_T1_T2_T3_T4_T6_E12temp_storage+24];
	ld.shared.u64 	%rd202, [_ZZN3cub18CUB_300001_SM_10006detail6reduce28DeviceReduceSingleTileKernelINS2_10policy_hubIN4cuda3std3__45tupleIJblEEEyN6thrust24THRUST_300001_SM_1000_NS8cuda_cub9__find_if7functorIS9_EEE10Policy1000EPS9_SI_iSF_S9_S9_NS7_10__identityEEEvT0_T1_T2_T3_T4_T6_E12temp_storage+32];
	and.b16  	%rs162, %rs311, 255;
	setp.eq.s16 	%p63, %rs162, 0;
	setp.eq.s16 	%p64, %rs161, 0;
	min.s64 	%rd203, %rd202, %rd329;
	selp.b16 	%rs163, %rs311, 1, %p64;
	selp.b16 	%rs164, %rs161, %rs163, %p63;
	and.b16  	%rs165, %rs164, 255;
	selp.b64 	%rd204, %rd329, %rd203, %p64;
	selp.b64 	%rd205, %rd202, %rd204, %p63;
	ld.shared.u8 	%rs166, [_ZZN3cub18CUB_300001_SM_10006detail6reduce28DeviceReduceSingleTileKernelINS2_10policy_hubIN4cuda3std3__45tupleIJblEEEyN6thrust24THRUST_300001_SM_1000_NS8cuda_cub9__find_if7functorIS9_EEE10Policy1000EPS9_SI_iSF_S9_S9_NS7_10__identityEEEvT0_T1_T2_T3_T4_T6_E12temp_storage+40];
	ld.shared.u64 	%rd206, [_ZZN3cub18CUB_300001_SM_10006detail6reduce28DeviceReduceSingleTileKernelINS2_10policy_hubIN4cuda3std3__45tupleIJblEEEyN6thrust24THRUST_300001_SM_1000_NS8cuda_cub9__find_if7functorIS9_EEE10Policy1000EPS9_SI_iSF_S9_S9_NS7_10__identityEEEvT0_T1_T2_T3_T4_T6_E12temp_storage+48];
	setp.eq.s16 	%p65, %rs165, 0;
	setp.eq.s16 	%p66, %rs166, 0;
	min.s64 	%rd207, %rd206, %rd205;
	selp.b16 	%rs167, %rs164, 1, %p66;
	selp.b16 	%rs168, %rs166, %rs167, %p65;
	and.b16  	%rs169, %rs168, 255;
	selp.b64 	%rd208, %rd205, %rd207, %p66;
	selp.b64 	%rd209, %rd206, %rd208, %p65;
	ld.shared.u8 	%rs170, [_ZZN3cub18CUB_300001_SM_10006detail6reduce28DeviceReduceSingleTileKernelINS2_10policy_hubIN4cuda3std3__45tupleIJblEEEyN6thrust24THRUST_300001_SM_1000_NS8cuda_cub9__find_if7functorIS9_EEE10Policy1000EPS9_SI_iSF_S9_S9_NS7_10__identityEEEvT0_T1_T2_T3_T4_T6_E12temp_storage+56];
	ld.shared.u64 	%rd210, [_ZZN3cub18CUB_300001_SM_10006detail6reduce28DeviceReduceSingleTileKernelINS2_10policy_hubIN4cuda3std3__45tupleIJblEEEyN6thrust24THRUST_300001_SM_1000_NS8cuda_cub9__find_if7functorIS9_EEE10Policy1000EPS9_SI_iSF_S9_S9_NS7_10__identityEEEvT0_T1_T2_T3_T4_T6_E12temp_storage+64];
	setp.eq.s16 	%p67, %rs169, 0;
	setp.eq.s16 	%p68, %rs170, 0;
	min.s64 	%rd211, %rd210, %rd209;
	selp.b16 	%rs171, %rs168, 1, %p68;
	selp.b16 	%rs172, %rs170, %rs171, %p67;
	and.b16  	%rs173, %rs172, 255;
	selp.b64 	%rd212, %rd209, %rd211, %p68;
	selp.b64 	%rd213, %rd210, %rd212, %p67;
	ld.shared.u8 	%rs174, [_ZZN3cub18CUB_300001_SM_10006detail6reduce28DeviceReduceSingleTileKernelINS2_10policy_hubIN4cuda3std3__45tupleIJblEEEyN6thrust24THRUST_300001_SM_1000_NS8cuda_cub9__find_if7functorIS9_EEE10Policy1000EPS9_SI_iSF_S9_S9_NS7_10__identityEEEvT0_T1_T2_T3_T4_T6_E12temp_storage+72];
	ld.shared.u64 	%rd214, [_ZZN3cub18CUB_300001_SM_10006detail6reduce28DeviceReduceSingleTileKernelINS2_10policy_hubIN4cuda3std3__45tupleIJblEEEyN6thrust24THRUST_300001_SM_1000_NS8cuda_cub9__find_if7functorIS9_EEE10Policy1000EPS9_SI_iSF_S9_S9_NS7_10__identityEEEvT0_T1_T2_T3_T4_T6_E12temp_storage+80];
	setp.eq.s16 	%p69, %rs173, 0;
	setp.eq.s16 	%p70, %rs174, 0;
	min.s64 	%rd215, %rd214, %rd213;
	selp.b16 	%rs175, %rs172, 1, %p70;
	selp.b16 	%rs176, %rs174, %rs175, %p69;
	and.b16  	%rs177, %rs176, 255;
	selp.b64 	%rd216, %rd213, %rd215, %p70;
	selp.b64 	%rd217, %rd214, %rd216, %p69;
	ld.shared.u8 	%rs178, [_ZZN3cub18CUB_300001_SM_10006detail6reduce28DeviceReduceSingleTileKernelINS2_10policy_hubIN4cuda3std3__45tupleIJblEEEyN6thrust24THRUST_300001_SM_1000_NS8cuda_cub9__find_if7functorIS9_EEE10Policy1000EPS9_SI_iSF_S9_S9_NS7_10__identityEEEvT0_T1_T2_T3_T4_T6_E12temp_storage+88];
	ld.shared.u64 	%rd218, [_ZZN3cub18CUB_300001_SM_10006detail6reduce28DeviceReduceSingleTileKernelINS2_10policy_hubIN4cuda3std3__45tupleIJblEEEyN6thrust24THRUST_300001_SM_1000_NS8cuda_cub9__find_if7functorIS9_EEE10Policy1000EPS9_SI_iSF_S9_S9_NS7_10__identityEEEvT0_T1_T2_T3_T4_T6_E12temp_storage+96];
	setp.eq.s16 	%p71, %rs177, 0;
	setp.eq.s16 	%p72, %rs178, 0;
	min.s64 	%rd219, %rd218, %rd217;
	selp.b16 	%rs179, %rs176, 1, %p72;
	selp.b16 	%rs180, %rs178, %rs179, %p71;
	and.b16  	%rs181, %rs180, 255;
	selp.b64 	%rd220, %rd217, %rd219, %p72;
	selp.b64 	%rd221, %rd218, %rd220, %p71;
	ld.shared.u8 	%rs182, [_ZZN3cub18CUB_300001_SM_10006detail6reduce28DeviceReduceSingleTileKernelINS2_10policy_hubIN4cuda3std3__45tupleIJblEEEyN6thrust24THRUST_300001_SM_1000_NS8cuda_cub9__find_if7functorIS9_EEE10Policy1000EPS9_SI_iSF_S9_S9_NS7_10__identityEEEvT0_T1_T2_T3_T4_T6_E12temp_storage+104];
	ld.shared.u64 	%rd222, [_ZZN3cub18CUB_300001_SM_10006detail6reduce28DeviceReduceSingleTileKernelINS2_10policy_hubIN4cuda3std3__45tupleIJblEEEyN6thrust24THRUST_300001_SM_1000_NS8cuda_cub9__find_if7functorIS9_EEE10Policy1000EPS9_SI_iSF_S9_S9_NS7_10__identityEEEvT0_T1_T2_T3_T4_T6_E12temp_storage+112];
	setp.eq.s16 	%p73, %rs181, 0;
	setp.eq.s16 	%p74, %rs182, 0;
	min.s64 	%rd223, %rd222, %rd221;
	selp.b16 	%rs183, %rs180, 1, %p74;
	selp.b16 	%rs184, %rs182, %rs183, %p73;
	and.b16  	%rs185, %rs184, 255;
	selp.b64 	%rd224, %rd221, %rd223, %p74;
	selp.b64 	%rd225, %rd222, %rd224, %p73;
	ld.shared.u8 	%rs186, [_ZZN3cub18CUB_300001_SM_10006detail6reduce28DeviceReduceSingleTileKernelINS2_10policy_hubIN4cuda3std3__45tupleIJblEEEyN6thrust24THRUST_300001_SM_1000_NS8cuda_cub9__find_if7functorIS9_EEE10Policy1000EPS9_SI_iSF_S9_S9_NS7_10__identityEEEvT0_T1_T2_T3_T4_T6_E12temp_storage+120];
	ld.shared.u64 	%rd226, [_ZZN3cub18CUB_300001_SM_10006detail6reduce28DeviceReduceSingleTileKernelINS2_10policy_hubIN4cuda3std3__45tupleIJblEEEyN6thrust24THRUST_300001_SM_1000_NS8cuda_cub9__find_if7functorIS9_EEE10Policy1000EPS9_SI_iSF_S9_S9_NS7_10__identityEEEvT0_T1_T2_T3_T4_T6_E12temp_storage+128];
	setp.eq.s16 	%p75, %rs185, 0;
	setp.eq.s16 	%p76, %rs186, 0;
	min.s64 	%rd227, %rd226, %rd225;
	selp.b16 	%rs187, %rs184, 1, %p76;
	selp.b16 	%rs311, %rs186, %rs187, %p75;
	selp.b64 	%rd228, %rd225, %rd227, %p76;
	selp.b64 	%rd329, %rd226, %rd228, %p75;
$L__BB30_110:
	mov.u32 	%r391, %tid.x;
	setp.ne.s32 	%p184, %r391, 0;
	@%p184 bra 	$L__BB30_112;
	setp.eq.s16 	%p185, %rs82, 0;
	and.b16  	%rs302, %rs311, 255;
	setp.eq.s16 	%p186, %rs302, 0;
	min.s64 	%rd319, %rd329, %rd106;
	selp.b16 	%rs303, %rs82, 1, %p186;
	selp.b16 	%rs304, %rs311, %rs303, %p185;
	selp.b64 	%rd320, %rd106, %rd319, %p186;
	selp.b64 	%rd321, %rd329, %rd320, %p185;
	st.global.u8 	[%rd1], %rs304;
	st.global.u64 	[%rd1+8], %rd321;
$L__BB30_112:
	ret;

}


// ===== COMPILED SASS (sm_100) =====

	.target	sm_100

	.elftype	@"ET_EXEC"


//--------------------- .note.nv.tkinfo           --------------------------
	.section	.note.nv.tkinfo,"",@"SHT_NOTE"
	.sectionflags	@"SHF_NOTE_NV_TKINFO"
	.tkinfo
        /*0018*/ 	.word	0x00000002
        /*0030*/ 	.string	""
        /*0030*/ 	.string	"ptxas"
        /*0030*/ 	.string	"Cuda compilation tools, release 13.0, V13.0.88"
        /*0030*/ 	.string	"Build cuda_13.0.r13.0/compiler.36424714_0"
        /*0030*/ 	.string	"-arch sm_100 -m 64 "



//--------------------- .note.nv.cuinfo           --------------------------
	.section	.note.nv.cuinfo,"",@"SHT_NOTE"
	.sectionflags	@"SHF_NOTE_NV_CUINFO"
        /*0018*/ 	.short	0x0002
        /*001a*/ 	.short	0x0064
        /*001c*/ 	.short	0x0082
	.zero		2


//--------------------- .nv.info                  --------------------------
	.section	.nv.info,"",@"SHT_CUDA_INFO"
	.align	4


	//----- nvinfo : EIATTR_REGCOUNT
	.align		4
        /*0000*/ 	.byte	0x04, 0x2f
        /*0002*/ 	.short	(.L_46 - .L_45)
	.align		4
.L_45:
        /*0004*/ 	.word	index@(_Z6kernelPjPdS0_S0_PbPmS0_S0_mm)
        /*0008*/ 	.word	0x00000036


	//----- nvinfo : EIATTR_FRAME_SIZE
	.align		4
.L_46:
        /*000c*/ 	.byte	0x04, 0x11
        /*000e*/ 	.short	(.L_48 - .L_47)
	.align		4
.L_47:
        /*0010*/ 	.word	index@($__internal_3_$__cuda_sm20_rem_u64)
        /*0014*/ 	.word	0x00000040


	//----- nvinfo : EIATTR_FRAME_SIZE
	.align		4
.L_48:
        /*0018*/ 	.byte	0x04, 0x11
        /*001a*/ 	.short	(.L_50 - .L_49)
	.align		4
.L_49:
        /*001c*/ 	.word	index@($__internal_2_$__cuda_sm20_dsqrt_rn_f64_mediumpath_v1)
        /*0020*/ 	.word	0x00000040


	//----- nvinfo : EIATTR_FRAME_SIZE
	.align		4
.L_50:
        /*0024*/ 	.byte	0x04, 0x11
        /*0026*/ 	.short	(.L_52 - .L_51)
	.align		4
.L_51:
        /*0028*/ 	.word	index@($__internal_1_$__cuda_sm20_div_u64)
        /*002c*/ 	.word	0x00000040


	//----- nvinfo : EIATTR_FRAME_SIZE
	.align		4
.L_52:
        /*0030*/ 	.byte	0x04, 0x11
        /*0032*/ 	.short	(.L_54 - .L_53)
	.align		4
.L_53:
        /*0034*/ 	.word	index@($__internal_0_$__cuda_sm20_div_rn_f64_full)
        /*0038*/ 	.word	0x00000040


	//----- nvinfo : EIATTR_FRAME_SIZE
	.align		4
.L_54:
        /*003c*/ 	.byte	0x04, 0x11
        /*003e*/ 	.short	(.L_56 - .L_55)
	.align		4
.L_55:
        /*0040*/ 	.word	index@(_Z6kernelPjPdS0_S0_PbPmS0_S0_mm)
        /*0044*/ 	.word	0x00000040


	//----- nvinfo : EIATTR_REGCOUNT
	.align		4
.L_56:
        /*0048*/ 	.byte	0x04, 0x2f
        /*004a*/ 	.short	(.L_58 - .L_57)
	.align		4
.L_57:
        /*004c*/ 	.word	index@(_ZN3cub18CUB_300001_SM_10006detail11EmptyKernelIvEEvv)
        /*0050*/ 	.word	0x00000004


	//----- nvinfo : EIATTR_FRAME_SIZE
	.align		4
.L_58:
        /*0054*/ 	.byte	0x04, 0x11
        /*0056*/ 	.short	(.L_60 - .L_59)
	.align		4
.L_59:
        /*0058*/ 	.word	index@(_ZN3cub18CUB_300001_SM_10006detail11EmptyKernelIvEEvv)
        /*005c*/ 	.word	0x00000000


	//----- nvinfo : EIATTR_REGCOUNT
	.align		4
.L_60:
        /*0060*/ 	.byte	0x04, 0x2f
        /*0062*/ 	.short	(.L_62 - .L_61)
	.align		4
.L_61:
        /*0064*/ 	.word	index@(_ZN3cub18CUB_300001_SM_10006detail8for_each13static_kernelINS2_12policy_hub_t12policy_500_tEmN6thrust24THRUST_300001_SM_1000_NS8cuda_cub20__uninitialized_fill7functorINS7_10device_ptrIdEEdEEEEvT0_T1_)
        /*0068*/ 	.word	0x00000009


	//----- nvinfo : EIATTR_FRAME_SIZE
	.align		4
.L_62:
        /*006c*/ 	.byte	0x04, 0x11
        /*006e*/ 	.short	(.L_64 - .L_63)
	.align		4
.L_63:
        /*0070*/ 	.word	index@(_ZN3cub18CUB_300001_SM_10006detail8for_each13static_kernelINS2_12policy_hub_t12policy_500_tEmN6thrust24THRUST_300001_SM_1000_NS8cuda_cub20__uninitialized_fill7functorINS7_10device_ptrIdEEdEEEEvT0_T1_)
        /*0074*/ 	.word	0x00000000


	//----- nvinfo : EIATTR_REGCOUNT
	.align		4
.L_64:
        /*0078*/ 	.byte	0x04, 0x2f
        /*007a*/ 	.short	(.L_66 - .L_65)
	.align		4
.L_65:
        /*007c*/ 	.word	index@(_ZN3cub18CUB_300001_SM_10006detail8for_each13static_kernelINS2_12policy_hub_t12policy_500_tEmN6thrust24THRUST_300001_SM_1000_NS8cuda_cub20__uninitialized_fill7functorINS7_10device_ptrIjEEjEEEEvT0_T1_)
        /*0080*/ 	.word	0x00000008


	//----- nvinfo : EIATTR_FRAME_SIZE
	.align		4
.L_66:
        /*0084*/ 	.byte	0x04, 0x11
        /*0086*/ 	.short	(.L_68 - .L_67)
	.align		4
.L_67:
        /*0088*/ 	.word	index@(_ZN3cub18CUB_300001_SM_10006detail8for_each13static_kernelINS2_12policy_hub_t12policy_500_tEmN6thrust24THRUST_300001_SM_1000_NS8cuda_cub20__uninitialized_fill7functorINS7_10device_ptrIjEEjEEEEvT0_T1_)
        /*008c*/ 	.word	0x00000000


	//----- nvinfo : EIATTR_REGCOUNT
	.align		4
.L_68:
        /*0090*/ 	.byte	0x04, 0x2f
        /*0092*/ 	.short	(.L_70 - .L_69)
	.align		4
.L_69:
        /*0094*/ 	.word	index@(_ZN3cub18CUB_300001_SM_10006detail8for_each13static_kernelINS2_12policy_hub_t12policy_500_tEmN6thrust24THRUST_300001_SM_1000_NS8cuda_cub20__uninitialized_fill7functorINS7_10device_ptrIbEEbEEEEvT0_T1_)
        /*0098*/ 	.word	0x0000000a


	//----- nvinfo : EIATTR_FRAME_SIZE
	.align		4
.L_70:
        /*009c*/ 	.byte	0x04, 0x11
        /*009e*/ 	.short	(.L_72 - .L_71)
	.align		4
.L_71:
        /*00a0*/ 	.word	index@(_ZN3cub18CUB_300001_SM_10006detail8for_each13static_kernelINS2_12policy_hub_t12policy_500_tEmN6thrust24THRUST_300001_SM_1000_NS8cuda_cub20__uninitialized_fill7functorINS7_10device_ptrIbEEbEEEEvT0_T1_)
        /*00a4*/ 	.word	0x00000000


	//----- nvinfo : EIATTR_REGCOUNT
	.align		4
.L_72:
        /*00a8*/ 	.byte	0x04, 0x2f
        /*00aa*/ 	.short	(.L_74 - .L_73)
	.align		4
.L_73:
        /*00ac*/ 	.word	index@(_ZN3cub18CUB_300001_SM_10006detail9transform16transform_kernelINS2_10policy_hubILb1EN4cuda3std3__45tupleIJN6thrust24THRUST_300001_SM_1000_NS6detail15normal_iteratorINSA_10device_ptrIdEEEESF_EEEE10policy1000Ei12diff_functorIdESF_JPdSL_EEEvT0_iT1_T2_DpNS2_10kernel_argIT3_EE)
        /*00b0*/ 	.word	0x00000020


	//----- nvinfo : EIATTR_FRAME_SIZE
	.align		4
.L_74:
        /*00b4*/ 	.byte	0x04, 0x11
        /*00b6*/ 	.short	(.L_76 - .L_75)
	.align		4
.L_75:
        /*00b8*/ 	.word	index@(_ZN3cub18CUB_300001_SM_10006detail9transform16transform_kernelINS2_10policy_hubILb1EN4cuda3std3__45tupleIJN6thrust24THRUST_300001_SM_1000_NS6detail15normal_iteratorINSA_10device_ptrIdEEEESF_EEEE10policy1000Ei12diff_functorIdESF_JPdSL_EEEvT0_iT1_T2_DpNS2_10kernel_argIT3_EE)
        /*00bc*/ 	.word	0x00000000


	//----- nvinfo : EIATTR_REGCOUNT
	.align		4
.L_76:
        /*00c0*/ 	.byte	0x04, 0x2f
        /*00c2*/ 	.short	(.L_78 - .L_77)
	.align		4
.L_77:
        /*00c4*/ 	.word	index@(_ZN3cub18CUB_300001_SM_10006detail9transform16transform_kernelINS2_10policy_hubILb1EN4cuda3std3__45tupleIJN6thrust24THRUST_300001_SM_1000_NS6detail15normal_iteratorINSA_10device_ptrIdEEEESF_EEEE10policy1000El12diff_functorIdESF_JPdSL_EEEvT0_iT1_T2_DpNS2_10kernel_argIT3_EE)
        /*00c8*/ 	.word	0x00000027


	//----- nvinfo : EIATTR_FRAME_SIZE
	.align		4
.L_78:
        /*00cc*/ 	.byte	0x04, 0x11
        /*00ce*/ 	.short	(.L_80 - .L_79)
	.align		4
.L_79:
        /*00d0*/ 	.word	index@(_ZN3cub18CUB_300001_SM_10006detail9transform16transform_kernelINS2_10policy_hubILb1EN4cuda3std3__45tupleIJN6thrust24THRUST_300001_SM_1000_NS6detail15normal_iteratorINSA_10device_ptrIdEEEESF_EEEE10policy1000El12diff_functorIdESF_JPdSL_EEEvT0_iT1_T2_DpNS2_10kernel_argIT3_EE)
        /*00d4*/ 	.word	0x00000000


	//----- nvinfo : EIATTR_REGCOUNT
	.align		4
.L_80:
        /*00d8*/ 	.byte	0x04, 0x2f
        /*00da*/ 	.short	(.L_82 - .L_81)
	.align		4
.L_81:
        /*00dc*/ 	.word	index@(_ZN3cub18CUB_300001_SM_10006detail9transform16transform_kernelINS2_10policy_hubILb1EN4cuda3std3__45tupleIJN6thrust24THRUST_300001_SM_1000_NS6detail15normal_iteratorINSA_10device_ptrIdEEEEEEEE10policy1000Ei11abs_functorIdESF_JPdEEEvT0_iT1_T2_DpNS2_10kernel_argIT3_EE)
        /*00e0*/ 	.word	0x00000020


	//----- nvinfo : EIATTR_FRAME_SIZE
	.align		4
.L_82:
        /*00e4*/ 	.byte	0x04, 0x11
        /*00e6*/ 	.short	(.L_84 - .L_83)
	.align		4
.L_83:
        /*00e8*/ 	.word	index@(_ZN3cub18CUB_300001_SM_10006detail9transform16transform_kernelINS2_10policy_hubILb1EN4cuda3std3__45tupleIJN6thrust24THRUST_300001_SM_1000_NS6detail15normal_iteratorINSA_10device_ptrIdEEEEEEEE10policy1000Ei11abs_functorIdESF_JPdEEEvT0_iT1_T2_DpNS2_10kernel_argIT3_EE)
        /*00ec*/ 	.word	0x00000000


	//----- nvinfo : EIATTR_REGCOUNT
	.align		4
.L_84:
        /*00f0*/ 	.byte	0x04, 0x2f
        /*00f2*/ 	.short	(.L_86 - .L_85)
	.align		4
.L_85:
        /*00f4*/ 	.word	index@(_ZN3cub18CUB_300001_SM_10006detail9transform16transform_kernelINS2_10policy_hubILb1EN4cuda3std3__45tupleIJN6thrust24THRUST_300001_SM_1000_NS6detail15normal_iteratorINSA_10device_ptrIdEEEEEEEE10policy1000El11abs_functorIdESF_JPdEEEvT0_iT1_T2_DpNS2_10kernel_argIT3_EE)
        /*00f8*/ 	.word	0x00000020


	//----- nvinfo : EIATTR_FRAME_SIZE
	.align		4
.L_86:
        /*00fc*/ 	.byte	0x04, 0x11
        /*00fe*/ 	.short	(.L_88 - .L_87)
	.align		4
.L_87:
        /*0100*/ 	.word	index@(_ZN3cub18CUB_300001_SM_10006detail9transform16transform_kernelINS2_10policy_hubILb1EN4cuda3std3__45tupleIJN6thrust24THRUST_300001_SM_1000_NS6detail15normal_iteratorINSA_10device_ptrIdEEEEEEEE10policy1000El11abs_functorIdESF_JPdEEEvT0_iT1_T2_DpNS2_10kernel_argIT3_EE)
        /*0104*/ 	.word	0x00000000


	//----- nvinfo : EIATTR_REGCOUNT
	.align		4
.L_88:
        /*0108*/ 	.byte	0x04, 0x2f
        /*010a*/ 	.short	(.L_90 - .L_89)
	.align		4
.L_89:
        /*010c*/ 	.word	index@(_ZN3cub18CUB_300001_SM_10006detail6reduce28DeviceReduceSingleTileKernelINS2_10policy_hubImj11mul_functorImEE10Policy1000EN6thrust24THRUST_300001_SM_1000_NS6detail15normal_iteratorINSA_10device_ptrImEEEEPmjS6_mm11inc_functorImEEEvT0_T1_T2_T3_T4_T6_)
        /*0110*/ 	.word	0x00000030


	//----- nvinfo : EIATTR_FRAME_SIZE
	.align		4
.L_90:
        /*0114*/ 	.byte	0x04, 0x11
        /*0116*/ 	.short	(.L_92 - .L_91)
	.align		4
.L_91:
        /*0118*/ 	.word	index@(_ZN3cub18CUB_300001_SM_10006detail6reduce28DeviceReduceSingleTileKernelINS2_10policy_hubImj11mul_functorImEE10Policy1000EN6thrust24THRUST_300001_SM_1000_NS6detail15normal_iteratorINSA_10device_ptrImEEEEPmjS6_mm11inc_functorImEEEvT0_T1_T2_T3_T4_T6_)
        /*011c*/ 	.word	0x00000000


	//----- nvinfo : EIATTR_REGCOUNT
	.align		4
.L_92:
        /*0120*/ 	.byte	0x04, 0x2f
        /*0122*/ 	.short	(.L_94 - .L_93)
	.align		4
.L_93:
        /*0124*/ 	.word	index@(_ZN3cub18CUB_300001_SM_10006detail6reduce18DeviceReduceKernelINS2_10policy_hubImj11mul_functorImEE10Policy1000EN6thrust24THRUST_300001_SM_1000_NS6detail15normal_iteratorINSA_10device_ptrImEEEEjS6_m11inc_functorImEEEvT0_PT3_T1_NS0_13GridEvenShareISL_EET2_T4_)
        /*0128*/ 	.word	0x00000020


	//----- nvinfo : EIATTR_FRAME_SIZE
	.align		4
.L_94:
        /*012c*/ 	.byte	0x04, 0x11
        /*012e*/ 	.short	(.L_96 - .L_95)
	.align		4
.L_95:
        /*0130*/ 	.word	index@(_ZN3cub18CUB_300001_SM_10006detail6reduce18DeviceReduceKernelINS2_10policy_hubImj11mul_functorImEE10Policy1000EN6thrust24THRUST_300001_SM_1000_NS6detail15normal_iteratorINSA_10device_ptrImEEEEjS6_m11inc_functorImEEEvT0_PT3_T1_NS0_13GridEvenShareISL_EET2_T4_)
        /*0134*/ 	.word	0x00000000


	//----- nvinfo : EIATTR_REGCOUNT
	.align		4
.L_96:
        /*0138*/ 	.byte	0x04, 0x2f
        /*013a*/ 	.short	(.L_98 - .L_97)
	.align		4
.L_97:
        /*013c*/ 	.word	index@(_ZN3cub18CUB_300001_SM_10006detail6reduce28DeviceReduceSingleTileKernelINS2_10policy_hubImj11mul_functorImEE10Policy1000EPmS9_iS6_mmN4cuda3std3__410__identityEEEvT0_T1_T2_T3_T4_T6_)
        /*0140*/ 	.word	0x00000030


	//----- nvinfo : EIATTR_FRAME_SIZE
	.align		4
.L_98:
        /*0144*/ 	.byte	0x04, 0x11
        /*0146*/ 	.short	(.L_100 - .L_99)
	.align		4
.L_99:
        /*0148*/ 	.word	index@(_ZN3cub18CUB_300001_SM_10006detail6reduce28DeviceReduceSingleTileKernelINS2_10policy_hubImj11mul_functorImEE10Policy1000EPmS9_iS6_mmN4cuda3std3__410__identityEEEvT0_T1_T2_T3_T4_T6_)
        /*014c*/ 	.word	0x00000000


	//----- nvinfo : EIATTR_REGCOUNT
	.align		4
.L_100:
        /*0150*/ 	.byte	0x04, 0x2f
        /*0152*/ 	.short	(.L_102 - .L_101)
	.align		4
.L_101:
        /*0154*/ 	.word	index@(_ZN3cub18CUB_300001_SM_10006detail6reduce28DeviceReduceSingleTileKernelINS2_10policy_hubImy11mul_functorImEE10Policy1000EN6thrust24THRUST_300001_SM_1000_NS6detail15normal_iteratorINSA_10device_ptrImEEEEPmyS6_mm11inc_functorImEEEvT0_T1_T2_T3_T4_T6_)
        /*0158*/ 	.word	0x00000032


	//----- nvinfo : EIATTR_FRAME_SIZE
	.align		4
.L_102:
        /*015c*/ 	.byte	0x04, 0x11
        /*015e*/ 	.short	(.L_104 - .L_103)
	.align		4
.L_103:
        /*0160*/ 	.word	index@(_ZN3cub18CUB_300001_SM_10006detail6reduce28DeviceReduceSingleTileKernelINS2_10policy_hubImy11mul_functorImEE10Policy1000EN6thrust24THRUST_300001_SM_1000_NS6detail15normal_iteratorINSA_10device_ptrImEEEEPmyS6_mm11inc_functorImEEEvT0_T1_T2_T3_T4_T6_)
        /*0164*/ 	.word	0x00000000


	//----- nvinfo : EIATTR_REGCOUNT
	.align		4
.L_104:
        /*0168*/ 	.byte	0x04, 0x2f
        /*016a*/ 	.short	(.L_106 - .L_105)
	.align		4
.L_105:
        /*016c*/ 	.word	index@(_ZN3cub18CUB_300001_SM_10006detail6reduce18DeviceReduceKernelINS2_10policy_hubImy11mul_functorImEE10Policy1000EN6thrust24THRUST_300001_SM_1000_NS6detail15normal_iteratorINSA_10device_ptrImEEEEyS6_m11inc_functorImEEEvT0_PT3_T1_NS0_13GridEvenShareISL_EET2_T4_)
        /*0170*/ 	.word	0x00000020


	//----- nvinfo : EIATTR_FRAME_SIZE
	.align		4
.L_106:
        /*0174*/ 	.byte	0x04, 0x11
        /*0176*/ 	.short	(.L_108 - .L_107)
	.align		4
.L_107:
        /*0178*/ 	.word	index@(_ZN3cub18CUB_300001_SM_10006detail6reduce18DeviceReduceKernelINS2_10policy_hubImy11mul_functorImEE10Policy1000EN6thrust24THRUST_300001_SM_1000_NS6detail15normal_iteratorINSA_10device_ptrImEEEEyS6_m11inc_functorImEEEvT0_PT3_T1_NS0_13GridEvenShareISL_EET2_T4_)
        /*017c*/ 	.word	0x00000000


	//----- nvinfo : EIATTR_REGCOUNT
	.align		4
.L_108:
        /*0180*/ 	.byte	0x04, 0x2f
        /*0182*/ 	.short	(.L_110 - .L_109)
	.align		4
.L_109:
        /*0184*/ 	.word	index@(_ZN3cub18CUB_300001_SM_10006detail6reduce28DeviceReduceSingleTileKernelINS2_10policy_hubImy11mul_functorImEE10Policy1000EPmS9_iS6_mmN4cuda3std3__410__identityEEEvT0_T1_T2_T3_T4_T6_)
        /*0188*/ 	.word	0x00000030


	//----- nvinfo : EIATTR_FRAME_SIZE
	.align		4
.L_110:
        /*018c*/ 	.byte	0x04, 0x11
        /*018e*/ 	.short	(.L_112 - .L_111)
	.align		4
.L_111:
        /*0190*/ 	.word	index@(_ZN3cub18CUB_300001_SM_10006detail6reduce28DeviceReduceSingleTileKernelINS2_10policy_hubImy11mul_functorImEE10Policy1000EPmS9_iS6_mmN4cuda3std3__410__identityEEEvT0_T1_T2_T3_T4_T6_)
        /*0194*/ 	.word	0x00000000


	//----- nvinfo : EIATTR_REGCOUNT
	.align		4
.L_112:
        /*0198*/ 	.byte	0x04, 0x2f
        /*019a*/ 	.short	(.L_114 - .L_113)
	.align		4
.L_113:
        /*019c*/ 	.word	index@(_ZN3cub18CUB_300001_SM_10006detail6reduce28DeviceReduceSingleTileKernelINS2_10policy_hubIdj11max_functorIdEE10Policy1000EN6thrust24THRUST_300001_SM_1000_NS6detail15normal_iteratorINSA_10device_ptrIdEEEEPdjS6_dd11abs_functorIdEEEvT0_T1_T2_T3_T4_T6_)
        /*01a0*/ 	.word	0x0000002f


	//----- nvinfo : EIATTR_FRAME_SIZE
	.align		4
.L_114:
        /*01a4*/ 	.byte	0x04, 0x11
        /*01a6*/ 	.short	(.L_116 - .L_115)
	.align		4
.L_115:
        /*01a8*/ 	.word	index@(_ZN3cub18CUB_300001_SM_10006detail6reduce28DeviceReduceSingleTileKernelINS2_10policy_hubIdj11max_functorIdEE10Policy1000EN6thrust24THRUST_300001_SM_1000_NS6detail15normal_iteratorINSA_10device_ptrIdEEEEPdjS6_dd11abs_functorIdEEEvT0_T1_T2_T3_T4_T6_)
        /*01ac*/ 	.word	0x00000000


	//----- nvinfo : EIATTR_REGCOUNT
	.align		4
.L_116:
        /*01b0*/ 	.byte	0x04, 0x2f
        /*01b2*/ 	.short	(.L_118 - .L_117)
	.align		4
.L_117:
        /*01b4*/ 	.word	index@(_ZN3cub18CUB_300001_SM_10006detail6reduce18DeviceReduceKernelINS2_10policy_hubIdj11max_functorIdEE10Policy1000EN6thrust24THRUST_300001_SM_1000_NS6detail15normal_iteratorINSA_10device_ptrIdEEEEjS6_d11abs_functorIdEEEvT0_PT3_T1_NS0_13GridEvenShareISL_EET2_T4_)
        /*01b8*/ 	.word	0x00000020


	//----- nvinfo : EIATTR_FRAME_SIZE
	.align		4
.L_118:
        /*01bc*/ 	.byte	0x04, 0x11
        /*01be*/ 	.short	(.L_120 - .L_119)
	.align		4
.L_119:
        /*01c0*/ 	.word	index@(_ZN3cub18CUB_300001_SM_10006detail6reduce18DeviceReduceKernelINS2_10policy_hubIdj11max_functorIdEE10Policy1000EN6thrust24THRUST_300001_SM_1000_NS6detail15normal_iteratorINSA_10device_ptrIdEEEEjS6_d11abs_functorIdEEEvT0_PT3_T1_NS0_13GridEvenShareISL_EET2_T4_)
        /*01c4*/ 	.word	0x00000000


	//----- nvinfo : EIATTR_REGCOUNT
	.align		4
.L_120:
        /*01c8*/ 	.byte	0x04, 0x2f
        /*01ca*/ 	.short	(.L_122 - .L_121)
	.align		4
.L_121:
        /*01cc*/ 	.word	index@(_ZN3cub18CUB_300001_SM_10006detail6reduce28DeviceReduceSingleTileKernelINS2_10policy_hubIdj11max_functorIdEE10Policy1000EPdS9_iS6_ddN4cuda3std3__410__identityEEEvT0_T1_T2_T3_T4_T6_)
        /*01d0*/ 	.word	0x00000030


	//----- nvinfo : EIATTR_FRAME_SIZE
	.align		4
.L_122:
        /*01d4*/ 	.byte	0x04, 0x11
        /*01d6*/ 	.short	(.L_124 - .L_123)
	.align		4
.L_123:
        /*01d8*/ 	.word	index@(_ZN3cub18CUB_300001_SM_10006detail6reduce28DeviceReduceSingleTileKernelINS2_10policy_hubIdj11max_functorIdEE10Policy1000EPdS9_iS6_ddN4cuda3std3__410__identityEEEvT0_T1_T2_T3_T4_T6_)
        /*01dc*/ 	.word	0x00000000


	//----- nvinfo : EIATTR_REGCOUNT
	.align		4
.L_124:
        /*01e0*/ 	.byte	0x04, 0x2f
        /*01e2*/ 	.short	(.L_126 - .L_125)
	.align		4
.L_125:
        /*01e4*/ 	.word	index@(_ZN3cub18CUB_300001_SM_10006detail6reduce28DeviceReduceSingleTileKernelINS2_10policy_hubIdy11max_functorIdEE10Policy1000EN6thrust24THRUST_300001_SM_1000_NS6detail15normal_iteratorINSA_10device_ptrIdEEEEPdyS6_dd11abs_functorIdEEEvT0_T1_T2_T3_T4_T6_)
        /*01e8*/ 	.word	0x00000030


	//----- nvinfo : EIATTR_FRAME_SIZE
	.align		4
.L_126:
        /*01ec*/ 	.byte	0x04, 0x11
        /*01ee*/ 	.short	(.L_128 - .L_127)
	.align		4
.L_127:
        /*01f0*/ 	.word	index@(_ZN3cub18CUB_300001_SM_10006detail6reduce28DeviceReduceSingleTileKernelINS2_10policy_hubIdy11max_functorIdEE10Policy1000EN6thrust24THRUST_300001_SM_1000_NS6detail15normal_iteratorINSA_10device_ptrIdEEEEPdyS6_dd11abs_functorIdEEEvT0_T1_T2_T3_T4_T6_)
        /*01f4*/ 	.word	0x00000000


	//----- nvinfo : EIATTR_REGCOUNT
	.align		4
.L_128:
        /*01f8*/ 	.byte	0x04, 0x2f
        /*01fa*/ 	.short	(.L_130 - .L_129)
	.align		4
.L_129:
        /*01fc*/ 	.word	index@(_ZN3cub18CUB_300001_SM_10006detail6reduce18DeviceReduceKernelINS2_10policy_hubIdy11max_functorIdEE10Policy1000EN6thrust24THRUST_300001_SM_1000_NS6detail15normal_iteratorINSA_10device_ptrIdEEEEyS6_d11abs_functorIdEEEvT0_PT3_T1_NS0_13GridEvenShareISL_EET2_T4_)
        /*0200*/ 	.word	0x00000020


	//----- nvinfo : EIATTR_FRAME_SIZE
	.align		4
.L_130:
        /*0204*/ 	.byte	0x04, 0x11
        /*0206*/ 	.short	(.L_132 - .L_131)
	.align		4
.L_131:
        /*0208*/ 	.word	index@(_ZN3cub18CUB_300001_SM_10006detail6reduce18DeviceReduceKernelINS2_10policy_hubIdy11max_functorIdEE10Policy1000EN6thrust24THRUST_300001_SM_1000_NS6detail15normal_iteratorINSA_10device_ptrIdEEEEyS6_d11abs_functorIdEEEvT0_PT3_T1_NS0_13GridEvenShareISL_EET2_T4_)
        /*020c*/ 	.word	0x00000000


	//----- nvinfo : EIATTR_REGCOUNT
	.align		4
.L_132:
        /*0210*/ 	.byte	0x04, 0x2f
        /*0212*/ 	.short	(.L_134 - .L_133)
	.align		4
.L_133:
        /*0214*/ 	.word	index@(_ZN3cub18CUB_300001_SM_10006detail6reduce28DeviceReduceSingleTileKernelINS2_10policy_hubIdy11max_functorIdEE10Policy1000EPdS9_iS6_ddN4cuda3std3__410__identityEEEvT0_T1_T2_T3_T4_T6_)
        /*0218*/ 	.word	0x00000030


	//----- nvinfo : EIATTR_FRAME_SIZE
	.align		4
.L_134:
        /*021c*/ 	.byte	0x04, 0x11
        /*021e*/ 	.short	(.L_136 - .L_135)
	.align		4
.L_135:
        /*0220*/ 	.word	index@(_ZN3cub18CUB_300001_SM_10006detail6reduce28DeviceReduceSingleTileKernelINS2_10policy_hubIdy11max_functorIdEE10Policy1000EPdS9_iS6_ddN4cuda3std3__410__identityEEEvT0_T1_T2_T3_T4_T6_)
        /*0224*/ 	.word	0x00000000


	//----- nvinfo : EIATTR_REGCOUNT
	.align		4
.L_136:
        /*0228*/ 	.byte	0x04, 0x2f
        /*022a*/ 	.short	(.L_138 - .L_137)
	.align		4
.L_137:
        /*022c*/ 	.word	index@(_ZN3cub18CUB_300001_SM_10006detail6reduce28DeviceReduceSingleTileKernelINS2_10policy_hubIdj11max_functorIdEE10Policy1000EN6thrust24THRUST_300001_SM_1000_NS6detail15normal_iteratorINSA_10device_ptrIdEEEEPdjS6_ddN4cuda3std3__410__identityEEEvT0_T1_T2_T3_T4_T6_)
        /*0230*/ 	.word	0x0000002d


	//----- nvinfo : EIATTR_FRAME_SIZE
	.align		4
.L_138:
        /*0234*/ 	.byte	0x04, 0x11
        /*0236*/ 	.short	(.L_140 - .L_139)
	.align		4
.L_139:
        /*0238*/ 	.word	index@(_ZN3cub18CUB_300001_SM_10006detail6reduce28DeviceReduceSingleTileKernelINS2_10policy_hubIdj11max_functorIdEE10Policy1000EN6thrust24THRUST_300001_SM_1000_NS6detail15normal_iteratorINSA_10device_ptrIdEEEEPdjS6_ddN4cuda3std3__410__identityEEEvT0_T1_T2_T3_T4_T6_)
        /*023c*/ 	.word	0x00000000


	//----- nvinfo : EIATTR_REGCOUNT
	.align		4
.L_140:
        /*0240*/ 	.byte	0x04, 0x2f
        /*0242*/ 	.short	(.L_142 - .L_141)
	.align		4
.L_141:
        /*0244*/ 	.word	index@(_ZN3cub18CUB_300001_SM_10006detail6reduce18DeviceReduceKernelINS2_10policy_hubIdj11max_functorIdEE10Policy1000EN6thrust24THRUST_300001_SM_1000_NS6detail15normal_iteratorINSA_10device_ptrIdEEEEjS6_dN4cuda3std3__410__identityEEEvT0_PT3_T1_NS0_13GridEvenShareISN_EET2_T4_)
        /*0248*/ 	.word	0x0000001d


	//----- nvinfo : EIATTR_FRAME_SIZE
	.align		4
.L_142:
        /*024c*/ 	.byte	0x04, 0x11
        /*024e*/ 	.short	(.L_144 - .L_143)
	.align		4
.L_143:
        /*0250*/ 	.word	index@(_ZN3cub18CUB_300001_SM_10006detail6reduce18DeviceReduceKernelINS2_10policy_hubIdj11max_functorIdEE10Policy1000EN6thrust24THRUST_300001_SM_1000_NS6detail15normal_iteratorINSA_10device_ptrIdEEEEjS6_dN4cuda3std3__410__identityEEEvT0_PT3_T1_NS0_13GridEvenShareISN_EET2_T4_)
        /*0254*/ 	.word	0x00000000


	//----- nvinfo : EIATTR_REGCOUNT
	.align		4
.L_144:
        /*0258*/ 	.byte	0x04, 0x2f
        /*025a*/ 	.short	(.L_146 - .L_145)
	.align		4
.L_145:
        /*025c*/ 	.word	index@(_ZN3cub18CUB_300001_SM_10006detail6reduce28DeviceReduceSingleTileKernelINS2_10policy_hubIdy11max_functorIdEE10Policy1000EN6thrust24THRUST_300001_SM_1000_NS6detail15normal_iteratorINSA_10device_ptrIdEEEEPdyS6_ddN4cuda3std3__410__identityEEEvT0_T1_T2_T3_T4_T6_)
        /*0260*/ 	.word	0x0000002e


	//----- nvinfo : EIATTR_FRAME_SIZE
	.align		4
.L_146:
        /*0264*/ 	.byte	0x04, 0x11
        /*0266*/ 	.short	(.L_148 - .L_147)
	.align		4
.L_147:
        /*0268*/ 	.word	index@(_ZN3cub18CUB_300001_SM_10006detail6reduce28DeviceReduceSingleTileKernelINS2_10policy_hubIdy11max_functorIdEE10Policy1000EN6thrust24THRUST_300001_SM_1000_NS6detail15normal_iteratorINSA_10device_ptrIdEEEEPdyS6_ddN4cuda3std3__410__identityEEEvT0_T1_T2_T3_T4_T6_)
        /*026c*/ 	.word	0x00000000


	//----- nvinfo : EIATTR_REGCOUNT
	.align		4
.L_148:
        /*0270*/ 	.byte	0x04, 0x2f
        /*0272*/ 	.short	(.L_150 - .L_149)
	.align		4
.L_149:
        /*0274*/ 	.word	index@(_ZN3cub18CUB_300001_SM_10006detail6reduce18DeviceReduceKernelINS2_10policy_hubIdy11max_functorIdEE10Policy1000EN6thrust24THRUST_300001_SM_1000_NS6detail15normal_iteratorINSA_10device_ptrIdEEEEyS6_dN4cuda3std3__410__identityEEEvT0_PT3_T1_NS0_13GridEvenShareISN_EET2_T4_)
        /*0278*/ 	.word	0x0000001e


	//----- nvinfo : EIATTR_FRAME_SIZE
	.align		4
.L_150:
        /*027c*/ 	.byte	0x04, 0x11
        /*027e*/ 	.short	(.L_152 - .L_151)
	.align		4
.L_151:
        /*0280*/ 	.word	index@(_ZN3cub18CUB_300001_SM_10006detail6reduce18DeviceReduceKernelINS2_10policy_hubIdy11max_functorIdEE10Policy1000EN6thrust24THRUST_300001_SM_1000_NS6detail15normal_iteratorINSA_10device_ptrIdEEEEyS6_dN4cuda3std3__410__identityEEEvT0_PT3_T1_NS0_13GridEvenShareISN_EET2_T4_)
        /*0284*/ 	.word	0x00000000


	//----- nvinfo : EIATTR_REGCOUNT
	.align		4
.L_152:
        /*0288*/ 	.byte	0x04, 0x2f
        /*028a*/ 	.short	(.L_154 - .L_153)
	.align		4
.L_153:
        /*028c*/ 	.word	index@(_ZN3cub18CUB_300001_SM_10006detail6reduce28DeviceReduceSingleTileKernelINS2_10policy_hubIN4cuda3std3__45tupleIJblEEEjN6thrust24THRUST_300001_SM_1000_NS8cuda_cub9__find_if7functorIS9_EEE10Policy1000ENSB_12zip_iteratorINS8_IJNSD_26transform_input_iterator_tIbNSB_6detail15normal_iteratorINSB_10device_ptrIbEEEENSK_10functional5actorINSP_9compositeIJNSP_16operator_adaptorINS7_8equal_toIvEEEENSQ_INSP_8argumentILj0EEEEENSQ_INSP_5valueIbEEEEEEEEEEENSB_17counting_iteratorIlNSB_11use_defaultES16_S16_EEEEEEEPS9_jSF_S9_S9_NS7_10__identityEEEvT0_T1_T2_T3_T4_T6_)
        /*0290*/ 	.word	0x00000026


	//----- nvinfo : EIATTR_FRAME_SIZE
	.align		4
.L_154:
        /*0294*/ 	.byte	0x04, 0x11
        /*0296*/ 	.short	(.L_156 - .L_155)
	.align		4
.L_155:
        /*0298*/ 	.word	index@(_ZN3cub18CUB_300001_SM_10006detail6reduce28DeviceReduceSingleTileKernelINS2_10policy_hubIN4cuda3std3__45tupleIJblEEEjN6thrust24THRUST_300001_SM_1000_NS8cuda_cub9__find_if7functorIS9_EEE10Policy1000ENSB_12zip_iteratorINS8_IJNSD_26transform_input_iterator_tIbNSB_6detail15normal_iteratorINSB_10device_ptrIbEEEENSK_10functional5actorINSP_9compositeIJNSP_16operator_adaptorINS7_8equal_toIvEEEENSQ_INSP_8argumentILj0EEEEENSQ_INSP_5valueIbEEEEEEEEEEENSB_17counting_iteratorIlNSB_11use_defaultES16_S16_EEEEEEEPS9_jSF_S9_S9_NS7_10__identityEEEvT0_T1_T2_T3_T4_T6_)
        /*029c*/ 	.word	0x00000000


	//----- nvinfo : EIATTR_REGCOUNT
	.align		4
.L_156:
        /*02a0*/ 	.byte	0x04, 0x2f
        /*02a2*/ 	.short	(.L_158 - .L_157)
	.align		4
.L_157:
        /*02a4*/ 	.word	index@(_ZN3cub18CUB_300001_SM_10006detail6reduce18DeviceReduceKernelINS2_10policy_hubIN4cuda3std3__45tupleIJblEEEjN6thrust24THRUST_300001_SM_1000_NS8cuda_cub9__find_if7functorIS9_EEE10Policy1000ENSB_12zip_iteratorINS8_IJNSD_26transform_input_iterator_tIbNSB_6detail15normal_iteratorINSB_10device_ptrIbEEEENSK_10functional5actorINSP_9compositeIJNSP_16operator_adaptorINS7_8equal_toIvEEEENSQ_INSP_8argumentILj0EEEEENSQ_INSP_5valueIbEEEEEEEEEEENSB_17counting_iteratorIlNSB_11use_defaultES16_S16_EEEEEEEjSF_S9_NS7_10__identityEEEvT0_PT3_T1_NS0_13GridEvenShareIS1E_EET2_T4_)
        /*02a8*/ 	.word	0x00000020


	//----- nvinfo : EIATTR_FRAME_SIZE
	.align		4
.L_158:
        /*02ac*/ 	.byte	0x04, 0x11
        /*02ae*/ 	.short	(.L_160 - .L_159)
	.align		4
.L_159:
        /*02b0*/ 	.word	index@(_ZN3cub18CUB_300001_SM_10006detail6reduce18DeviceReduceKernelINS2_10policy_hubIN4cuda3std3__45tupleIJblEEEjN6thrust24THRUST_300001_SM_1000_NS8cuda_cub9__find_if7functorIS9_EEE10Policy1000ENSB_12zip_iteratorINS8_IJNSD_26transform_input_iterator_tIbNSB_6detail15normal_iteratorINSB_10device_ptrIbEEEENSK_10functional5actorINSP_9compositeIJNSP_16operator_adaptorINS7_8equal_toIvEEEENSQ_INSP_8argumentILj0EEEEENSQ_INSP_5valueIbEEEEEEEEEEENSB_17counting_iteratorIlNSB_11use_defaultES16_S16_EEEEEEEjSF_S9_NS7_10__identityEEEvT0_PT3_T1_NS0_13GridEvenShareIS1E_EET2_T4_)
        /*02b4*/ 	.word	0x00000000


	//----- nvinfo : EIATTR_REGCOUNT
	.align		4
.L_160:
        /*02b8*/ 	.byte	0x04, 0x2f
        /*02ba*/ 	.short	(.L_162 - .L_161)
	.align		4
.L_161:
        /*02bc*/ 	.word	index@(_ZN3cub18CUB_300001_SM_10006detail6reduce28DeviceReduceSingleTileKernelINS2_10policy_hubIN4cuda3std3__45tupleIJblEEEjN6thrust24THRUST_300001_SM_1000_NS8cuda_cub9__find_if7functorIS9_EEE10Policy1000EPS9_SI_iSF_S9_S9_NS7_10__identityEEEvT0_T1_T2_T3_T4_T6_)
        /*02c0*/ 	.word	0x0000001c


	//----- nvinfo : EIATTR_FRAME_SIZE
	.align		4
.L_162:
        /*02c4*/ 	.byte	0x04, 0x11
        /*02c6*/ 	.short	(.L_164 - .L_163)
	.align		4
.L_163:
        /*02c8*/ 	.word	index@(_ZN3cub18CUB_300001_SM_10006detail6reduce28DeviceReduceSingleTileKernelINS2_10policy_hubIN4cuda3std3__45tupleIJblEEEjN6thrust24THRUST_300001_SM_1000_NS8cuda_cub9__find_if7functorIS9_EEE10Policy1000EPS9_SI_iSF_S9_S9_NS7_10__identityEEEvT0_T1_T2_T3_T4_T6_)
        /*02cc*/ 	.word	0x00000000


	//----- nvinfo : EIATTR_REGCOUNT
	.align		4
.L_164:
        /*02d0*/ 	.byte	0x04, 0x2f
        /*02d2*/ 	.short	(.L_166 - .L_165)
	.align		4
.L_165:
        /*02d4*/ 	.word	index@(_ZN3cub18CUB_300001_SM_10006detail6reduce28DeviceReduceSingleTileKernelINS2_10policy_hubIN4cuda3std3__45tupleIJblEEEyN6thrust24THRUST_300001_SM_1000_NS8cuda_cub9__find_if7functorIS9_EEE10Policy1000ENSB_12zip_iteratorINS8_IJNSD_26transform_input_iterator_tIbNSB_6detail15normal_iteratorINSB_10device_ptrIbEEEENSK_10functional5actorINSP_9compositeIJNSP_16operator_adaptorINS7_8equal_toIvEEEENSQ_INSP_8argumentILj0EEEEENSQ_INSP_5valueIbEEEEEEEEEEENSB_17counting_iteratorIlNSB_11use_defaultES16_S16_EEEEEEEPS9_ySF_S9_S9_NS7_10__identityEEEvT0_T1_T2_T3_T4_T6_)
        /*02d8*/ 	.word	0x00000020


	//----- nvinfo : EIATTR_FRAME_SIZE
	.align		4
.L_166:
        /*02dc*/ 	.byte	0x04, 0x11
        /*02de*/ 	.short	(.L_168 - .L_167)
	.align		4
.L_167:
        /*02e0*/ 	.word	index@(_ZN3cub18CUB_300001_SM_10006detail6reduce28DeviceReduceSingleTileKernelINS2_10policy_hubIN4cuda3std3__45tupleIJblEEEyN6thrust24THRUST_300001_SM_1000_NS8cuda_cub9__find_if7functorIS9_EEE10Policy1000ENSB_12zip_iteratorINS8_IJNSD_26transform_input_iterator_tIbNSB_6detail15normal_iteratorINSB_10device_ptrIbEEEENSK_10functional5actorINSP_9compositeIJNSP_16operator_adaptorINS7_8equal_toIvEEEENSQ_INSP_8argumentILj0EEEEENSQ_INSP_5valueIbEEEEEEEEEEENSB_17counting_iteratorIlNSB_11use_defaultES16_S16_EEEEEEEPS9_ySF_S9_S9_NS7_10__identityEEEvT0_T1_T2_T3_T4_T6_)
        /*02e4*/ 	.word	0x00000000


	//----- nvinfo : EIATTR_REGCOUNT
	.align		4
.L_168:
        /*02e8*/ 	.byte	0x04, 0x2f
        /*02ea*/ 	.short	(.L_170 - .L_169)
	.align		4
.L_169:
        /*02ec*/ 	.word	index@(_ZN3cub18CUB_300001_SM_10006detail6reduce18DeviceReduceKernelINS2_10policy_hubIN4cuda3std3__45tupleIJblEEEyN6thrust24THRUST_300001_SM_1000_NS8cuda_cub9__find_if7functorIS9_EEE10Policy1000ENSB_12zip_iteratorINS8_IJNSD_26transform_input_iterator_tIbNSB_6detail15normal_iteratorINSB_10device_ptrIbEEEENSK_10functional5actorINSP_9compositeIJNSP_16operator_adaptorINS7_8equal_toIvEEEENSQ_INSP_8argumentILj0EEEEENSQ_INSP_5valueIbEEEEEEEEEEENSB_17counting_iteratorIlNSB_11use_defaultES16_S16_EEEEEEEySF_S9_NS7_10__identityEEEvT0_PT3_T1_NS0_13GridEvenShareIS1E_EET2_T4_)
        /*02f0*/ 	.word	0x00000020


	//----- nvinfo : EIATTR_FRAME_SIZE
	.align		4
.L_170:
        /*02f4*/ 	.byte	0x04, 0x11
        /*02f6*/ 	.short	(.L_172 - .L_171)
	.align		4
.L_171:
        /*02f8*/ 	.word	index@(_ZN3cub18CUB_300001_SM_10006detail6reduce18DeviceReduceKernelINS2_10policy_hubIN4cuda3std3__45tupleIJblEEEyN6thrust24THRUST_300001_SM_1000_NS8cuda_cub9__find_if7functorIS9_EEE10Policy1000ENSB_12zip_iteratorINS8_IJNSD_26transform_input_iterator_tIbNSB_6detail15normal_iteratorINSB_10device_ptrIbEEEENSK_10functional5actorINSP_9compositeIJNSP_16operator_adaptorINS7_8equal_toIvEEEENSQ_INSP_8argumentILj0EEEEENSQ_INSP_5valueIbEEEEEEEEEEENSB_17counting_iteratorIlNSB_11use_defaultES16_S16_EEEEEEEySF_S9_NS7_10__identityEEEvT0_PT3_T1_NS0_13GridEvenShareIS1E_EET2_T4_)
        /*02fc*/ 	.word	0x00000000


	//----- nvinfo : EIATTR_REGCOUNT
	.align		4
.L_172:
        /*0300*/ 	.byte	0x04, 0x2f
        /*0302*/ 	.short	(.L_174 - .L_173)
	.align		4
.L_173:
        /*0304*/ 	.word	index@(_ZN3cub18CUB_300001_SM_10006detail6reduce28DeviceReduceSingleTileKernelINS2_10policy_hubIN4cuda3std3__45tupleIJblEEEyN6thrust24THRUST_300001_SM_1000_NS8cuda_cub9__find_if7functorIS9_EEE10Policy1000EPS9_SI_iSF_S9_S9_NS7_10__identityEEEvT0_T1_T2_T3_T4_T6_)
        /*0308*/ 	.word	0x0000001c


	//----- nvinfo : EIATTR_FRAME_SIZE
	.align		4
.L_174:
        /*030c*/ 	.byte	0x04, 0x11
        /*030e*/ 	.short	(.L_176 - .L_175)
	.align		4
.L_175:
        /*0310*/ 	.word	index@(_ZN3cub18CUB_300001_SM_10006detail6reduce28DeviceReduceSingleTileKernelINS2_10policy_hubIN4cuda3std3__45tupleIJblEEEyN6thrust24THRUST_300001_SM_1000_NS8cuda_cub9__find_if7functorIS9_EEE10Policy1000EPS9_SI_iSF_S9_S9_NS7_10__identityEEEvT0_T1_T2_T3_T4_T6_)
        /*0314*/ 	.word	0x00000000


	//----- nvinfo : EIATTR_MIN_STACK_SIZE
	.align		4
.L_176:
        /*0318*/ 	.byte	0x04, 0x12
        /*031a*/ 	.short	(.L_178 - .L_177)
	.align		4
.L_177:
        /*031c*/ 	.word	index@(_ZN3cub18CUB_300001_SM_10006detail6reduce28DeviceReduceSingleTileKernelINS2_10policy_hubIN4cuda3std3__45tupleIJblEEEyN6thrust24THRUST_300001_SM_1000_NS8cuda_cub9__find_if7functorIS9_EEE10Policy1000EPS9_SI_iSF_S9_S9_NS7_10__identityEEEvT0_T1_T2_T3_T4_T6_)
        /*0320*/ 	.word	0x00000000


	//----- nvinfo : EIATTR_MIN_STACK_SIZE
	.align		4
.L_178:
        /*0324*/ 	.byte	0x04, 0x12
        /*0326*/ 	.short	(.L_180 - .L_179)
	.align		4
.L_179:
        /*0328*/ 	.word	index@(_ZN3cub18CUB_300001_SM_10006detail6reduce18DeviceReduceKernelINS2_10policy_hubIN4cuda3std3__45tupleIJblEEEyN6thrust24THRUST_300001_SM_1000_NS8cuda_cub9__find_if7functorIS9_EEE10Policy1000ENSB_12zip_iteratorINS8_IJNSD_26transform_input_iterator_tIbNSB_6detail15normal_iteratorINSB_10device_ptrIbEEEENSK_10functional5actorINSP_9compositeIJNSP_16operator_adaptorINS7_8equal_toIvEEEENSQ_INSP_8argumentILj0EEEEENSQ_INSP_5valueIbEEEEEEEEEEENSB_17counting_iteratorIlNSB_11use_defaultES16_S16_EEEEEEEySF_S9_NS7_10__identityEEEvT0_PT3_T1_NS0_13GridEvenShareIS1E_EET2_T4_)
        /*032c*/ 	.word	0x00000000


	//----- nvinfo : EIATTR_MIN_STACK_SIZE
	.align		4
.L_180:
        /*0330*/ 	.byte	0x04, 0x12
        /*0332*/ 	.short	(.L_182 - .L_181)
	.align		4
.L_181:
        /*0334*/ 	.word	index@(_ZN3cub18CUB_300001_SM_10006detail6reduce28DeviceReduceSingleTileKernelINS2_10policy_hubIN4cuda3std3__45tupleIJblEEEyN6thrust24THRUST_300001_SM_1000_NS8cuda_cub9__find_if7functorIS9_EEE10Policy1000ENSB_12zip_iteratorINS8_IJNSD_26transform_input_iterator_tIbNSB_6detail15normal_iteratorINSB_10device_ptrIbEEEENSK_10functional5actorINSP_9compositeIJNSP_16operator_adaptorINS7_8equal_toIvEEEENSQ_INSP_8argumentILj0EEEEENSQ_INSP_5valueIbEEEEEEEEEEENSB_17counting_iteratorIlNSB_11use_defaultES16_S16_EEEEEEEPS9_ySF_S9_S9_NS7_10__identityEEEvT0_T1_T2_T3_T4_T6_)
        /*0338*/ 	.word	0x00000000


	//----- nvinfo : EIATTR_MIN_STACK_SIZE
	.align		4
.L_182:
        /*033c*/ 	.byte	0x04, 0x12
        /*033e*/ 	.short	(.L_184 - .L_183)
	.align		4
.L_183:
        /*0340*/ 	.word	index@(_ZN3cub18CUB_300001_SM_10006detail6reduce28DeviceReduceSingleTileKernelINS2_10policy_hubIN4cuda3std3__45tupleIJblEEEjN6thrust24THRUST_300001_SM_1000_NS8cuda_cub9__find_if7functorIS9_EEE10Policy1000EPS9_SI_iSF_S9_S9_NS7_10__identityEEEvT0_T1_T2_T3_T4_T6_)
        /*0344*/ 	.word	0x00000000


	//----- nvinfo : EIATTR_MIN_STACK_SIZE
	.align		4
.L_184:
        /*0348*/ 	.byte	0x04, 0x12
        /*034a*/ 	.short	(.L_186 - .L_185)
	.align		4
.L_185:
        /*034c*/ 	.word	index@(_ZN3cub18CUB_300001_SM_10006detail6reduce18DeviceReduceKernelINS2_10policy_hubIN4cuda3std3__45tupleIJblEEEjN6thrust24THRUST_300001_SM_1000_NS8cuda_cub9__find_if7functorIS9_EEE10Policy1000ENSB_12zip_iteratorINS8_IJNSD_26transform_input_iterator_tIbNSB_6detail15normal_iteratorINSB_10device_ptrIbEEEENSK_10functional5actorINSP_9compositeIJNSP_16operator_adaptorINS7_8equal_toIvEEEENSQ_INSP_8argumentILj0EEEEENSQ_INSP_5valueIbEEEEEEEEEEENSB_17counting_iteratorIlNSB_11use_defaultES16_S16_EEEEEEEjSF_S9_NS7_10__identityEEEvT0_PT3_T1_NS0_13GridEvenShareIS1E_EET2_T4_)
        /*0350*/ 	.word	0x00000000


	//----- nvinfo : EIATTR_MIN_STACK_SIZE
	.align		4
.L_186:
        /*0354*/ 	.byte	0x04, 0x12
        /*0356*/ 	.short	(.L_188 - .L_187)
	.align		4
.L_187:
        /*0358*/ 	.word	index@(_ZN3cub18CUB_300001_SM_10006detail6reduce28DeviceReduceSingleTileKernelINS2_10policy_hubIN4cuda3std3__45tupleIJblEEEjN6thrust24THRUST_300001_SM_1000_NS8cuda_cub9__find_if7functorIS9_EEE10Policy1000ENSB_12zip_iteratorINS8_IJNSD_26transform_input_iterator_tIbNSB_6detail15normal_iteratorINSB_10device_ptrIbEEEENSK_10functional5actorINSP_9compositeIJNSP_16operator_adaptorINS7_8equal_toIvEEEENSQ_INSP_8argumentILj0EEEEENSQ_INSP_5valueIbEEEEEEEEEEENSB_17counting_iteratorIlNSB_11use_defaultES16_S16_EEEEEEEPS9_jSF_S9_S9_NS7_10__identityEEEvT0_T1_T2_T3_T4_T6_)
        /*035c*/ 	.word	0x00000000


	//----- nvinfo : EIATTR_MIN_STACK_SIZE
	.align		4
.L_188:
        /*0360*/ 	.byte	0x04, 0x12
        /*0362*/ 	.short	(.L_190 - .L_189)
	.align		4
.L_189:
        /*0364*/ 	.word	index@(_ZN3cub18CUB_300001_SM_10006detail6reduce18DeviceReduceKernelINS2_10policy_hubIdy11max_functorIdEE10Policy1000EN6thrust24THRUST_300001_SM_1000_NS6detail15normal_iteratorINSA_10device_ptrIdEEEEyS6_dN4cuda3std3__410__identityEEEvT0_PT3_T1_NS0_13GridEvenShareISN_EET2_T4_)
        /*0368*/ 	.word	0x00000000


	//----- nvinfo : EIATTR_MIN_STACK_SIZE
	.align		4
.L_190:
        /*036c*/ 	.byte	0x04, 0x12
        /*036e*/ 	.short	(.L_192 - .L_191)
	.align		4
.L_191:
        /*0370*/ 	.word	index@(_ZN3cub18CUB_300001_SM_10006detail6reduce28DeviceReduceSingleTileKernelINS2_10policy_hubIdy11max_functorIdEE10Policy1000EN6thrust24THRUST_300001_SM_1000_NS6detail15normal_iteratorINSA_10device_ptrIdEEEEPdyS6_ddN4cuda3std3__410__identityEEEvT0_T1_T2_T3_T4_T6_)
        /*0374*/ 	.word	0x00000000


	//----- nvinfo : EIATTR_MIN_STACK_SIZE
	.align		4
.L_192:
        /*0378*/ 	.byte	0x04, 0x12
        /*037a*/ 	.short	(.L_194 - .L_193)
	.align		4
.L_193:
        /*037c*/ 	.word	index@(_ZN3cub18CUB_300001_SM_10006detail6reduce18DeviceReduceKernelINS2_10policy_hubIdj11max_functorIdEE10Policy1000EN6thrust24THRUST_300001_SM_1000_NS6detail15normal_iteratorINSA_10device_ptrIdEEEEjS6_dN4cuda3std3__410__identityEEEvT0_PT3_T1_NS0_13GridEvenShareISN_EET2_T4_)
        /*0380*/ 	.word	0x00000000


	//----- nvinfo : EIATTR_MIN_STACK_SIZE
	.align		4
.L_194:
        /*0384*/ 	.byte	0x04, 0x12
        /*0386*/ 	.short	(.L_196 - .L_195)
	.align		4
.L_195:
        /*0388*/ 	.word	index@(_ZN3cub18CUB_300001_SM_10006detail6reduce28DeviceReduceSingleTileKernelINS2_10policy_hubIdj11max_functorIdEE10Policy1000EN6thrust24THRUST_300001_SM_1000_NS6detail15normal_iteratorINSA_10device_ptrIdEEEEPdjS6_ddN4cuda3std3__410__identityEEEvT0_T1_T2_T3_T4_T6_)
        /*038c*/ 	.word	0x00000000


	//----- nvinfo : EIATTR_MIN_STACK_SIZE
	.align		4
.L_196:
        /*0390*/ 	.byte	0x04, 0x12
        /*0392*/ 	.short	(.L_198 - .L_197)
	.align		4
.L_197:
        /*0394*/ 	.word	index@(_ZN3cub18CUB_300001_SM_10006detail6reduce28DeviceReduceSingleTileKernelINS2_10policy_hubIdy11max_functorIdEE10Policy1000EPdS9_iS6_ddN4cuda3std3__410__identityEEEvT0_T1_T2_T3_T4_T6_)
        /*0398*/ 	.word	0x00000000


	//----- nvinfo : EIATTR_MIN_STACK_SIZE
	.align		4
.L_198:
        /*039c*/ 	.byte	0x04, 0x12
        /*039e*/ 	.short	(.L_200 - .L_199)
	.align		4
.L_199:
        /*03a0*/ 	.word	index@(_ZN3cub18CUB_300001_SM_10006detail6reduce18DeviceReduceKernelINS2_10policy_hubIdy11max_functorIdEE10Policy1000EN6thrust24THRUST_300001_SM_1000_NS6detail15normal_iteratorINSA_10device_ptrIdEEEEyS6_d11abs_functorIdEEEvT0_PT3_T1_NS0_13GridEvenShareISL_EET2_T4_)
        /*03a4*/ 	.word	0x00000000


	//----- nvinfo : EIATTR_MIN_STACK_SIZE
	.align		4
.L_200:
        /*03a8*/ 	.byte	0x04, 0x12
        /*03aa*/ 	.short	(.L_202 - .L_201)
	.align		4
.L_201:
        /*03ac*/ 	.word	index@(_ZN3cub18CUB_300001_SM_10006detail6reduce28DeviceReduceSingleTileKernelINS2_10policy_hubIdy11max_functorIdEE10Policy1000EN6thrust24THRUST_300001_SM_1000_NS6detail15normal_iteratorINSA_10device_ptrIdEEEEPdyS6_dd11abs_functorIdEEEvT0_T1_T2_T3_T4_T6_)
        /*03b0*/ 	.word	0x00000000


	//----- nvinfo : EIATTR_MIN_STACK_SIZE
	.align		4
.L_202:
        /*03b4*/ 	.byte	0x04, 0x12
        /*03b6*/ 	.short	(.L_204 - .L_203)
	.align		4
.L_203:
        /*03b8*/ 	.word	index@(_ZN3cub18CUB_300001_SM_10006detail6reduce28DeviceReduceSingleTileKernelINS2_10policy_hubIdj11max_functorIdEE10Policy1000EPdS9_iS6_ddN4cuda3std3__410__identityEEEvT0_T1_T2_T3_T4_T6_)
        /*03bc*/ 	.word	0x00000000


	//----- nvinfo : EIATTR_MIN_STACK_SIZE
	.align		4
.L_204:
        /*03c0*/ 	.byte	0x04, 0x12
        /*03c2*/ 	.short	(.L_206 - .L_205)
	.align		4
.L_205:
        /*03c4*/ 	.word	index@(_ZN3cub18CUB_300001_SM_10006detail6reduce18DeviceReduceKernelINS2_10policy_hubIdj11max_functorIdEE10Policy1000EN6thrust24THRUST_300001_SM_1000_NS6detail15normal_iteratorINSA_10device_ptrIdEEEEjS6_d11abs_functorIdEEEvT0_PT3_T1_NS0_13GridEvenShareISL_EET2_T4_)
        /*03c8*/ 	.word	0x00000000


	//----- nvinfo : EIATTR_MIN_STACK_SIZE
	.align		4
.L_206:
        /*03cc*/ 	.byte	0x04, 0x12
        /*03ce*/ 	.short	(.L_208 - .L_207)
	.align		4
.L_207:
        /*03d0*/ 	.word	index@(_ZN3cub18CUB_300001_SM_10006detail6reduce28DeviceReduceSingleTileKernelINS2_10policy_hubIdj11max_functorIdEE10Policy1000EN6thrust24THRUST_300001_SM_1000_NS6detail15normal_iteratorINSA_10device_ptrIdEEEEPdjS6_dd11abs_functorIdEEEvT0_T1_T2_T3_T4_T6_)
        /*03d4*/ 	.word	0x00000000


	//----- nvinfo : EIATTR_MIN_STACK_SIZE
	.align		4
.L_208:
        /*03d8*/ 	.byte	0x04, 0x12
        /*03da*/ 	.short	(.L_210 - .L_209)
	.align		4
.L_209:
        /*03dc*/ 	.word	index@(_ZN3cub18CUB_300001_SM_10006detail6reduce28DeviceReduceSingleTileKernelINS2_10policy_hubImy11mul_functorImEE10Policy1000EPmS9_iS6_mmN4cuda3std3__410__identityEEEvT0_T1_T2_T3_T4_T6_)
        /*03e0*/ 	.word	0x00000000


	//----- nvinfo : EIATTR_MIN_STACK_SIZE
	.align		4
.L_210:
        /*03e4*/ 	.byte	0x04, 0x12
        /*03e6*/ 	.short	(.L_212 - .L_211)
	.align		4
.L_211:
        /*03e8*/ 	.word	index@(_ZN3cub18CUB_300001_SM_10006detail6reduce18DeviceReduceKernelINS2_10policy_hubImy11mul_functorImEE10Policy1000EN6thrust24THRUST_300001_SM_1000_NS6detail15normal_iteratorINSA_10device_ptrImEEEEyS6_m11inc_functorImEEEvT0_PT3_T1_NS0_13GridEvenShareISL_EET2_T4_)
        /*03ec*/ 	.word	0x00000000


	//----- nvinfo : EIATTR_MIN_STACK_SIZE
	.align		4
.L_212:
        /*03f0*/ 	.byte	0x04, 0x12
        /*03f2*/ 	.short	(.L_214 - .L_213)
	.align		4
.L_213:
        /*03f4*/ 	.word	index@(_ZN3cub18CUB_300001_SM_10006detail6reduce28DeviceReduceSingleTileKernelINS2_10policy_hubImy11mul_functorImEE10Policy1000EN6thrust24THRUST_300001_SM_1000_NS6detail15normal_iteratorINSA_10device_ptrImEEEEPmyS6_mm11inc_functorImEEEvT0_T1_T2_T3_T4_T6_)
        /*03f8*/ 	.word	0x00000000


	//----- nvinfo : EIATTR_MIN_STACK_SIZE
	.align		4
.L_214:
        /*03fc*/ 	.byte	0x04, 0x12
        /*03fe*/ 	.short	(.L_216 - .L_215)
	.align		4
.L_215:
        /*0400*/ 	.word	index@(_ZN3cub18CUB_300001_SM_10006detail6reduce28DeviceReduceSingleTileKernelINS2_10policy_hubImj11mul_functorImEE10Policy1000EPmS9_iS6_mmN4cuda3std3__410__identityEEEvT0_T1_T2_T3_T4_T6_)
        /*0404*/ 	.word	0x00000000


	//----- nvinfo : EIATTR_MIN_STACK_SIZE
	.align		4
.L_216:
        /*0408*/ 	.byte	0x04, 0x12
        /*040a*/ 	.short	(.L_218 - .L_217)
	.align		4
.L_217:
        /*040c*/ 	.word	index@(_ZN3cub18CUB_300001_SM_10006detail6reduce18DeviceReduceKernelINS2_10policy_hubImj11mul_functorImEE10Policy1000EN6thrust24THRUST_300001_SM_1000_NS6detail15normal_iteratorINSA_10device_ptrImEEEEjS6_m11inc_functorImEEEvT0_PT3_T1_NS0_13GridEvenShareISL_EET2_T4_)
        /*0410*/ 	.word	0x00000000


	//----- nvinfo : EIATTR_MIN_STACK_SIZE
	.align		4
.L_218:
        /*0414*/ 	.byte	0x04, 0x12
        /*0416*/ 	.short	(.L_220 - .L_219)
	.align		4
.L_219:
        /*0418*/ 	.word	index@(_ZN3cub18CUB_300001_SM_10006detail6reduce28DeviceReduceSingleTileKernelINS2_10policy_hubImj11mul_functorImEE10Policy1000EN6thrust24THRUST_300001_SM_1000_NS6detail15normal_iteratorINSA_10device_ptrImEEEEPmjS6_mm11inc_functorImEEEvT0_T1_T2_T3_T4_T6_)
        /*041c*/ 	.word	0x00000000


	//----- nvinfo : EIATTR_MIN_STACK_SIZE
	.align		4
.L_220:
        /*0420*/ 	.byte	0x04, 0x12
        /*0422*/ 	.short	(.L_222 - .L_221)
	.align		4
.L_221:
        /*0424*/ 	.word	index@(_ZN3cub18CUB_300001_SM_10006detail9transform16transform_kernelINS2_10policy_hubILb1EN4cuda3std3__45tupleIJN6thrust24THRUST_300001_SM_1000_NS6detail15normal_iteratorINSA_10device_ptrIdEEEEEEEE10policy1000El11abs_functorIdESF_JPdEEEvT0_iT1_T2_DpNS2_10kernel_argIT3_EE)
        /*0428*/ 	.word	0x00000000


	//----- nvinfo : EIATTR_MIN_STACK_SIZE
	.align		4
.L_222:
        /*042c*/ 	.byte	0x04, 0x12
        /*042e*/ 	.short	(.L_224 - .L_223)
	.align		4
.L_223:
        /*0430*/ 	.word	index@(_ZN3cub18CUB_300001_SM_10006detail9transform16transform_kernelINS2_10policy_hubILb1EN4cuda3std3__45tupleIJN6thrust24THRUST_300001_SM_1000_NS6detail15normal_iteratorINSA_10device_ptrIdEEEEEEEE10policy1000Ei11abs_functorIdESF_JPdEEEvT0_iT1_T2_DpNS2_10kernel_argIT3_EE)
        /*0434*/ 	.word	0x00000000


	//----- nvinfo : EIATTR_MIN_STACK_SIZE
	.align		4
.L_224:
        /*0438*/ 	.byte	0x04, 0x12
        /*043a*/ 	.short	(.L_226 - .L_225)
	.align		4
.L_225:
        /*043c*/ 	.word	index@(_ZN3cub18CUB_300001_SM_10006detail9transform16transform_kernelINS2_10policy_hubILb1EN4cuda3std3__45tupleIJN6thrust24THRUST_300001_SM_1000_NS6detail15normal_iteratorINSA_10device_ptrIdEEEESF_EEEE10policy1000El12diff_functorIdESF_JPdSL_EEEvT0_iT1_T2_DpNS2_10kernel_argIT3_EE)
        /*0440*/ 	.word	0x00000000


	//----- nvinfo : EIATTR_MIN_STACK_SIZE
	.align		4
.L_226:
        /*0444*/ 	.byte	0x04, 0x12
        /*0446*/ 	.short	(.L_228 - .L_227)
	.align		4
.L_227:
        /*0448*/ 	.word	index@(_ZN3cub18CUB_300001_SM_10006detail9transform16transform_kernelINS2_10policy_hubILb1EN4cuda3std3__45tupleIJN6thrust24THRUST_300001_SM_1000_NS6detail15normal_iteratorINSA_10device_ptrIdEEEESF_EEEE10policy1000Ei12diff_functorIdESF_JPdSL_EEEvT0_iT1_T2_DpNS2_10kernel_argIT3_EE)
        /*044c*/ 	.word	0x00000000


	//----- nvinfo : EIATTR_MIN_STACK_SIZE
	.align		4
.L_228:
        /*0450*/ 	.byte	0x04, 0x12
        /*0452*/ 	.short	(.L_230 - .L_229)
	.align		4
.L_229:
        /*0454*/ 	.word	index@(_ZN3cub18CUB_300001_SM_10006detail8for_each13static_kernelINS2_12policy_hub_t12policy_500_tEmN6thrust24THRUST_300001_SM_1000_NS8cuda_cub20__uninitialized_fill7functorINS7_10device_ptrIbEEbEEEEvT0_T1_)
        /*0458*/ 	.word	0x00000000


	//----- nvinfo : EIATTR_MIN_STACK_SIZE
	.align		4
.L_230:
        /*045c*/ 	.byte	0x04, 0x12
        /*045e*/ 	.short	(.L_232 - .L_231)
	.align		4
.L_231:
        /*0460*/ 	.word	index@(_ZN3cub18CUB_300001_SM_10006detail8for_each13static_kernelINS2_12policy_hub_t12policy_500_tEmN6thrust24THRUST_300001_SM_1000_NS8cuda_cub20__uninitialized_fill7functorINS7_10device_ptrIjEEjEEEEvT0_T1_)
        /*0464*/ 	.word	0x00000000


	//----- nvinfo : EIATTR_MIN_STACK_SIZE
	.align		4
.L_232:
        /*0468*/ 	.byte	0x04, 0x12
        /*046a*/ 	.short	(.L_234 - .L_233)
	.align		4
.L_233:
        /*046c*/ 	.word	index@(_ZN3cub18CUB_300001_SM_10006detail8for_each13static_kernelINS2_12policy_hub_t12policy_500_tEmN6thrust24THRUST_300001_SM_1000_NS8cuda_cub20__uninitialized_fill7functorINS7_10device_ptrIdEEdEEEEvT0_T1_)
        /*0470*/ 	.word	0x00000000


	//----- nvinfo : EIATTR_MIN_STACK_SIZE
	.align		4
.L_234:
        /*0474*/ 	.byte	0x04, 0x12
        /*0476*/ 	.short	(.L_236 - .L_235)
	.align		4
.L_235:
        /*0478*/ 	.word	index@(_ZN3cub18CUB_300001_SM_10006detail11EmptyKernelIvEEvv)
        /*047c*/ 	.word	0x00000000


	//----- nvinfo : EIATTR_MIN_STACK_SIZE
	.align		4
.L_236:
        /*0480*/ 	.byte	0x04, 0x12
        /*0482*/ 	.short	(.L_238 - .L_237)
	.align		4
.L_237:
        /*0484*/ 	.word	index@(_Z6kernelPjPdS0_S0_PbPmS0_S0_mm)
        /*0488*/ 	.word	0x00000040
.L_238:


//--------------------- .nv.compat                --------------------------
	.section	.nv.compat,"",@"SHT_CUDA_COMPAT_INFO"
	.align	4
        /*0000*/ 	.byte	0x02, 0x09, 0x00, 0x00, 0x02, 0x02, 0x01, 0x00, 0x02, 0x05, 0x05, 0x00, 0x03, 0x07, 0x01, 0x01
        /*0010*/ 	.byte	0x02, 0x03, 0x00, 0x00, 0x02, 0x06, 0x01, 0x00, 0x04, 0x0b, 0x08, 0x00, 0x01, 0x00, 0x00, 0x00
        /*0020*/ 	.byte	0x00, 0x00, 0x00, 0x00


//--------------------- .nv.info._ZN3cub18CUB_300001_SM_10006detail6reduce28DeviceReduceSingleTileKernelINS2_10policy_hubIN4cuda3std3__45tupleIJblEEEyN6thrust24THRUST_300001_SM_1000_NS8cuda_cub9__find_if7functorIS9_EEE10Policy1000EPS9_SI_iSF_S9_S9_NS7_10__identityEEEvT0_T1_T2_T3_T4_T6_ --------------------------
	.section	.nv.info._ZN3cub18CUB_300001_SM_10006detail6reduce28DeviceReduceSingleTileKernelINS2_10policy_hubIN4cuda3std3__45tupleIJblEEEyN6thrust24THRUST_300001_SM_1000_NS8cuda_cub9__find_if7functorIS9_EEE10Policy1000EPS9_SI_iSF_S9_S9_NS7_10__identityEEEvT0_T1_T2_T3_T4_T6_,"",@"SHT_CUDA_INFO"
	.sectionflags	@""
	.align	4


	//----- nvinfo : EIATTR_CUDA_API_VERSION
	.align		4
        /*0000*/ 	.byte	0x04, 0x37
        /*0002*/ 	.short	(.L_240 - .L_239)
.L_239:
        /*0004*/ 	.word	0x00000082


	//----- nvinfo : EIATTR_KPARAM_INFO
	.align		4
.L_240:
        /*0008*/ 	.byte	0x04, 0x17
        /*000a*/ 	.short	(.L_242 - .L_241)
.L_241:
        /*000c*/ 	.word	0x00000000
        /*0010*/ 	.short	0x0005
        /*0012*/ 	.short	0x0028
        /*0014*/ 	.byte	0x00, 0xf0, 0x05, 0x00


	//----- nvinfo : EIATTR_KPARAM_INFO
	.align		4
.L_242:
        /*0018*/ 	.byte	0x04, 0x17
        /*001a*/ 	.short	(.L_244 - .L_243)
.L_243:
        /*001c*/ 	.word	0x00000000
        /*0020*/ 	.short	0x0004
        /*0022*/ 	.short	0x0018
        /*0024*/ 	.byte	0x00, 0xf0, 0x41, 0x00


	//----- nvinfo : EIATTR_KPARAM_INFO
	.align		4
.L_244:
        /*0028*/ 	.byte	0x04, 0x17
        /*002a*/ 	.short	(.L_246 - .L_245)
.L_245:
        /*002c*/ 	.word	0x00000000
        /*0030*/ 	.short	0x0003
        /*0032*/ 	.short	0x0014
        /*0034*/ 	.byte	0x00, 0xf0, 0x05, 0x00


	//----- nvinfo : EIATTR_KPARAM_INFO
	.align		4
.L_246:
        /*0038*/ 	.byte	0x04, 0x17
        /*003a*/ 	.short	(.L_248 - .L_247)
.L_247:
        /*003c*/ 	.word	0x00000000
        /*0040*/ 	.short	0x0002
        /*0042*/ 	.short	0x0010
        /*0044*/ 	.byte	0x00, 0xf0, 0x11, 0x00


	//----- nvinfo : EIATTR_KPARAM_INFO
	.align		4
.L_248:
        /*0048*/ 	.byte	0x04, 0x17
        /*004a*/ 	.short	(.L_250 - .L_249)
.L_249:
        /*004c*/ 	.word	0x00000000
        /*0050*/ 	.short	0x0001
        /*0052*/ 	.short	0x0008
        /*0054*/ 	.byte	0x00, 0xf5, 0x21, 0x00


	//----- nvinfo : EIATTR_KPARAM_INFO
	.align		4
.L_250:
        /*0058*/ 	.byte	0x04, 0x17
        /*005a*/ 	.short	(.L_252 - .L_251)
.L_251:
        /*005c*/ 	.word	0x00000000
        /*0060*/ 	.short	0x0000
        /*0062*/ 	.short	0x0000
        /*0064*/ 	.byte	0x00, 0xf5, 0x21, 0x00


	//----- nvinfo : EIATTR_SPARSE_MMA_MASK
	.align		4
.L_252:
        /*0068*/ 	.byte	0x03, 0x50
        /*006a*/ 	.short	0x0000


	//----- nvinfo : EIATTR_MAXREG_COUNT
	.align		4
        /*006c*/ 	.byte	0x03, 0x1b
        /*006e*/ 	.short	0x00ff


	//----- nvinfo : EIATTR_NUM_BARRIERS
	.align		4
        /*0070*/ 	.byte	0x02, 0x4c
        /*0072*/ 	.byte	0x01
	.zero		1


	//----- nvinfo : EIATTR_MERCURY_ISA_VERSION
	.align		4
        /*0074*/ 	.byte	0x03, 0x5f
        /*0076*/ 	.short	0x0101


	//----- nvinfo : EIATTR_COOP_GROUP_MASK_REGIDS
	.align		4
        /*0078*/ 	.byte	0x04, 0x29
        /*007a*/ 	.short	(.L_254 - .L_253)


	//   ....[0]....
.L_253:
        /*007c*/ 	.word	0xffffffff


	//   ....[1]....
        /*0080*/ 	.word	0xffffffff


	//   ....[2]....
        /*0084*/ 	.word	0xffffffff


	//   ....[3]....
        /*0088*/ 	.word	0xffffffff


	//   ....[4]....
        /*008c*/ 	.word	0xffffffff


	//   ....[5]....
        /*0090*/ 	.word	0xffffffff


	//   ....[6]....
        /*0094*/ 	.word	0xffffffff


	//   ....[7]....
        /*0098*/ 	.word	0xffffffff


	//   ....[8]....
        /*009c*/ 	.word	0xffffffff


	//   ....[9]....
        /*00a0*/ 	.word	0xffffffff


	//   ....[10]....
        /*00a4*/ 	.word	0xffffffff


	//   ....[11]....
        /*00a8*/ 	.word	0xffffffff


	//   ....[12]....
        /*00ac*/ 	.word	0xffffffff


	//   ....[13]....
        /*00b0*/ 	.word	0xffffffff


	//   ....[14]....
        /*00b4*/ 	.word	0xffffffff


	//   ....[15]....
        /*00b8*/ 	.word	0xffffffff


	//   ....[16]....
        /*00bc*/ 	.word	0xffffffff


	//   ....[17]....
        /*00c0*/ 	.word	0xffffffff


	//   ....[18]....
        /*00c4*/ 	.word	0xffffffff


	//   ....[19]....
        /*00c8*/ 	.word	0xffffffff


	//   ....[20]....
        /*00cc*/ 	.word	0xffffffff


	//   ....[21]....
        /*00d0*/ 	.word	0xffffffff


	//   ....[22]....
        /*00d4*/ 	.word	0xffffffff


	//   ....[23]....
        /*00d8*/ 	.word	0xffffffff


	//   ....[24]....
        /*00dc*/ 	.word	0xffffffff


	//   ....[25]....
        /*00e0*/ 	.word	0xffffffff


	//   ....[26]....
        /*00e4*/ 	.word	0xffffffff


	//   ....[27]....
        /*00e8*/ 	.word	0xffffffff


	//   ....[28]....
        /*00ec*/ 	.word	0xffffffff


	//   ....[29]....
        /*00f0*/ 	.word	0xffffffff


	//   ....[30]....
        /*00f4*/ 	.word	0xffffffff


	//   ....[31]....
        /*00f8*/ 	.word	0xffffffff


	//   ....[32]....
        /*00fc*/ 	.word	0xffffffff


	//   ....[33]....
        /*0100*/ 	.word	0xffffffff


	//   ....[34]....
        /*0104*/ 	.word	0xffffffff


	//   ....[35]....
        /*0108*/ 	.word	0xffffffff


	//   ....[36]....
        /*010c*/ 	.word	0xffffffff


	//   ....[37]....
        /*0110*/ 	.word	0xffffffff


	//   ....[38]....
        /*0114*/ 	.word	0xffffffff


	//   ....[39]....
        /*0118*/ 	.word	0xffffffff


	//   ....[40]....
        /*011c*/ 	.word	0xffffffff


	//   ....[41]....
        /*0120*/ 	.word	0xffffffff


	//   ....[42]....
        /*0124*/ 	.word	0xffffffff


	//   ....[43]....
        /*0128*/ 	.word	0xffffffff


	//   ....[44]....
        /*012c*/ 	.word	0xffffffff


	//----- nvinfo : EIATTR_COOP_GROUP_INSTR_OFFSETS
	.align		4
.L_254:
        /*0130*/ 	.byte	0x04, 0x28
        /*0132*/ 	.short	(.L_256 - .L_255)


	//   ....[0]....
.L_255:
        /*0134*/ 	.word	0x000007d0


	//   ....[1]....
        /*0138*/ 	.word	0x000007e0


	//   ....[2]....
        /*013c*/ 	.word	0x000007f0


	//   ....[3]....
        /*0140*/ 	.word	0x00000940


	//   ....[4]....
        /*0144*/ 	.word	0x00000970


	//   ....[5]....
        /*0148*/ 	.word	0x000009a0


	//   ....[6]....
        /*014c*/ 	.word	0x00000ac0


	//   ....[7]....
        /*0150*/ 	.word	0x00000ae0


	//   ....[8]....
        /*0154*/ 	.word	0x00000af0


	//   ....[9]....
        /*0158*/ 	.word	0x00000c10


	//   ....[10]....
        /*015c*/ 	.word	0x00000c30


	//   ....[11]....
        /*0160*/ 	.word	0x00000c40


	//   ....[12]....
        /*0164*/ 	.word	0x00000d60


	//   ....[13]....
        /*0168*/ 	.word	0x00000d80


	//   ....[14]....
        /*016c*/ 	.word	0x00000d90


	//   ....[15]....
        /*0170*/ 	.word	0x00001520


	//   ....[16]....
        /*0174*/ 	.word	0x000015b0


	//   ....[17]....
        /*0178*/ 	.word	0x000015e0


	//   ....[18]....
        /*017c*/ 	.word	0x00001700


	//   ....[19]....
        /*0180*/ 	.word	0x00001730


	//   ....[20]....
        /*0184*/ 	.word	0x00001740


	//   ....[21]....
        /*0188*/ 	.word	0x00001860


	//   ....[22]....
        /*018c*/ 	.word	0x00001880


	//   ....[23]....
        /*0190*/ 	.word	0x00001890


	//   ....[24]....
        /*0194*/ 	.word	0x000019b0


	//   ....[25]....
        /*0198*/ 	.word	0x000019d0


	//   ....[26]....
        /*019c*/ 	.word	0x000019e0


	//   ....[27]....
        /*01a0*/ 	.word	0x00001b00


	//   ....[28]....
        /*01a4*/ 	.word	0x00001b20


	//   ....[29]....
        /*01a8*/ 	.word	0x00001b30


	//   ....[30]....
        /*01ac*/ 	.word	0x000031b0


	//   ....[31]....
        /*01b0*/ 	.word	0x000031c0


	//   ....[32]....
        /*01b4*/ 	.word	0x000031d0


	//   ....[33]....
        /*01b8*/ 	.word	0x00003320


	//   ....[34]....
        /*01bc*/ 	.word	0x00003350


	//   ....[35]....
        /*01c0*/ 	.word	0x00003380


	//   ....[36]....
        /*01c4*/ 	.word	0x000034a0


	//   ....[37]....
        /*01c8*/ 	.word	0x000034c0


	//   ....[38]....
        /*01cc*/ 	.word	0x000034d0


	//   ....[39]....
        /*01d0*/ 	.word	0x000035f0


	//   ....[40]....
        /*01d4*/ 	.word	0x00003610


	//   ....[41]....
        /*01d8*/ 	.word	0x00003620


	//   ....[42]....
        /*01dc*/ 	.word	0x00003740


	//   ....[43]....
        /*01e0*/ 	.word	0x00003760


	//   ....[44]....
        /*01e4*/ 	.word	0x00003770


	//----- nvinfo : EIATTR_VRC_CTA_INIT_COUNT
	.align		4
.L_256:
        /*01e8*/ 	.byte	0x02, 0x4a
	.zero		1
	.zero		1


	//----- nvinfo : EIATTR_EXIT_INSTR_OFFSETS
	.align		4
        /*01ec*/ 	.byte	0x04, 0x1c
        /*01ee*/ 	.short	(.L_258 - .L_257)


	//   ....[0]....
.L_257:
        /*01f0*/ 	.word	0x00000080


	//   ....[1]....
        /*01f4*/ 	.word	0x000000d0


	//   ....[2]....
        /*01f8*/ 	.word	0x00003e80


	//   ....[3]....
        /*01fc*/ 	.word	0x00003f70


	//----- nvinfo : EIATTR_MAX_THREADS
	.align		4
.L_258:
        /*0200*/ 	.byte	0x04, 0x05
        /*0202*/ 	.short	(.L_260 - .L_259)
.L_259:
        /*0204*/ 	.word	0x00000100
        /*0208*/ 	.word	0x00000001
        /*020c*/ 	.word	0x00000001


	//----- nvinfo : EIATTR_CRS_STACK_SIZE
	.align		4
.L_260:
        /*0210*/ 	.byte	0x04, 0x1e
        /*0212*/ 	.short	(.L_262 - .L_261)
.L_261:
        /*0214*/ 	.word	0x00000000


	//----- nvinfo : EIATTR_CBANK_PARAM_SIZE
	.align		4
.L_262:
        /*0218*/ 	.byte	0x03, 0x19
        /*021a*/ 	.short	0x0029


	//----- nvinfo : EIATTR_PARAM_CBANK
	.align		4
        /*021c*/ 	.byte	0x04, 0x0a
        /*021e*/ 	.short	(.L_264 - .L_263)
	.align		4
.L_263:
        /*0220*/ 	.word	index@(.nv.constant0._ZN3cub18CUB_300001_SM_10006detail6reduce28DeviceReduceSingleTileKernelINS2_10policy_hubIN4cuda3std3__45tupleIJblEEEyN6thrust24THRUST_300001_SM_1000_NS8cuda_cub9__find_if7functorIS9_EEE10Policy1000EPS9_SI_iSF_S9_S9_NS7_10__identityEEEvT0_T1_T2_T3_T4_T6_)
        /*0224*/ 	.short	0x0380
        /*0226*/ 	.short	0x0029


	//----- nvinfo : EIATTR_SW_WAR
	.align		4
.L_264:
        /*0228*/ 	.byte	0x04, 0x36
        /*022a*/ 	.short	(.L_266 - .L_265)
.L_265:
        /*022c*/ 	.word	0x00000008
.L_266:


//--------------------- .nv.info._ZN3cub18CUB_300001_SM_10006detail6reduce18DeviceReduceKernelINS2_10policy_hubIN4cuda3std3__45tupleIJblEEEyN6thrust24THRUST_300001_SM_1000_NS8cuda_cub9__find_if7functorIS9_EEE10Policy1000ENSB_12zip_iteratorINS8_IJNSD_26transform_input_iterator_tIbNSB_6detail15normal_iteratorINSB_10device_ptrIbEEEENSK_10functional5actorINSP_9compositeIJNSP_16operator_adaptorINS7_8equal_toIvEEEENSQ_INSP_8argumentILj0EEEEENSQ_INSP_5valueIbEEEEEEEEEEENSB_17counting_iteratorIlNSB_11use_defaultES16_S16_EEEEEEEySF_S9_NS7_10__identityEEEvT0_PT3_T1_NS0_13GridEvenShareIS1E_EET2_T4_ --------------------------
	.section	.nv.info._ZN3cub18CUB_300001_SM_10006detail6reduce18DeviceReduceKernelINS2_10policy_hubIN4cuda3std3__45tupleIJblEEEyN6thrust24THRUST_300001_SM_1000_NS8cuda_cub9__find_if7functorIS9_EEE10Policy1000ENSB_12zip_iteratorINS8_IJNSD_26transform_input_iterator_tIbNSB_6detail15normal_iteratorINSB_10device_ptrIbEEEENSK_10functional5actorINSP_9compositeIJNSP_16operator_adaptorINS7_8equal_toIvEEEENSQ_INSP_8argumentILj0EEEEENSQ_INSP_5valueIbEEEEEEEEEEENSB_17counting_iteratorIlNSB_11use_defaultES16_S16_EEEEEEEySF_S9_NS7_10__identityEEEvT0_PT3_T1_NS0_13GridEvenShareIS1E_EET2_T4_,"",@"SHT_CUDA_INFO"
	.sectionflags	@""
	.align	4


	//----- nvinfo : EIATTR_CUDA_API_VERSION
	.align		4
        /*0000*/ 	.byte	0x04, 0x37
        /*0002*/ 	.short	(.L_268 - .L_267)
.L_267:
        /*0004*/ 	.word	0x00000082


	//----- nvinfo : EIATTR_KPARAM_INFO
	.align		4
.L_268:
        /*0008*/ 	.byte	0x04, 0x17
        /*000a*/ 	.short	(.L_270 - .L_269)
.L_269:
        /*000c*/ 	.word	0x00000000
        /*0010*/ 	.short	0x0005
        /*0012*/ 	.short	0x0071
        /*0014*/ 	.byte	0x00, 0xf0, 0x05, 0x00


	//----- nvinfo : EIATTR_KPARAM_INFO
	.align		4
.L_270:
        /*0018*/ 	.byte	0x04, 0x17
        /*001a*/ 	.short	(.L_272 - .L_271)
.L_271:
        /*001c*/ 	.word	0x00000000
        /*0020*/ 	.short	0x0004
        /*0022*/ 	.short	0x0070
        /*0024*/ 	.byte	0x00, 0xf0, 0x05, 0x00


	//----- nvinfo : EIATTR_KPARAM_INFO
	.align		4
.L_272:
        /*0028*/ 	.byte	0x04, 0x17
        /*002a*/ 	.short	(.L_274 - .L_273)
.L_273:
        /*002c*/ 	.word	0x00000000
        /*0030*/ 	.short	0x0003
        /*0032*/ 	.short	0x0028
        /*0034*/ 	.byte	0x00, 0xf0, 0x21, 0x01


	//----- nvinfo : EIATTR_KPARAM_INFO
	.align		4
.L_274:
        /*0038*/ 	.byte	0x04, 0x17
        /*003a*/ 	.short	(.L_276 - .L_275)
.L_275:
        /*003c*/ 	.word	0x00000000
        /*0040*/ 	.short	0x0002
        /*0042*/ 	.short	0x0020
        /*0044*/ 	.byte	0x00, 0xf0, 0x21, 0x00


	//----- nvinfo : EIATTR_KPARAM_INFO
	.align		4
.L_276:
        /*0048*/ 	.byte	0x04, 0x17
        /*004a*/ 	.short	(.L_278 - .L_277)
.L_277:
        /*004c*/ 	.word	0x00000000
        /*0050*/ 	.short	0x0001
        /*0052*/ 	.short	0x0018
        /*0054*/ 	.byte	0x00, 0xf5, 0x21, 0x00


	//----- nvinfo : EIATTR_KPARAM_INFO
	.align		4
.L_278:
        /*0058*/ 	.byte	0x04, 0x17
        /*005a*/ 	.short	(.L_280 - .L_279)
.L_279:
        /*005c*/ 	.word	0x00000000
        /*0060*/ 	.short	0x0000
        /*0062*/ 	.short	0x0000
        /*0064*/ 	.byte	0x00, 0xf0, 0x61, 0x00


	//----- nvinfo : EIATTR_SPARSE_MMA_MASK
	.align		4
.L_280:
        /*0068*/ 	.byte	0x03, 0x50
        /*006a*/ 	.short	0x0000


	//----- nvinfo : EIATTR_MAXREG_COUNT
	.align		4
        /*006c*/ 	.byte	0x03, 0x1b
        /*006e*/ 	.short	0x00ff


	//----- nvinfo : EIATTR_NUM_BARRIERS
	.align		4
        /*0070*/ 	.byte	0x02, 0x4c
        /*0072*/ 	.byte	0x01
	.zero		1


	//----- nvinfo : EIATTR_MERCURY_ISA_VERSION
	.align		4
        /*0074*/ 	.byte	0x03, 0x5f
        /*0076*/ 	.short	0x0101


	//----- nvinfo : EIATTR_COOP_GROUP_MASK_REGIDS
	.align		4
        /*0078*/ 	.byte	0x04, 0x29
        /*007a*/ 	.short	(.L_282 - .L_281)


	//   ....[0]....
.L_281:
        /*007c*/ 	.word	0xffffffff


	//   ....[1]....
        /*0080*/ 	.word	0xffffffff


	//   ....[2]....
        /*0084*/ 	.word	0xffffffff


	//   ....[3]....
        /*0088*/ 	.word	0xffffffff


	//   ....[4]....
        /*008c*/ 	.word	0xffffffff


	//   ....[5]....
        /*0090*/ 	.word	0xffffffff


	//   ....[6]....
        /*0094*/ 	.word	0xffffffff


	//   ....[7]....
        /*0098*/ 	.word	0xffffffff


	//   ....[8]....
        /*009c*/ 	.word	0xffffffff


	//   ....[9]....
        /*00a0*/ 	.word	0xffffffff


	//   ....[10]....
        /*00a4*/ 	.word	0xffffffff


	//   ....[11]....
        /*00a8*/ 	.word	0xffffffff


	//   ....[12]....
        /*00ac*/ 	.word	0xffffffff


	//   ....[13]....
        /*00b0*/ 	.word	0xffffffff


	//   ....[14]....
        /*00b4*/ 	.word	0xffffffff


	//   ....[15]....
        /*00b8*/ 	.word	0xffffffff


	//   ....[16]....
        /*00bc*/ 	.word	0xffffffff


	//   ....[17]....
        /*00c0*/ 	.word	0xffffffff


	//   ....[18]....
        /*00c4*/ 	.word	0xffffffff


	//   ....[19]....
        /*00c8*/ 	.word	0xffffffff


	//   ....[20]....
        /*00cc*/ 	.word	0xffffffff


	//   ....[21]....
        /*00d0*/ 	.word	0xffffffff


	//   ....[22]....
        /*00d4*/ 	.word	0xffffffff


	//   ....[23]....
        /*00d8*/ 	.word	0xffffffff


	//   ....[24]....
        /*00dc*/ 	.word	0xffffffff


	//   ....[25]....
        /*00e0*/ 	.word	0xffffffff


	//   ....[26]....
        /*00e4*/ 	.word	0xffffffff


	//   ....[27]....
        /*00e8*/ 	.word	0xffffffff


	//   ....[28]....
        /*00ec*/ 	.word	0xffffffff


	//   ....[29]....
        /*00f0*/ 	.word	0xffffffff


	//   ....[30]....
        /*00f4*/ 	.word	0xffffffff


	//   ....[31]....
        /*00f8*/ 	.word	0xffffffff


	//   ....[32]....
        /*00fc*/ 	.word	0xffffffff


	//   ....[33]....
        /*0100*/ 	.word	0xffffffff


	//   ....[34]....
        /*0104*/ 	.word	0xffffffff


	//   ....[35]....
        /*0108*/ 	.word	0xffffffff


	//   ....[36]....
        /*010c*/ 	.word	0xffffffff


	//   ....[37]....
        /*0110*/ 	.word	0xffffffff


	//   ....[38]....
        /*0114*/ 	.word	0xffffffff


	//   ....[39]....
        /*0118*/ 	.word	0xffffffff


	//   ....[40]....
        /*011c*/ 	.word	0xffffffff


	//   ....[41]....
        /*0120*/ 	.word	0xffffffff


	//   ....[42]....
        /*0124*/ 	.word	0xffffffff


	//   ....[43]....
        /*0128*/ 	.word	0xffffffff


	//   ....[44]....
        /*012c*/ 	.word	0xffffffff


	//----- nvinfo : EIATTR_COOP_GROUP_INSTR_OFFSETS
	.align		4
.L_282:
        /*0130*/ 	.byte	0x04, 0x28
        /*0132*/ 	.short	(.L_284 - .L_283)


	//   ....[0]....
.L_283:
        /*0134*/ 	.word	0x00001580


	//   ....[1]....
        /*0138*/ 	.word	0x00001590


	//   ....[2]....
        /*013c*/ 	.word	0x000015a0


	//   ....[3]....
        /*0140*/ 	.word	0x000016f0


	//   ....[4]....
        /*0144*/ 	.word	0x00001720


	//   ....[5]....
        /*0148*/ 	.word	0x00001750


	//   ....[6]....
        /*014c*/ 	.word	0x00001870


	//   ....[7]....
        /*0150*/ 	.word	0x00001890


	//   ....[8]....
        /*0154*/ 	.word	0x000018a0


	//   ....[9]....
        /*0158*/ 	.word	0x000019c0


	//   ....[10]....
        /*015c*/ 	.word	0x000019e0


	//   ....[11]....
        /*0160*/ 	.word	0x000019f0


	//   ....[12]....
        /*0164*/ 	.word	0x00001b10


	//   ....[13]....
        /*0168*/ 	.word	0x00001b30


	//   ....[14]....
        /*016c*/ 	.word	0x00001b40


	//   ....[15]....
        /*0170*/ 	.word	0x000022e0


	//   ....[16]....
        /*0174*/ 	.word	0x00002370


	//   ....[17]....
        /*0178*/ 	.word	0x000023a0


	//   ....[18]....
        /*017c*/ 	.word	0x000024c0


	//   ....[19]....
        /*0180*/ 	.word	0x000024f0


	//   ....[20]....
        /*0184*/ 	.word	0x00002500


	//   ....[21]....
        /*0188*/ 	.word	0x00002620


	//   ....[22]....
        /*018c*/ 	.word	0x00002640


	//   ....[23]....
        /*0190*/ 	.word	0x00002650


	//   ....[24]....
        /*0194*/ 	.word	0x00002770


	//   ....[25]....
        /*0198*/ 	.word	0x00002790


	//   ....[26]....
        /*019c*/ 	.word	0x000027a0


	//   ....[27]....
        /*01a0*/ 	.word	0x000028c0


	//   ....[28]....
        /*01a4*/ 	.word	0x000028e0


	//   ....[29]....
        /*01a8*/ 	.word	0x000028f0


	//   ....[30]....
        /*01ac*/ 	.word	0x00004c30


	//   ....[31]....
        /*01b0*/ 	.word	0x00004c40


	//   ....[32]....
        /*01b4*/ 	.word	0x00004c50


	//   ....[33]....
        /*01b8*/ 	.word	0x00004da0


	//   ....[34]....
        /*01bc*/ 	.word	0x00004dd0


	//   ....[35]....
        /*01c0*/ 	.word	0x00004e00


	//   ....[36]....
        /*01c4*/ 	.word	0x00004f20


	//   ....[37]....
        /*01c8*/ 	.word	0x00004f40


	//   ....[38]....
        /*01cc*/ 	.word	0x00004f50


	//   ....[39]....
        /*01d0*/ 	.word	0x00005070


	//   ....[40]....
        /*01d4*/ 	.word	0x00005090


	//   ....[41]....
        /*01d8*/ 	.word	0x000050a0


	//   ....[42]....
        /*01dc*/ 	.word	0x000051c0


	//   ....[43]....
        /*01e0*/ 	.word	0x000051e0


	//   ....[44]....
        /*01e4*/ 	.word	0x000051f0


	//----- nvinfo : EIATTR_VRC_CTA_INIT_COUNT
	.align		4
.L_284:
        /*01e8*/ 	.byte	0x02, 0x4a
	.zero		1
	.zero		1


	//----- nvinfo : EIATTR_EXIT_INSTR_OFFSETS
	.align		4
        /*01ec*/ 	.byte	0x04, 0x1c
        /*01ee*/ 	.short	(.L_286 - .L_285)


	//   ....[0]....
.L_285:
        /*01f0*/ 	.word	0x00005910


	//   ....[1]....
        /*01f4*/ 	.word	0x00005970


	//----- nvinfo : EIATTR_MAX_THREADS
	.align		4
.L_286:
        /*01f8*/ 	.byte	0x04, 0x05
        /*01fa*/ 	.short	(.L_288 - .L_287)
.L_287:
        /*01fc*/ 	.word	0x00000100
        /*0200*/ 	.word	0x00000001
        /*0204*/ 	.word	0x00000001


	//----- nvinfo : EIATTR_CRS_STACK_SIZE
	.align		4
.L_288:
        /*0208*/ 	.byte	0x04, 0x1e
        /*020a*/ 	.short	(.L_290 - .L_289)
.L_289:
        /*020c*/ 	.word	0x00000000


	//----- nvinfo : EIATTR_CBANK_PARAM_SIZE
	.align		4
.L_290:
        /*0210*/ 	.byte	0x03, 0x19
        /*0212*/ 	.short	0x0072


	//----- nvinfo : EIATTR_PARAM_CBANK
	.align		4
        /*0214*/ 	.byte	0x04, 0x0a
        /*0216*/ 	.short	(.L_292 - .L_291)
	.align		4
.L_291:
        /*0218*/ 	.word	index@(.nv.constant0._ZN3cub18CUB_300001_SM_10006detail6reduce18DeviceReduceKernelINS2_10policy_hubIN4cuda3std3__45tupleIJblEEEyN6thrust24THRUST_300001_SM_1000_NS8cuda_cub9__find_if7functorIS9_EEE10Policy1000ENSB_12zip_iteratorINS8_IJNSD_26transform_input_iterator_tIbNSB_6detail15normal_iteratorINSB_10device_ptrIbEEEENSK_10functional5actorINSP_9compositeIJNSP_16operator_adaptorINS7_8equal_toIvEEEENSQ_INSP_8argumentILj0EEEEENSQ_INSP_5valueIbEEEEEEEEEEENSB_17counting_iteratorIlNSB_11use_defaultES16_S16_EEEEEEEySF_S9_NS7_10__identityEEEvT0_PT3_T1_NS0_13GridEvenShareIS1E_EET2_T4_)
        /*021c*/ 	.short	0x0380
        /*021e*/ 	.short	0x0072


	//----- nvinfo : EIATTR_SW_WAR
	.align		4
.L_292:
        /*0220*/ 	.byte	0x04, 0x36
        /*0222*/ 	.short	(.L_294 - .L_293)
.L_293:
        /*0224*/ 	.word	0x00000008
.L_294:


//--------------------- .nv.info._ZN3cub18CUB_300001_SM_10006detail6reduce28DeviceReduceSingleTileKernelINS2_10policy_hubIN4cuda3std3__45tupleIJblEEEyN6thrust24THRUST_300001_SM_1000_NS8cuda_cub9__find_if7functorIS9_EEE10Policy1000ENSB_12zip_iteratorINS8_IJNSD_26transform_input_iterator_tIbNSB_6detail15normal_iteratorINSB_10device_ptrIbEEEENSK_10functional5actorINSP_9compositeIJNSP_16operator_adaptorINS7_8equal_toIvEEEENSQ_INSP_8argumentILj0EEEEENSQ_INSP_5valueIbEEEEEEEEEEENSB_17counting_iteratorIlNSB_11use_defaultES16_S16_EEEEEEEPS9_ySF_S9_S9_NS7_10__identityEEEvT0_T1_T2_T3_T4_T6_ --------------------------
	.section	.nv.info._ZN3cub18CUB_300001_SM_10006detail6reduce28DeviceReduceSingleTileKernelINS2_10policy_hubIN4cuda3std3__45tupleIJblEEEyN6thrust24THRUST_300001_SM_1000_NS8cuda_cub9__find_if7functorIS9_EEE10Policy1000ENSB_12zip_iteratorINS8_IJNSD_26transform_input_iterator_tIbNSB_6detail15normal_iteratorINSB_10device_ptrIbEEEENSK_10functional5actorINSP_9compositeIJNSP_16operator_adaptorINS7_8equal_toIvEEEENSQ_INSP_8argumentILj0EEEEENSQ_INSP_5valueIbEEEEEEEEEEENSB_17counting_iteratorIlNSB_11use_defaultES16_S16_EEEEEEEPS9_ySF_S9_S9_NS7_10__identityEEEvT0_T1_T2_T3_T4_T6_,"",@"SHT_CUDA_INFO"
	.sectionflags	@""
	.align	4


	//----- nvinfo : EIATTR_CUDA_API_VERSION
	.align		4
        /*0000*/ 	.byte	0x04, 0x37
        /*0002*/ 	.short	(.L_296 - .L_295)
.L_295:
        /*0004*/ 	.word	0x00000082


	//----- nvinfo : EIATTR_KPARAM_INFO
	.align		4
.L_296:
        /*0008*/ 	.byte	0x04, 0x17
        /*000a*/ 	.short	(.L_298 - .L_297)
.L_297:
        /*000c*/ 	.word	0x00000000
        /*0010*/ 	.short	0x0005
        /*0012*/ 	.short	0x0040
        /*0014*/ 	.byte	0x00, 0xf0, 0x05, 0x00


	//----- nvinfo : EIATTR_KPARAM_INFO
	.align		4
.L_298:
        /*0018*/ 	.byte	0x04, 0x17
        /*001a*/ 	.short	(.L_300 - .L_299)
.L_299:
        /*001c*/ 	.word	0x00000000
        /*0020*/ 	.short	0x0004
        /*0022*/ 	.short	0x0030
        /*0024*/ 	.byte	0x00, 0xf0, 0x41, 0x00


	//----- nvinfo : EIATTR_KPARAM_INFO
	.align		4
.L_300:
        /*0028*/ 	.byte	0x04, 0x17
        /*002a*/ 	.short	(.L_302 - .L_301)
.L_301:
        /*002c*/ 	.word	0x00000000
        /*0030*/ 	.short	0x0003
        /*0032*/ 	.short	0x0028
        /*0034*/ 	.byte	0x00, 0xf0, 0x05, 0x00


	//----- nvinfo : EIATTR_KPARAM_INFO
	.align		4
.L_302:
        /*0038*/ 	.byte	0x04, 0x17
        /*003a*/ 	.short	(.L_304 - .L_303)
.L_303:
        /*003c*/ 	.word	0x00000000
        /*0040*/ 	.short	0x0002
        /*0042*/ 	.short	0x0020
        /*0044*/ 	.byte	0x00, 0xf0, 0x21, 0x00


	//----- nvinfo : EIATTR_KPARAM_INFO
	.align		4
.L_304:
        /*0048*/ 	.byte	0x04, 0x17
        /*004a*/ 	.short	(.L_306 - .L_305)
.L_305:
        /*004c*/ 	.word	0x00000000
        /*0050*/ 	.short	0x0001
        /*0052*/ 	.short	0x0018
        /*0054*/ 	.byte	0x00, 0xf5, 0x21, 0x00


	//----- nvinfo : EIATTR_KPARAM_INFO
	.align		4
.L_306:
        /*0058*/ 	.byte	0x04, 0x17
        /*005a*/ 	.short	(.L_308 - .L_307)
.L_307:
        /*005c*/ 	.word	0x00000000
        /*0060*/ 	.short	0x0000
        /*0062*/ 	.short	0x0000
        /*0064*/ 	.byte	0x00, 0xf0, 0x61, 0x00


	//----- nvinfo : EIATTR_SPARSE_MMA_MASK
	.align		4
.L_308:
        /*0068*/ 	.byte	0x03, 0x50
        /*006a*/ 	.short	0x0000


	//----- nvinfo : EIATTR_MAXREG_COUNT
	.align		4
        /*006c*/ 	.byte	0x03, 0x1b
        /*006e*/ 	.short	0x00ff


	//----- nvinfo : EIATTR_NUM_BARRIERS
	.align		4
        /*0070*/ 	.byte	0x02, 0x4c
        /*0072*/ 	.byte	0x01
	.zero		1


	//----- nvinfo : EIATTR_MERCURY_ISA_VERSION
	.align		4
        /*0074*/ 	.byte	0x03, 0x5f
        /*0076*/ 	.short	0x0101


	//----- nvinfo : EIATTR_COOP_GROUP_MASK_REGIDS
	.align		4
        /*0078*/ 	.byte	0x04, 0x29
        /*007a*/ 	.short	(.L_310 - .L_309)


	//   ....[0]....
.L_309:
        /*007c*/ 	.word	0xffffffff


	//   ....[1]....
        /*0080*/ 	.word	0xffffffff


	//   ....[2]....
        /*0084*/ 	.word	0xffffffff


	//   ....[3]....
        /*0088*/ 	.word	0xffffffff


	//   ....[4]....
        /*008c*/ 	.word	0xffffffff


	//   ....[5]....
        /*0090*/ 	.word	0xffffffff


	//   ....[6]....
        /*0094*/ 	.word	0xffffffff


	//   ....[7]....
        /*0098*/ 	.word	0xffffffff


	//   ....[8]....
        /*009c*/ 	.word	0xffffffff


	//   ....[9]....
        /*00a0*/ 	.word	0xffffffff


	//   ....[10]....
        /*00a4*/ 	.word	0xffffffff


	//   ....[11]....
        /*00a8*/ 	.word	0xffffffff


	//   ....[12]....
        /*00ac*/ 	.word	0xffffffff


	//   ....[13]....
        /*00b0*/ 	.word	0xffffffff


	//   ....[14]....
        /*00b4*/ 	.word	0xffffffff


	//   ....[15]....
        /*00b8*/ 	.word	0xffffffff


	//   ....[16]....
        /*00bc*/ 	.word	0xffffffff


	//   ....[17]....
        /*00c0*/ 	.word	0xffffffff


	//   ....[18]....
        /*00c4*/ 	.word	0xffffffff


	//   ....[19]....
        /*00c8*/ 	.word	0xffffffff


	//   ....[20]....
        /*00cc*/ 	.word	0xffffffff


	//   ....[21]....
        /*00d0*/ 	.word	0xffffffff


	//   ....[22]....
        /*00d4*/ 	.word	0xffffffff


	//   ....[23]....
        /*00d8*/ 	.word	0xffffffff


	//   ....[24]....
        /*00dc*/ 	.word	0xffffffff


	//   ....[25]....
        /*00e0*/ 	.word	0xffffffff


	//   ....[26]....
        /*00e4*/ 	.word	0xffffffff


	//   ....[27]....
        /*00e8*/ 	.word	0xffffffff


	//   ....[28]....
        /*00ec*/ 	.word	0xffffffff


	//   ....[29]....
        /*00f0*/ 	.word	0xffffffff


	//   ....[30]....
        /*00f4*/ 	.word	0xffffffff


	//   ....[31]....
        /*00f8*/ 	.word	0xffffffff


	//   ....[32]....
        /*00fc*/ 	.word	0xffffffff


	//   ....[33]....
        /*0100*/ 	.word	0xffffffff


	//   ....[34]....
        /*0104*/ 	.word	0xffffffff


	//   ....[35]....
        /*0108*/ 	.word	0xffffffff


	//   ....[36]....
        /*010c*/ 	.word	0xffffffff


	//   ....[37]....
        /*0110*/ 	.word	0xffffffff


	//   ....[38]....
        /*0114*/ 	.word	0xffffffff


	//   ....[39]....
        /*0118*/ 	.word	0xffffffff


	//   ....[40]....
        /*011c*/ 	.word	0xffffffff


	//   ....[41]....
        /*0120*/ 	.word	0xffffffff


	//   ....[42]....
        /*0124*/ 	.word	0xffffffff


	//   ....[43]....
        /*0128*/ 	.word	0xffffffff


	//   ....[44]....
        /*012c*/ 	.word	0xffffffff


	//----- nvinfo : EIATTR_COOP_GROUP_INSTR_OFFSETS
	.align		4
.L_310:
        /*0130*/ 	.byte	0x04, 0x28
        /*0132*/ 	.short	(.L_312 - .L_311)


	//   ....[0]....
.L_311:
        /*0134*/ 	.word	0x000013c0


	//   ....[1]....
        /*0138*/ 	.word	0x000013d0


	//   ....[2]....
        /*013c*/ 	.word	0x000013e0


	//   ....[3]....
        /*0140*/ 	.word	0x00001530


	//   ....[4]....
        /*0144*/ 	.word	0x00001560


	//   ....[5]....
        /*0148*/ 	.word	0x00001590


	//   ....[6]....
        /*014c*/ 	.word	0x000016b0


	//   ....[7]....
        /*0150*/ 	.word	0x000016d0


	//   ....[8]....
        /*0154*/ 	.word	0x000016e0


	//   ....[9]....
        /*0158*/ 	.word	0x00001800


	//   ....[10]....
        /*015c*/ 	.word	0x00001820


	//   ....[11]....
        /*0160*/ 	.word	0x00001830


	//   ....[12]....
        /*0164*/ 	.word	0x00001950


	//   ....[13]....
        /*0168*/ 	.word	0x00001970


	//   ....[14]....
        /*016c*/ 	.word	0x00001980


	//   ....[15]....
        /*0170*/ 	.word	0x00002130


	//   ....[16]....
        /*0174*/ 	.word	0x000021c0


	//   ....[17]....
        /*0178*/ 	.word	0x000021f0


	//   ....[18]....
        /*017c*/ 	.word	0x00002310


	//   ....[19]....
        /*0180*/ 	.word	0x00002340


	//   ....[20]....
        /*0184*/ 	.word	0x00002350


	//   ....[21]....
        /*0188*/ 	.word	0x00002470


	//   ....[22]....
        /*018c*/ 	.word	0x00002490


	//   ....[23]....
        /*0190*/ 	.word	0x000024a0


	//   ....[24]....
        /*0194*/ 	.word	0x000025c0


	//   ....[25]....
        /*0198*/ 	.word	0x000025e0


	//   ....[26]....
        /*019c*/ 	.word	0x000025f0


	//   ....[27]....
        /*01a0*/ 	.word	0x00002710


	//   ....[28]....
        /*01a4*/ 	.word	0x00002730


	//   ....[29]....
        /*01a8*/ 	.word	0x00002740


	//   ....[30]....
        /*01ac*/ 	.word	0x00004a00


	//   ....[31]....
        /*01b0*/ 	.word	0x00004a10


	//   ....[32]....
        /*01b4*/ 	.word	0x00004a20


	//   ....[33]....
        /*01b8*/ 	.word	0x00004b70


	//   ....[34]....
        /*01bc*/ 	.word	0x00004ba0


	//   ....[35]....
        /*01c0*/ 	.word	0x00004bd0


	//   ....[36]....
        /*01c4*/ 	.word	0x00004cf0


	//   ....[37]....
        /*01c8*/ 	.word	0x00004d10


	//   ....[38]....
        /*01cc*/ 	.word	0x00004d20


	//   ....[39]....
        /*01d0*/ 	.word	0x00004e40


	//   ....[40]....
        /*01d4*/ 	.word	0x00004e60


	//   ....[41]....
        /*01d8*/ 	.word	0x00004e70


	//   ....[42]....
        /*01dc*/ 	.word	0x00004f90


	//   ....[43]....
        /*01e0*/ 	.word	0x00004fb0


	//   ....[44]....
        /*01e4*/ 	.word	0x00004fc0


	//----- nvinfo : EIATTR_VRC_CTA_INIT_COUNT
	.align		4
.L_312:
        /*01e8*/ 	.byte	0x02, 0x4a
	.zero		1
	.zero		1


	//----- nvinfo : EIATTR_EXIT_INSTR_OFFSETS
	.align		4
        /*01ec*/ 	.byte	0x04, 0x1c
        /*01ee*/ 	.short	(.L_314 - .L_313)


	//   ....[0]....
.L_313:
        /*01f0*/ 	.word	0x00000090


	//   ....[1]....
        /*01f4*/ 	.word	0x000000e0


	//   ....[2]....
        /*01f8*/ 	.word	0x000056f0


	//   ....[3]....
        /*01fc*/ 	.word	0x000057e0


	//----- nvinfo : EIATTR_MAX_THREADS
	.align		4
.L_314:
        /*0200*/ 	.byte	0x04, 0x05
        /*0202*/ 	.short	(.L_316 - .L_315)
.L_315:
        /*0204*/ 	.word	0x00000100
        /*0208*/ 	.word	0x00000001
        /*020c*/ 	.word	0x00000001


	//----- nvinfo : EIATTR_CRS_STACK_SIZE
	.align		4
.L_316:
        /*0210*/ 	.byte	0x04, 0x1e
        /*0212*/ 	.short	(.L_318 - .L_317)
.L_317:
        /*0214*/ 	.word	0x00000000


	//----- nvinfo : EIATTR_CBANK_PARAM_SIZE
	.align		4
.L_318:
        /*0218*/ 	.byte	0x03, 0x19
        /*021a*/ 	.short	0x0041


	//----- nvinfo : EIATTR_PARAM_CBANK
	.align		4
        /*021c*/ 	.byte	0x04, 0x0a
        /*021e*/ 	.short	(.L_320 - .L_319)
	.align		4
.L_319:
        /*0220*/ 	.word	index@(.nv.constant0._ZN3cub18CUB_300001_SM_10006detail6reduce28DeviceReduceSingleTileKernelINS2_10policy_hubIN4cuda3std3__45tupleIJblEEEyN6thrust24THRUST_300001_SM_1000_NS8cuda_cub9__find_if7functorIS9_EEE10Policy1000ENSB_12zip_iteratorINS8_IJNSD_26transform_input_iterator_tIbNSB_6detail15normal_iteratorINSB_10device_ptrIbEEEENSK_10functional5actorINSP_9compositeIJNSP_16operator_adaptorINS7_8equal_toIvEEEENSQ_INSP_8argumentILj0EEEEENSQ_INSP_5valueIbEEEEEEEEEEENSB_17counting_iteratorIlNSB_11use_defaultES16_S16_EEEEEEEPS9_ySF_S9_S9_NS7_10__identityEEEvT0_T1_T2_T3_T4_T6_)
        /*0224*/ 	.short	0x0380
        /*0226*/ 	.short	0x0041


	//----- nvinfo : EIATTR_SW_WAR
	.align		4
.L_320:
        /*0228*/ 	.byte	0x04, 0x36
        /*022a*/ 	.short	(.L_322 - .L_321)
.L_321:
        /*022c*/ 	.word	0x00000008
.L_322:


//--------------------- .nv.info._ZN3cub18CUB_300001_SM_10006detail6reduce28DeviceReduceSingleTileKernelINS2_10policy_hubIN4cuda3std3__45tupleIJblEEEjN6thrust24THRUST_300001_SM_1000_NS8cuda_cub9__find_if7functorIS9_EEE10Policy1000EPS9_SI_iSF_S9_S9_NS7_10__identityEEEvT0_T1_T2_T3_T4_T6_ --------------------------
	.section	.nv.info._ZN3cub18CUB_300001_SM_10006detail6reduce28DeviceReduceSingleTileKernelINS2_10policy_hubIN4cuda3std3__45tupleIJblEEEjN6thrust24THRUST_300001_SM_1000_NS8cuda_cub9__find_if7functorIS9_EEE10Policy1000EPS9_SI_iSF_S9_S9_NS7_10__identityEEEvT0_T1_T2_T3_T4_T6_,"",@"SHT_CUDA_INFO"
	.sectionflags	@""
	.align	4


	//----- nvinfo : EIATTR_CUDA_API_VERSION
	.align		4
        /*0000*/ 	.byte	0x04, 0x37
        /*0002*/ 	.short	(.L_324 - .L_323)
.L_323:
        /*0004*/ 	.word	0x00000082


	//----- nvinfo : EIATTR_KPARAM_INFO
	.align		4
.L_324:
        /*0008*/ 	.byte	0x04, 0x17
        /*000a*/ 	.short	(.L_326 - .L_325)
.L_325:
        /*000c*/ 	.word	0x00000000
        /*0010*/ 	.short	0x0005
        /*0012*/ 	.short	0x0028
        /*0014*/ 	.byte	0x00, 0xf0, 0x05, 0x00


	//----- nvinfo : EIATTR_KPARAM_INFO
	.align		4
.L_326:
        /*0018*/ 	.byte	0x04, 0x17
        /*001a*/ 	.short	(.L_328 - .L_327)
.L_327:
        /*001c*/ 	.word	0x00000000
        /*0020*/ 	.short	0x0004
        /*0022*/ 	.short	0x0018
        /*0024*/ 	.byte	0x00, 0xf0, 0x41, 0x00


	//----- nvinfo : EIATTR_KPARAM_INFO
	.align		4
.L_328:
        /*0028*/ 	.byte	0x04, 0x17
        /*002a*/ 	.short	(.L_330 - .L_329)
.L_329:
        /*002c*/ 	.word	0x00000000
        /*0030*/ 	.short	0x0003
        /*0032*/ 	.short	0x0014
        /*0034*/ 	.byte	0x00, 0xf0, 0x05, 0x00


	//----- nvinfo : EIATTR_KPARAM_INFO
	.align		4
.L_330:
        /*0038*/ 	.byte	0x04, 0x17
        /*003a*/ 	.short	(.L_332 - .L_331)
.L_331:
        /*003c*/ 	.word	0x00000000
        /*0040*/ 	.short	0x0002
        /*0042*/ 	.short	0x0010
        /*0044*/ 	.byte	0x00, 0xf0, 0x11, 0x00


	//----- nvinfo : EIATTR_KPARAM_INFO
	.align		4
.L_332:
        /*0048*/ 	.byte	0x04, 0x17
        /*004a*/ 	.short	(.L_334 - .L_333)
.L_333:
        /*004c*/ 	.word	0x00000000
        /*0050*/ 	.short	0x0001
        /*0052*/ 	.short	0x0008
        /*0054*/ 	.byte	0x00, 0xf5, 0x21, 0x00


	//----- nvinfo : EIATTR_KPARAM_INFO
	.align		4
.L_334:
        /*0058*/ 	.byte	0x04, 0x17
        /*005a*/ 	.short	(.L_336 - .L_335)
.L_335:
        /*005c*/ 	.word	0x00000000
        /*0060*/ 	.short	0x0000
        /*0062*/ 	.short	0x0000
        /*0064*/ 	.byte	0x00, 0xf5, 0x21, 0x00


	//----- nvinfo : EIATTR_SPARSE_MMA_MASK
	.align		4
.L_336:
        /*0068*/ 	.byte	0x03, 0x50
        /*006a*/ 	.short	0x0000


	//----- nvinfo : EIATTR_MAXREG_COUNT
	.align		4
        /*006c*/ 	.byte	0x03, 0x1b
        /*006e*/ 	.short	0x00ff


	//----- nvinfo : EIATTR_NUM_BARRIERS
	.align		4
        /*0070*/ 	.byte	0x02, 0x4c
        /*0072*/ 	.byte	0x01
	.zero		1


	//----- nvinfo : EIATTR_MERCURY_ISA_VERSION
	.align		4
        /*0074*/ 	.byte	0x03, 0x5f
        /*0076*/ 	.short	0x0101


	//----- nvinfo : EIATTR_COOP_GROUP_MASK_REGIDS
	.align		4
        /*0078*/ 	.byte	0x04, 0x29
        /*007a*/ 	.short	(.L_338 - .L_337)


	//   ....[0]....
.L_337:
        /*007c*/ 	.word	0xffffffff


	//   ....[1]....
        /*0080*/ 	.word	0xffffffff


	//   ....[2]....
        /*0084*/ 	.word	0xffffffff


	//   ....[3]....
        /*0088*/ 	.word	0xffffffff


	//   ....[4]....
        /*008c*/ 	.word	0xffffffff


	//   ....[5]....
        /*0090*/ 	.word	0xffffffff


	//   ....[6]....
        /*0094*/ 	.word	0xffffffff


	//   ....[7]....
        /*0098*/ 	.word	0xffffffff


	//   ....[8]....
        /*009c*/ 	.word	0xffffffff


	//   ....[9]....
        /*00a0*/ 	.word	0xffffffff


	//   ....[10]....
        /*00a4*/ 	.word	0xffffffff


	//   ....[11]....
        /*00a8*/ 	.word	0xffffffff


	//   ....[12]....
        /*00ac*/ 	.word	0xffffffff


	//   ....[13]....
        /*00b0*/ 	.word	0xffffffff


	//   ....[14]....
        /*00b4*/ 	.word	0xffffffff


	//   ....[15]....
        /*00b8*/ 	.word	0xffffffff


	//   ....[16]....
        /*00bc*/ 	.word	0xffffffff


	//   ....[17]....
        /*00c0*/ 	.word	0xffffffff


	//   ....[18]....
        /*00c4*/ 	.word	0xffffffff


	//   ....[19]....
        /*00c8*/ 	.word	0xffffffff


	//   ....[20]....
        /*00cc*/ 	.word	0xffffffff


	//   ....[21]....
        /*00d0*/ 	.word	0xffffffff


	//   ....[22]....
        /*00d4*/ 	.word	0xffffffff


	//   ....[23]....
        /*00d8*/ 	.word	0xffffffff


	//   ....[24]....
        /*00dc*/ 	.word	0xffffffff


	//   ....[25]....
        /*00e0*/ 	.word	0xffffffff


	//   ....[26]....
        /*00e4*/ 	.word	0xffffffff


	//   ....[27]....
        /*00e8*/ 	.word	0xffffffff


	//   ....[28]....
        /*00ec*/ 	.word	0xffffffff


	//   ....[29]....
        /*00f0*/ 	.word	0xffffffff


	//   ....[30]....
        /*00f4*/ 	.word	0xffffffff


	//   ....[31]....
        /*00f8*/ 	.word	0xffffffff


	//   ....[32]....
        /*00fc*/ 	.word	0xffffffff


	//   ....[33]....
        /*0100*/ 	.word	0xffffffff


	//   ....[34]....
        /*0104*/ 	.word	0xffffffff


	//   ....[35]....
        /*0108*/ 	.word	0xffffffff


	//   ....[36]....
        /*010c*/ 	.word	0xffffffff


	//   ....[37]....
        /*0110*/ 	.word	0xffffffff


	//   ....[38]....
        /*0114*/ 	.word	0xffffffff


	//   ....[39]....
        /*0118*/ 	.word	0xffffffff


	//   ....[40]....
        /*011c*/ 	.word	0xffffffff


	//   ....[41]....
        /*0120*/ 	.word	0xffffffff


	//   ....[42]....
        /*0124*/ 	.word	0xffffffff


	//   ....[43]....
        /*0128*/ 	.word	0xffffffff


	//   ....[44]....
        /*012c*/ 	.word	0xffffffff


	//----- nvinfo : EIATTR_COOP_GROUP_INSTR_OFFSETS
	.align		4
.L_338:
        /*0130*/ 	.byte	0x04, 0x28
        /*0132*/ 	.short	(.L_340 - .L_339)


	//   ....[0]....
.L_339:
        /*0134*/ 	.word	0x000007d0


	//   ....[1]....
        /*0138*/ 	.word	0x000007e0


	//   ....[2]....
        /*013c*/ 	.word	0x000007f0


	//   ....[3]....
        /*0140*/ 	.word	0x00000940


	//   ....[4]....
        /*0144*/ 	.word	0x00000970


	//   ....[5]....
        /*0148*/ 	.word	0x000009a0


	//   ....[6]....
        /*014c*/ 	.word	0x00000ac0


	//   ....[7]....
        /*0150*/ 	.word	0x00000ae0


	//   ....[8]....
        /*0154*/ 	.word	0x00000af0


	//   ....[9]....
        /*0158*/ 	.word	0x00000c10


	//   ....[10]....
        /*015c*/ 	.word	0x00000c30


	//   ....[11]....
        /*0160*/ 	.word	0x00000c40


	//   ....[12]....
        /*0164*/ 	.word	0x00000d60


	//   ....[13]....
        /*0168*/ 	.word	0x00000d80


	//   ....[14]....
        /*016c*/ 	.word	0x00000d90


	//   ....[15]....
        /*0170*/ 	.word	0x00001520


	//   ....[16]....
        /*0174*/ 	.word	0x000015b0


	//   ....[17]....
        /*0178*/ 	.word	0x000015e0


	//   ....[18]....
        /*017c*/ 	.word	0x00001700


	//   ....[19]....
        /*0180*/ 	.word	0x00001730


	//   ....[20]....
        /*0184*/ 	.word	0x00001740


	//   ....[21]....
        /*0188*/ 	.word	0x00001860


	//   ....[22]....
        /*018c*/ 	.word	0x00001880


	//   ....[23]....
        /*0190*/ 	.word	0x00001890


	//   ....[24]....
        /*0194*/ 	.word	0x000019b0


	//   ....[25]....
        /*0198*/ 	.word	0x000019d0


	//   ....[26]....
        /*019c*/ 	.word	0x000019e0


	//   ....[27]....
        /*01a0*/ 	.word	0x00001b00


	//   ....[28]....
        /*01a4*/ 	.word	0x00001b20


	//   ....[29]....
        /*01a8*/ 	.word	0x00001b30


	//   ....[30]....
        /*01ac*/ 	.word	0x000031b0


	//   ....[31]....
        /*01b0*/ 	.word	0x000031c0


	//   ....[32]....
        /*01b4*/ 	.word	0x000031d0


	//   ....[33]....
        /*01b8*/ 	.word	0x00003320


	//   ....[34]....
        /*01bc*/ 	.word	0x00003350


	//   ....[35]....
        /*01c0*/ 	.word	0x00003380


	//   ....[36]....
        /*01c4*/ 	.word	0x000034a0


	//   ....[37]....
        /*01c8*/ 	.word	0x000034c0


	//   ....[38]....
        /*01cc*/ 	.word	0x000034d0


	//   ....[39]....
        /*01d0*/ 	.word	0x000035f0


	//   ....[40]....
        /*01d4*/ 	.word	0x00003610


	//   ....[41]....
        /*01d8*/ 	.word	0x00003620


	//   ....[42]....
        /*01dc*/ 	.word	0x00003740


	//   ....[43]....
        /*01e0*/ 	.word	0x00003760


	//   ....[44]....
        /*01e4*/ 	.word	0x00003770


	//----- nvinfo : EIATTR_VRC_CTA_INIT_COUNT
	.align		4
.L_340:
        /*01e8*/ 	.byte	0x02, 0x4a
	.zero		1
	.zero		1


	//----- nvinfo : EIATTR_EXIT_INSTR_OFFSETS
	.align		4
        /*01ec*/ 	.byte	0x04, 0x1c
        /*01ee*/ 	.short	(.L_342 - .L_341)


	//   ....[0]....
.L_341:
        /*01f0*/ 	.word	0x00000080


	//   ....[1]....
        /*01f4*/ 	.word	0x000000d0


	//   ....[2]....
        /*01f8*/ 	.word	0x00003e80


	//   ....[3]....
        /*01fc*/ 	.word	0x00003f70


	//----- nvinfo : EIATTR_MAX_THREADS
	.align		4
.L_342:
        /*0200*/ 	.byte	0x04, 0x05
        /*0202*/ 	.short	(.L_344 - .L_343)
.L_343:
        /*0204*/ 	.word	0x00000100
        /*0208*/ 	.word	0x00000001
        /*020c*/ 	.word	0x00000001


	//----- nvinfo : EIATTR_CRS_STACK_SIZE
	.align		4
.L_344:
        /*0210*/ 	.byte	0x04, 0x1e
        /*0212*/ 	.short	(.L_346 - .L_345)
.L_345:
        /*0214*/ 	.word	0x00000000


	//----- nvinfo : EIATTR_CBANK_PARAM_SIZE
	.align		4
.L_346:
        /*0218*/ 	.byte	0x03, 0x19
        /*021a*/ 	.short	0x0029


	//----- nvinfo : EIATTR_PARAM_CBANK
	.align		4
        /*021c*/ 	.byte	0x04, 0x0a
        /*021e*/ 	.short	(.L_348 - .L_347)
	.align		4
.L_347:
        /*0220*/ 	.word	index@(.nv.constant0._ZN3cub18CUB_300001_SM_10006detail6reduce28DeviceReduceSingleTileKernelINS2_10policy_hubIN4cuda3std3__45tupleIJblEEEjN6thrust24THRUST_300001_SM_1000_NS8cuda_cub9__find_if7functorIS9_EEE10Policy1000EPS9_SI_iSF_S9_S9_NS7_10__identityEEEvT0_T1_T2_T3_T4_T6_)
        /*0224*/ 	.short	0x0380
        /*0226*/ 	.short	0x0029


	//----- nvinfo : EIATTR_SW_WAR
	.align		4
.L_348:
        /*0228*/ 	.byte	0x04, 0x36
        /*022a*/ 	.short	(.L_350 - .L_349)
.L_349:
        /*022c*/ 	.word	0x00000008
.L_350:


//--------------------- .nv.info._ZN3cub18CUB_300001_SM_10006detail6reduce18DeviceReduceKernelINS2_10policy_hubIN4cuda3std3__45tupleIJblEEEjN6thrust24THRUST_300001_SM_1000_NS8cuda_cub9__find_if7functorIS9_EEE10Policy1000ENSB_12zip_iteratorINS8_IJNSD_26transform_input_iterator_tIbNSB_6detail15normal_iteratorINSB_10device_ptrIbEEEENSK_10functional5actorINSP_9compositeIJNSP_16operator_adaptorINS7_8equal_toIvEEEENSQ_INSP_8argumentILj0EEEEENSQ_INSP_5valueIbEEEEEEEEEEENSB_17counting_iteratorIlNSB_11use_defaultES16_S16_EEEEEEEjSF_S9_NS7_10__identityEEEvT0_PT3_T1_NS0_13GridEvenShareIS1E_EET2_T4_ --------------------------
	.section	.nv.info._ZN3cub18CUB_300001_SM_10006detail6reduce18DeviceReduceKernelINS2_10policy_hubIN4cuda3std3__45tupleIJblEEEjN6thrust24THRUST_300001_SM_1000_NS8cuda_cub9__find_if7functorIS9_EEE10Policy1000ENSB_12zip_iteratorINS8_IJNSD_26transform_input_iterator_tIbNSB_6detail15normal_iteratorINSB_10device_ptrIbEEEENSK_10functional5actorINSP_9compositeIJNSP_16operator_adaptorINS7_8equal_toIvEEEENSQ_INSP_8argumentILj0EEEEENSQ_INSP_5valueIbEEEEEEEEEEENSB_17counting_iteratorIlNSB_11use_defaultES16_S16_EEEEEEEjSF_S9_NS7_10__identityEEEvT0_PT3_T1_NS0_13GridEvenShareIS1E_EET2_T4_,"",@"SHT_CUDA_INFO"
	.sectionflags	@""
	.align	4


	//----- nvinfo : EIATTR_CUDA_API_VERSION
	.align		4
        /*0000*/ 	.byte	0x04, 0x37
        /*0002*/ 	.short	(.L_352 - .L_351)
.L_351:
        /*0004*/ 	.word	0x00000082


	//----- nvinfo : EIATTR_KPARAM_INFO
	.align		4
.L_352:
        /*0008*/ 	.byte	0x04, 0x17
        /*000a*/ 	.short	(.L_354 - .L_353)
.L_353:
        /*000c*/ 	.word	0x00000000
        /*0010*/ 	.short	0x0005
        /*0012*/ 	.short	0x004d
        /*0014*/ 	.byte	0x00, 0xf0, 0x05, 0x00


	//----- nvinfo : EIATTR_KPARAM_INFO
	.align		4
.L_354:
        /*0018*/ 	.byte	0x04, 0x17
        /*001a*/ 	.short	(.L_356 - .L_355)
.L_355:
        /*001c*/ 	.word	0x00000000
        /*0020*/ 	.short	0x0004
        /*0022*/ 	.short	0x004c
        /*0024*/ 	.byte	0x00, 0xf0, 0x05, 0x00


	//----- nvinfo : EIATTR_KPARAM_INFO
	.align		4
.L_356:
        /*0028*/ 	.byte	0x04, 0x17
        /*002a*/ 	.short	(.L_358 - .L_357)
.L_357:
        /*002c*/ 	.word	0x00000000
        /*0030*/ 	.short	0x0003
        /*0032*/ 	.short	0x0024
        /*0034*/ 	.byte	0x00, 0xf0, 0xa1, 0x00


	//----- nvinfo : EIATTR_KPARAM_INFO
	.align		4
.L_358:
        /*0038*/ 	.byte	0x04, 0x17
        /*003a*/ 	.short	(.L_360 - .L_359)
.L_359:
        /*003c*/ 	.word	0x00000000
        /*0040*/ 	.short	0x0002
        /*0042*/ 	.short	0x0020
        /*0044*/ 	.byte	0x00, 0xf0, 0x11, 0x00


	//----- nvinfo : EIATTR_KPARAM_INFO
	.align		4
.L_360:
        /*0048*/ 	.byte	0x04, 0x17
        /*004a*/ 	.short	(.L_362 - .L_361)
.L_361:
        /*004c*/ 	.word	0x00000000
        /*0050*/ 	.short	0x0001
        /*0052*/ 	.short	0x0018
        /*0054*/ 	.byte	0x00, 0xf5, 0x21, 0x00


	//----- nvinfo : EIATTR_KPARAM_INFO
	.align		4
.L_362:
        /*0058*/ 	.byte	0x04, 0x17
        /*005a*/ 	.short	(.L_364 - .L_363)
.L_363:
        /*005c*/ 	.word	0x00000000
        /*0060*/ 	.short	0x0000
        /*0062*/ 	.short	0x0000
        /*0064*/ 	.byte	0x00, 0xf0, 0x61, 0x00


	//----- nvinfo : EIATTR_SPARSE_MMA_MASK
	.align		4
.L_364:
        /*0068*/ 	.byte	0x03, 0x50
        /*006a*/ 	.short	0x0000


	//----- nvinfo : EIATTR_MAXREG_COUNT
	.align		4
        /*006c*/ 	.byte	0x03, 0x1b
        /*006e*/ 	.short	0x00ff


	//----- nvinfo : EIATTR_NUM_BARRIERS
	.align		4
        /*0070*/ 	.byte	0x02, 0x4c
        /*0072*/ 	.byte	0x01
	.zero		1


	//----- nvinfo : EIATTR_MERCURY_ISA_VERSION
	.align		4
        /*0074*/ 	.byte	0x03, 0x5f
        /*0076*/ 	.short	0x0101


	//----- nvinfo : EIATTR_COOP_GROUP_MASK_REGIDS
	.align		4
        /*0078*/ 	.byte	0x04, 0x29
        /*007a*/ 	.short	(.L_366 - .L_365)


	//   ....[0]....
.L_365:
        /*007c*/ 	.word	0xffffffff


	//   ....[1]....
        /*0080*/ 	.word	0xffffffff


	//   ....[2]....
        /*0084*/ 	.word	0xffffffff


	//   ....[3]....
        /*0088*/ 	.word	0xffffffff


	//   ....[4]....
        /*008c*/ 	.word	0xffffffff


	//   ....[5]....
        /*0090*/ 	.word	0xffffffff


	//   ....[6]....
        /*0094*/ 	.word	0xffffffff


	//   ....[7]....
        /*0098*/ 	.word	0xffffffff


	//   ....[8]....
        /*009c*/ 	.word	0xffffffff


	//   ....[9]....
        /*00a0*/ 	.word	0xffffffff


	//   ....[10]....
        /*00a4*/ 	.word	0xffffffff


	//   ....[11]....
        /*00a8*/ 	.word	0xffffffff


	//   ....[12]....
        /*00ac*/ 	.word	0xffffffff


	//   ....[13]....
        /*00b0*/ 	.word	0xffffffff


	//   ....[14]....
        /*00b4*/ 	.word	0xffffffff


	//   ....[15]....
        /*00b8*/ 	.word	0xffffffff


	//   ....[16]....
        /*00bc*/ 	.word	0xffffffff


	//   ....[17]....
        /*00c0*/ 	.word	0xffffffff


	//   ....[18]....
        /*00c4*/ 	.word	0xffffffff


	//   ....[19]....
        /*00c8*/ 	.word	0xffffffff


	//   ....[20]....
        /*00cc*/ 	.word	0xffffffff


	//   ....[21]....
        /*00d0*/ 	.word	0xffffffff


	//   ....[22]....
        /*00d4*/ 	.word	0xffffffff


	//   ....[23]....
        /*00d8*/ 	.word	0xffffffff


	//   ....[24]....
        /*00dc*/ 	.word	0xffffffff


	//   ....[25]....
        /*00e0*/ 	.word	0xffffffff


	//   ....[26]....
        /*00e4*/ 	.word	0xffffffff


	//   ....[27]....
        /*00e8*/ 	.word	0xffffffff


	//   ....[28]....
        /*00ec*/ 	.word	0xffffffff


	//   ....[29]....
        /*00f0*/ 	.word	0xffffffff


	//   ....[30]....
        /*00f4*/ 	.word	0xffffffff


	//   ....[31]....
        /*00f8*/ 	.word	0xffffffff


	//   ....[32]....
        /*00fc*/ 	.word	0xffffffff


	//   ....[33]....
        /*0100*/ 	.word	0xffffffff


	//   ....[34]....
        /*0104*/ 	.word	0xffffffff


	//   ....[35]....
        /*0108*/ 	.word	0xffffffff


	//   ....[36]....
        /*010c*/ 	.word	0xffffffff


	//   ....[37]....
        /*0110*/ 	.word	0xffffffff


	//   ....[38]....
        /*0114*/ 	.word	0xffffffff


	//   ....[39]....
        /*0118*/ 	.word	0xffffffff


	//   ....[40]....
        /*011c*/ 	.word	0xffffffff


	//   ....[41]....
        /*0120*/ 	.word	0xffffffff


	//   ....[42]....
        /*0124*/ 	.word	0xffffffff


	//   ....[43]....
        /*0128*/ 	.word	0xffffffff


	//   ....[44]....
        /*012c*/ 	.word	0xffffffff


	//----- nvinfo : EIATTR_COOP_GROUP_INSTR_OFFSETS
	.align		4
.L_366:
        /*0130*/ 	.byte	0x04, 0x28
        /*0132*/ 	.short	(.L_368 - .L_367)


	//   ....[0]....
.L_367:
        /*0134*/ 	.word	0x000015a0


	//   ....[1]....
        /*0138*/ 	.word	0x000015b0


	//   ....[2]....
        /*013c*/ 	.word	0x000015c0


	//   ....[3]....
        /*0140*/ 	.word	0x00001710


	//   ....[4]....
        /*0144*/ 	.word	0x00001740


	//   ....[5]....
        /*0148*/ 	.word	0x00001770


	//   ....[6]....
        /*014c*/ 	.word	0x00001890


	//   ....[7]....
        /*0150*/ 	.word	0x000018b0


	//   ....[8]....
        /*0154*/ 	.word	0x000018c0


	//   ....[9]....
        /*0158*/ 	.word	0x000019e0


	//   ....[10]....
        /*015c*/ 	.word	0x00001a00


	//   ....[11]....
        /*0160*/ 	.word	0x00001a10


	//   ....[12]....
        /*0164*/ 	.word	0x00001b30


	//   ....[13]....
        /*0168*/ 	.word	0x00001b50


	//   ....[14]....
        /*016c*/ 	.word	0x00001b60


	//   ....[15]....
        /*0170*/ 	.word	0x000022e0


	//   ....[16]....
        /*0174*/ 	.word	0x00002370


	//   ....[17]....
        /*0178*/ 	.word	0x000023a0


	//   ....[18]....
        /*017c*/ 	.word	0x000024c0


	//   ....[19]....
        /*0180*/ 	.word	0x000024f0


	//   ....[20]....
        /*0184*/ 	.word	0x00002500


	//   ....[21]....
        /*0188*/ 	.word	0x00002620


	//   ....[22]....
        /*018c*/ 	.word	0x00002640


	//   ....[23]....
        /*0190*/ 	.word	0x00002650


	//   ....[24]....
        /*0194*/ 	.word	0x00002770


	//   ....[25]....
        /*0198*/ 	.word	0x00002790


	//   ....[26]....
        /*019c*/ 	.word	0x000027a0


	//   ....[27]....
        /*01a0*/ 	.word	0x000028c0


	//   ....[28]....
        /*01a4*/ 	.word	0x000028e0


	//   ....[29]....
        /*01a8*/ 	.word	0x000028f0


	//   ....[30]....
        /*01ac*/ 	.word	0x00004d80


	//   ....[31]....
        /*01b0*/ 	.word	0x00004d90


	//   ....[32]....
        /*01b4*/ 	.word	0x00004da0


	//   ....[33]....
        /*01b8*/ 	.word	0x00004ef0


	//   ....[34]....
        /*01bc*/ 	.word	0x00004f20


	//   ....[35]....
        /*01c0*/ 	.word	0x00004f50


	//   ....[36]....
        /*01c4*/ 	.word	0x00005070


	//   ....[37]....
        /*01c8*/ 	.word	0x00005090


	//   ....[38]....
        /*01cc*/ 	.word	0x000050a0


	//   ....[39]....
        /*01d0*/ 	.word	0x000051c0


	//   ....[40]....
        /*01d4*/ 	.word	0x000051e0


	//   ....[41]....
        /*01d8*/ 	.word	0x000051f0


	//   ....[42]....
        /*01dc*/ 	.word	0x00005310


	//   ....[43]....
        /*01e0*/ 	.word	0x00005330


	//   ....[44]....
        /*01e4*/ 	.word	0x00005340


	//----- nvinfo : EIATTR_VRC_CTA_INIT_COUNT
	.align		4
.L_368:
        /*01e8*/ 	.byte	0x02, 0x4a
	.zero		1
	.zero		1


	//----- nvinfo : EIATTR_EXIT_INSTR_OFFSETS
	.align		4
        /*01ec*/ 	.byte	0x04, 0x1c
        /*01ee*/ 	.short	(.L_370 - .L_369)


	//   ....[0]....
.L_369:
        /*01f0*/ 	.word	0x00005a40


	//   ....[1]....
        /*01f4*/ 	.word	0x00005a90


	//----- nvinfo : EIATTR_MAX_THREADS
	.align		4
.L_370:
        /*01f8*/ 	.byte	0x04, 0x05
        /*01fa*/ 	.short	(.L_372 - .L_371)
.L_371:
        /*01fc*/ 	.word	0x00000100
        /*0200*/ 	.word	0x00000001
        /*0204*/ 	.word	0x00000001


	//----- nvinfo : EIATTR_CRS_STACK_SIZE
	.align		4
.L_372:
        /*0208*/ 	.byte	0x04, 0x1e
        /*020a*/ 	.short	(.L_374 - .L_373)
.L_373:
        /*020c*/ 	.word	0x00000000


	//----- nvinfo : EIATTR_CBANK_PARAM_SIZE
	.align		4
.L_374:
        /*0210*/ 	.byte	0x03, 0x19
        /*0212*/ 	.short	0x004e


	//----- nvinfo : EIATTR_PARAM_CBANK
	.align		4
        /*0214*/ 	.byte	0x04, 0x0a
        /*0216*/ 	.short	(.L_376 - .L_375)
	.align		4
.L_375:
        /*0218*/ 	.word	index@(.nv.constant0._ZN3cub18CUB_300001_SM_10006detail6reduce18DeviceReduceKernelINS2_10policy_hubIN4cuda3std3__45tupleIJblEEEjN6thrust24THRUST_300001_SM_1000_NS8cuda_cub9__find_if7functorIS9_EEE10Policy1000ENSB_12zip_iteratorINS8_IJNSD_26transform_input_iterator_tIbNSB_6detail15normal_iteratorINSB_10device_ptrIbEEEENSK_10functional5actorINSP_9compositeIJNSP_16operator_adaptorINS7_8equal_toIvEEEENSQ_INSP_8argumentILj0EEEEENSQ_INSP_5valueIbEEEEEEEEEEENSB_17counting_iteratorIlNSB_11use_defaultES16_S16_EEEEEEEjSF_S9_NS7_10__identityEEEvT0_PT3_T1_NS0_13GridEvenShareIS1E_EET2_T4_)
        /*021c*/ 	.short	0x0380
        /*021e*/ 	.short	0x004e


	//----- nvinfo : EIATTR_SW_WAR
	.align		4
.L_376:
        /*0220*/ 	.byte	0x04, 0x36
        /*0222*/ 	.short	(.L_378 - .L_377)
.L_377:
        /*0224*/ 	.word	0x00000008
.L_378:


//--------------------- .nv.info._ZN3cub18CUB_300001_SM_10006detail6reduce28DeviceReduceSingleTileKernelINS2_10policy_hubIN4cuda3std3__45tupleIJblEEEjN6thrust24THRUST_300001_SM_1000_NS8cuda_cub9__find_if7functorIS9_EEE10Policy1000ENSB_12zip_iteratorINS8_IJNSD_26transform_input_iterator_tIbNSB_6detail15normal_iteratorINSB_10device_ptrIbEEEENSK_10functional5actorINSP_9compositeIJNSP_16operator_adaptorINS7_8equal_toIvEEEENSQ_INSP_8argumentILj0EEEEENSQ_INSP_5valueIbEEEEEEEEEEENSB_17counting_iteratorIlNSB_11use_defaultES16_S16_EEEEEEEPS9_jSF_S9_S9_NS7_10__identityEEEvT0_T1_T2_T3_T4_T6_ --------------------------
	.section	.nv.info._ZN3cub18CUB_300001_SM_10006detail6reduce28DeviceReduceSingleTileKernelINS2_10policy_hubIN4cuda3std3__45tupleIJblEEEjN6thrust24THRUST_300001_SM_1000_NS8cuda_cub9__find_if7functorIS9_EEE10Policy1000ENSB_12zip_iteratorINS8_IJNSD_26transform_input_iterator_tIbNSB_6detail15normal_iteratorINSB_10device_ptrIbEEEENSK_10functional5actorINSP_9compositeIJNSP_16operator_adaptorINS7_8equal_toIvEEEENSQ_INSP_8argumentILj0EEEEENSQ_INSP_5valueIbEEEEEEEEEEENSB_17counting_iteratorIlNSB_11use_defaultES16_S16_EEEEEEEPS9_jSF_S9_S9_NS7_10__identityEEEvT0_T1_T2_T3_T4_T6_,"",@"SHT_CUDA_INFO"
	.sectionflags	@""
	.align	4


	//----- nvinfo : EIATTR_CUDA_API_VERSION
	.align		4
        /*0000*/ 	.byte	0x04, 0x37
        /*0002*/ 	.short	(.L_380 - .L_379)
.L_379:
        /*0004*/ 	.word	0x00000082


	//----- nvinfo : EIATTR_KPARAM_INFO
	.align		4
.L_380:
        /*0008*/ 	.byte	0x04, 0x17
        /*000a*/ 	.short	(.L_382 - .L_381)
.L_381:
        /*000c*/ 	.word	0x00000000
        /*0010*/ 	.short	0x0005
        /*0012*/ 	.short	0x0038
        /*0014*/ 	.byte	0x00, 0xf0, 0x05, 0x00


	//----- nvinfo : EIATTR_KPARAM_INFO
	.align		4
.L_382:
        /*0018*/ 	.byte	0x04, 0x17
        /*001a*/ 	.short	(.L_384 - .L_383)
.L_383:
        /*001c*/ 	.word	0x00000000
        /*0020*/ 	.short	0x0004
        /*0022*/ 	.short	0x0028
        /*0024*/ 	.byte	0x00, 0xf0, 0x41, 0x00


	//----- nvinfo : EIATTR_KPARAM_INFO
	.align		4
.L_384:
        /*0028*/ 	.byte	0x04, 0x17
        /*002a*/ 	.short	(.L_386 - .L_385)
.L_385:
        /*002c*/ 	.word	0x00000000
        /*0030*/ 	.short	0x0003
        /*0032*/ 	.short	0x0024
        /*0034*/ 	.byte	0x00, 0xf0, 0x05, 0x00


	//----- nvinfo : EIATTR_KPARAM_INFO
	.align		4
.L_386:
        /*0038*/ 	.byte	0x04, 0x17
        /*003a*/ 	.short	(.L_388 - .L_387)
.L_387:
        /*003c*/ 	.word	0x00000000
        /*0040*/ 	.short	0x0002
        /*0042*/ 	.short	0x0020
        /*0044*/ 	.byte	0x00, 0xf0, 0x11, 0x00


	//----- nvinfo : EIATTR_KPARAM_INFO
	.align		4
.L_388:
        /*0048*/ 	.byte	0x04, 0x17
        /*004a*/ 	.short	(.L_390 - .L_389)
.L_389:
        /*004c*/ 	.word	0x00000000
        /*0050*/ 	.short	0x0001
        /*0052*/ 	.short	0x0018
        /*0054*/ 	.byte	0x00, 0xf5, 0x21, 0x00


	//----- nvinfo : EIATTR_KPARAM_INFO
	.align		4
.L_390:
        /*0058*/ 	.byte	0x04, 0x17
        /*005a*/ 	.short	(.L_392 - .L_391)
.L_391:
        /*005c*/ 	.word	0x00000000
        /*0060*/ 	.short	0x0000
        /*0062*/ 	.short	0x0000
        /*0064*/ 	.byte	0x00, 0xf0, 0x61, 0x00


	//----- nvinfo : EIATTR_SPARSE_MMA_MASK
	.align		4
.L_392:
        /*0068*/ 	.byte	0x03, 0x50
        /*006a*/ 	.short	0x0000


	//----- nvinfo : EIATTR_MAXREG_COUNT
	.align		4
        /*006c*/ 	.byte	0x03, 0x1b
        /*006e*/ 	.short	0x00ff


	//----- nvinfo : EIATTR_NUM_BARRIERS
	.align		4
        /*0070*/ 	.byte	0x02, 0x4c
        /*0072*/ 	.byte	0x01
	.zero		1


	//----- nvinfo : EIATTR_MERCURY_ISA_VERSION
	.align		4
        /*0074*/ 	.byte	0x03, 0x5f
        /*0076*/ 	.short	0x0101


	//----- nvinfo : EIATTR_COOP_GROUP_MASK_REGIDS
	.align		4
        /*0078*/ 	.byte	0x04, 0x29
        /*007a*/ 	.short	(.L_394 - .L_393)


	//   ....[0]....
.L_393:
        /*007c*/ 	.word	0xffffffff


	//   ....[1]....
        /*0080*/ 	.word	0xffffffff


	//   ....[2]....
        /*0084*/ 	.word	0xffffffff


	//   ....[3]....
        /*0088*/ 	.word	0xffffffff


	//   ....[4]....
        /*008c*/ 	.word	0xffffffff


	//   ....[5]....
        /*0090*/ 	.word	0xffffffff


	//   ....[6]....
        /*0094*/ 	.word	0xffffffff


	//   ....[7]....
        /*0098*/ 	.word	0xffffffff


	//   ....[8]....
        /*009c*/ 	.word	0xffffffff


	//   ....[9]....
        /*00a0*/ 	.word	0xffffffff


	//   ....[10]....
        /*00a4*/ 	.word	0xffffffff


	//   ....[11]....
        /*00a8*/ 	.word	0xffffffff


	//   ....[12]....
        /*00ac*/ 	.word	0xffffffff


	//   ....[13]....
        /*00b0*/ 	.word	0xffffffff


	//   ....[14]....
        /*00b4*/ 	.word	0xffffffff


	//   ....[15]....
        /*00b8*/ 	.word	0xffffffff


	//   ....[16]....
        /*00bc*/ 	.word	0xffffffff


	//   ....[17]....
        /*00c0*/ 	.word	0xffffffff


	//   ....[18]....
        /*00c4*/ 	.word	0xffffffff


	//   ....[19]....
        /*00c8*/ 	.word	0xffffffff


	//   ....[20]....
        /*00cc*/ 	.word	0xffffffff


	//   ....[21]....
        /*00d0*/ 	.word	0xffffffff


	//   ....[22]....
        /*00d4*/ 	.word	0xffffffff


	//   ....[23]....
        /*00d8*/ 	.word	0xffffffff


	//   ....[24]....
        /*00dc*/ 	.word	0xffffffff


	//   ....[25]....
        /*00e0*/ 	.word	0xffffffff


	//   ....[26]....
        /*00e4*/ 	.word	0xffffffff


	//   ....[27]....
        /*00e8*/ 	.word	0xffffffff


	//   ....[28]....
        /*00ec*/ 	.word	0xffffffff


	//   ....[29]....
        /*00f0*/ 	.word	0xffffffff


	//   ....[30]....
        /*00f4*/ 	.word	0xffffffff


	//   ....[31]....
        /*00f8*/ 	.word	0xffffffff


	//   ....[32]....
        /*00fc*/ 	.word	0xffffffff


	//   ....[33]....
        /*0100*/ 	.word	0xffffffff


	//   ....[34]....
        /*0104*/ 	.word	0xffffffff


	//   ....[35]....
        /*0108*/ 	.word	0xffffffff


	//   ....[36]....
        /*010c*/ 	.word	0xffffffff


	//   ....[37]....
        /*0110*/ 	.word	0xffffffff


	//   ....[38]....
        /*0114*/ 	.word	0xffffffff


	//   ....[39]....
        /*0118*/ 	.word	0xffffffff


	//   ....[40]....
        /*011c*/ 	.word	0xffffffff


	//   ....[41]....
        /*0120*/ 	.word	0xffffffff


	//   ....[42]....
        /*0124*/ 	.word	0xffffffff


	//   ....[43]....
        /*0128*/ 	.word	0xffffffff


	//   ....[44]....
        /*012c*/ 	.word	0xffffffff


	//----- nvinfo : EIATTR_COOP_GROUP_INSTR_OFFSETS
	.align		4
.L_394:
        /*0130*/ 	.byte	0x04, 0x28
        /*0132*/ 	.short	(.L_396 - .L_395)


	//   ....[0]....
.L_395:
        /*0134*/ 	.word	0x00001380


	//   ....[1]....
        /*0138*/ 	.word	0x00001390


	//   ....[2]....
        /*013c*/ 	.word	0x000013a0


	//   ....[3]....
        /*0140*/ 	.word	0x000014f0


	//   ....[4]....
        /*0144*/ 	.word	0x00001520


	//   ....[5]....
        /*0148*/ 	.word	0x00001550


	//   ....[6]....
        /*014c*/ 	.word	0x00001670


	//   ....[7]....
        /*0150*/ 	.word	0x00001690


	//   ....[8]....
        /*0154*/ 	.word	0x000016a0


	//   ....[9]....
        /*0158*/ 	.word	0x000017c0


	//   ....[10]....
        /*015c*/ 	.word	0x000017e0


	//   ....[11]....
        /*0160*/ 	.word	0x000017f0


	//   ....[12]....
        /*0164*/ 	.word	0x00001910


	//   ....[13]....
        /*0168*/ 	.word	0x00001930


	//   ....[14]....
        /*016c*/ 	.word	0x00001940


	//   ....[15]....
        /*0170*/ 	.word	0x000020c0


	//   ....[16]....
        /*0174*/ 	.word	0x00002150


	//   ....[17]....
        /*0178*/ 	.word	0x00002180


	//   ....[18]....
        /*017c*/ 	.word	0x000022a0


	//   ....[19]....
        /*0180*/ 	.word	0x000022d0


	//   ....[20]....
        /*0184*/ 	.word	0x000022e0


	//   ....[21]....
        /*0188*/ 	.word	0x00002400


	//   ....[22]....
        /*018c*/ 	.word	0x00002420


	//   ....[23]....
        /*0190*/ 	.word	0x00002430


	//   ....[24]....
        /*0194*/ 	.word	0x00002550


	//   ....[25]....
        /*0198*/ 	.word	0x00002570


	//   ....[26]....
        /*019c*/ 	.word	0x00002580


	//   ....[27]....
        /*01a0*/ 	.word	0x000026a0


	//   ....[28]....
        /*01a4*/ 	.word	0x000026c0


	//   ....[29]....
        /*01a8*/ 	.word	0x000026d0


	//   ....[30]....
        /*01ac*/ 	.word	0x00004a30


	//   ....[31]....
        /*01b0*/ 	.word	0x00004a40


	//   ....[32]....
        /*01b4*/ 	.word	0x00004a50


	//   ....[33]....
        /*01b8*/ 	.word	0x00004ba0


	//   ....[34]....
        /*01bc*/ 	.word	0x00004bd0


	//   ....[35]....
        /*01c0*/ 	.word	0x00004c00


	//   ....[36]....
        /*01c4*/ 	.word	0x00004d20


	//   ....[37]....
        /*01c8*/ 	.word	0x00004d40


	//   ....[38]....
        /*01cc*/ 	.word	0x00004d50


	//   ....[39]....
        /*01d0*/ 	.word	0x00004e70


	//   ....[40]....
        /*01d4*/ 	.word	0x00004e90


	//   ....[41]....
        /*01d8*/ 	.word	0x00004ea0


	//   ....[42]....
        /*01dc*/ 	.word	0x00004fc0


	//   ....[43]....
        /*01e0*/ 	.word	0x00004fe0


	//   ....[44]....
        /*01e4*/ 	.word	0x00004ff0


	//----- nvinfo : EIATTR_VRC_CTA_INIT_COUNT
	.align		4
.L_396:
        /*01e8*/ 	.byte	0x02, 0x4a
	.zero		1
	.zero		1


	//----- nvinfo : EIATTR_EXIT_INSTR_OFFSETS
	.align		4
        /*01ec*/ 	.byte	0x04, 0x1c
        /*01ee*/ 	.short	(.L_398 - .L_397)


	//   ....[0]....
.L_397:
        /*01f0*/ 	.word	0x00000080


	//   ....[1]....
        /*01f4*/ 	.word	0x000000d0


	//   ....[2]....
        /*01f8*/ 	.word	0x000056f0


	//   ....[3]....
        /*01fc*/ 	.word	0x000057e0


	//----- nvinfo : EIATTR_MAX_THREADS
	.align		4
.L_398:
        /*0200*/ 	.byte	0x04, 0x05
        /*0202*/ 	.short	(.L_400 - .L_399)
.L_399:
        /*0204*/ 	.word	0x00000100
        /*0208*/ 	.word	0x00000001
        /*020c*/ 	.word	0x00000001


	//----- nvinfo : EIATTR_CRS_STACK_SIZE
	.align		4
.L_400:
        /*0210*/ 	.byte	0x04, 0x1e
        /*0212*/ 	.short	(.L_402 - .L_401)
.L_401:
        /*0214*/ 	.word	0x00000000


	//----- nvinfo : EIATTR_CBANK_PARAM_SIZE
	.align		4
.L_402:
        /*0218*/ 	.byte	0x03, 0x19
        /*021a*/ 	.short	0x0039


	//----- nvinfo : EIATTR_PARAM_CBANK
	.align		4
        /*021c*/ 	.byte	0x04, 0x0a
        /*021e*/ 	.short	(.L_404 - .L_403)
	.align		4
.L_403:
        /*0220*/ 	.word	index@(.nv.constant0._ZN3cub18CUB_300001_SM_10006detail6reduce28DeviceReduceSingleTileKernelINS2_10policy_hubIN4cuda3std3__45tupleIJblEEEjN6thrust24THRUST_300001_SM_1000_NS8cuda_cub9__find_if7functorIS9_EEE10Policy1000ENSB_12zip_iteratorINS8_IJNSD_26transform_input_iterator_tIbNSB_6detail15normal_iteratorINSB_10device_ptrIbEEEENSK_10functional5actorINSP_9compositeIJNSP_16operator_adaptorINS7_8equal_toIvEEEENSQ_INSP_8argumentILj0EEEEENSQ_INSP_5valueIbEEEEEEEEEEENSB_17counting_iteratorIlNSB_11use_defaultES16_S16_EEEEEEEPS9_jSF_S9_S9_NS7_10__identityEEEvT0_T1_T2_T3_T4_T6_)
        /*0224*/ 	.short	0x0380
        /*0226*/ 	.short	0x0039


	//----- nvinfo : EIATTR_SW_WAR
	.align		4
.L_404:
        /*0228*/ 	.byte	0x04, 0x36
        /*022a*/ 	.short	(.L_406 - .L_405)
.L_405:
        /*022c*/ 	.word	0x00000008
.L_406:


//--------------------- .nv.info._ZN3cub18CUB_300001_SM_10006detail6reduce18DeviceReduceKernelINS2_10policy_hubIdy11max_functorIdEE10Policy1000EN6thrust24THRUST_300001_SM_1000_NS6detail15normal_iteratorINSA_10device_ptrIdEEEEyS6_dN4cuda3std3__410__identityEEEvT0_PT3_T1_NS0_13GridEvenShareISN_EET2_T4_ --------------------------
	.section	.nv.info._ZN3cub18CUB_300001_SM_10006detail6reduce18DeviceReduceKernelINS2_10policy_hubIdy11max_functorIdEE10Policy1000EN6thrust24THRUST_300001_SM_1000_NS6detail15normal_iteratorINSA_10device_ptrIdEEEEyS6_dN4cuda3std3__410__identityEEEvT0_PT3_T1_NS0_13GridEvenShareISN_EET2_T4_,"",@"SHT_CUDA_INFO"
	.sectionflags	@""
	.align	4


	//----- nvinfo : EIATTR_CUDA_API_VERSION
	.align		4
        /*0000*/ 	.byte	0x04, 0x37
        /*0002*/ 	.short	(.L_408 - .L_407)
.L_407:
        /*0004*/ 	.word	0x00000082


	//----- nvinfo : EIATTR_KPARAM_INFO
	.align		4
.L_408:
        /*0008*/ 	.byte	0x04, 0x17
        /*000a*/ 	.short	(.L_410 - .L_409)
.L_409:
        /*000c*/ 	.word	0x00000000
        /*0010*/ 	.short	0x0005
        /*0012*/ 	.short	0x0061
        /*0014*/ 	.byte	0x00, 0xf0, 0x05, 0x00


	//----- nvinfo : EIATTR_KPARAM_INFO
	.align		4
.L_410:
        /*0018*/ 	.byte	0x04, 0x17
        /*001a*/ 	.short	(.L_412 - .L_411)
.L_411:
        /*001c*/ 	.word	0x00000000
        /*0020*/ 	.short	0x0004
        /*0022*/ 	.short	0x0060
        /*0024*/ 	.byte	0x00, 0xf0, 0x05, 0x00


	//----- nvinfo : EIATTR_KPARAM_INFO
	.align		4
.L_412:
        /*0028*/ 	.byte	0x04, 0x17
        /*002a*/ 	.short	(.L_414 - .L_413)
.L_413:
        /*002c*/ 	.word	0x00000000
        /*0030*/ 	.short	0x0003
        /*0032*/ 	.short	0x0018
        /*0034*/ 	.byte	0x00, 0xf0, 0x21, 0x01


	//----- nvinfo : EIATTR_KPARAM_INFO
	.align		4
.L_414:
        /*0038*/ 	.byte	0x04, 0x17
        /*003a*/ 	.short	(.L_416 - .L_415)
.L_415:
        /*003c*/ 	.word	0x00000000
        /*0040*/ 	.short	0x0002
        /*0042*/ 	.short	0x0010
        /*0044*/ 	.byte	0x00, 0xf0, 0x21, 0x00


	//----- nvinfo : EIATTR_KPARAM_INFO
	.align		4
.L_416:
        /*0048*/ 	.byte	0x04, 0x17
        /*004a*/ 	.short	(.L_418 - .L_417)
.L_417:
        /*004c*/ 	.word	0x00000000
        /*0050*/ 	.short	0x0001
        /*0052*/ 	.short	0x0008
        /*0054*/ 	.byte	0x00, 0xf5, 0x21, 0x00


	//----- nvinfo : EIATTR_KPARAM_INFO
	.align		4
.L_418:
        /*0058*/ 	.byte	0x04, 0x17
        /*005a*/ 	.short	(.L_420 - .L_419)
.L_419:
        /*005c*/ 	.word	0x00000000
        /*0060*/ 	.short	0x0000
        /*0062*/ 	.short	0x0000
        /*0064*/ 	.byte	0x00, 0xf0, 0x21, 0x00


	//----- nvinfo : EIATTR_SPARSE_MMA_MASK
	.align		4
.L_420:
        /*0068*/ 	.byte	0x03, 0x50
        /*006a*/ 	.short	0x0000


	//----- nvinfo : EIATTR_MAXREG_COUNT
	.align		4
        /*006c*/ 	.byte	0x03, 0x1b
        /*006e*/ 	.short	0x00ff


	//----- nvinfo : EIATTR_NUM_BARRIERS
	.align		4
        /*0070*/ 	.byte	0x02, 0x4c
        /*0072*/ 	.byte	0x01
	.zero		1


	//----- nvinfo : EIATTR_MERCURY_ISA_VERSION
	.align		4
        /*0074*/ 	.byte	0x03, 0x5f
        /*0076*/ 	.short	0x0101


	//----- nvinfo : EIATTR_COOP_GROUP_MASK_REGIDS
	.align		4
        /*0078*/ 	.byte	0x04, 0x29
        /*007a*/ 	.short	(.L_422 - .L_421)


	//   ....[0]....
.L_421:
        /*007c*/ 	.word	0xffffffff


	//   ....[1]....
        /*0080*/ 	.word	0xffffffff


	//   ....[2]....
        /*0084*/ 	.word	0xffffffff


	//   ....[3]....
        /*0088*/ 	.word	0xffffffff


	//   ....[4]....
        /*008c*/ 	.word	0xffffffff


	//   ....[5]....
        /*0090*/ 	.word	0xffffffff


	//   ....[6]....
        /*0094*/ 	.word	0xffffffff


	//   ....[7]....
        /*0098*/ 	.word	0xffffffff


	//   ....[8]....
        /*009c*/ 	.word	0xffffffff


	//   ....[9]....
        /*00a0*/ 	.word	0xffffffff


	//   ....[10]....
        /*00a4*/ 	.word	0xffffffff


	//   ....[11]....
        /*00a8*/ 	.word	0xffffffff


	//   ....[12]....
        /*00ac*/ 	.word	0xffffffff


	//   ....[13]....
        /*00b0*/ 	.word	0xffffffff


	//   ....[14]....
        /*00b4*/ 	.word	0xffffffff


	//   ....[15]....
        /*00b8*/ 	.word	0xffffffff


	//   ....[16]....
        /*00bc*/ 	.word	0xffffffff


	//   ....[17]....
        /*00c0*/ 	.word	0xffffffff


	//   ....[18]....
        /*00c4*/ 	.word	0xffffffff


	//   ....[19]....
        /*00c8*/ 	.word	0xffffffff


	//   ....[20]....
        /*00cc*/ 	.word	0xffffffff


	//   ....[21]....
        /*00d0*/ 	.word	0xffffffff


	//   ....[22]....
        /*00d4*/ 	.word	0xffffffff


	//   ....[23]....
        /*00d8*/ 	.word	0xffffffff


	//   ....[24]....
        /*00dc*/ 	.word	0xffffffff


	//   ....[25]....
        /*00e0*/ 	.word	0xffffffff


	//   ....[26]....
        /*00e4*/ 	.word	0xffffffff


	//   ....[27]....
        /*00e8*/ 	.word	0xffffffff


	//   ....[28]....
        /*00ec*/ 	.word	0xffffffff


	//   ....[29]....
        /*00f0*/ 	.word	0xffffffff


	//----- nvinfo : EIATTR_COOP_GROUP_INSTR_OFFSETS
	.align		4
.L_422:
        /*00f4*/ 	.byte	0x04, 0x28
        /*00f6*/ 	.short	(.L_424 - .L_423)


	//   ....[0]....
.L_423:
        /*00f8*/ 	.word	0x00000d50


	//   ....[1]....
        /*00fc*/ 	.word	0x00000d60


	//   ....[2]....
        /*0100*/ 	.word	0x00000df0


	//   ....[3]....
        /*0104*/ 	.word	0x00000e20


	//   ....[4]....
        /*0108*/ 	.word	0x00000e80


	//   ....[5]....
        /*010c*/ 	.word	0x00000eb0


	//   ....[6]....
        /*0110*/ 	.word	0x00000f10


	//   ....[7]....
        /*0114*/ 	.word	0x00000f20


	//   ....[8]....
        /*0118*/ 	.word	0x00000f70


	//   ....[9]....
        /*011c*/ 	.word	0x00000f80


	//   ....[10]....
        /*0120*/ 	.word	0x00001260


	//   ....[11]....
        /*0124*/ 	.word	0x00001270


	//   ....[12]....
        /*0128*/ 	.word	0x00001300


	//   ....[13]....
        /*012c*/ 	.word	0x00001320


	//   ....[14]....
        /*0130*/ 	.word	0x00001380


	//   ....[15]....
        /*0134*/ 	.word	0x000013a0


	//   ....[16]....
        /*0138*/ 	.word	0x00001400


	//   ....[17]....
        /*013c*/ 	.word	0x00001440


	//   ....[18]....
        /*0140*/ 	.word	0x000014b0


	//   ....[19]....
        /*0144*/ 	.word	0x000014d0


	//   ....[20]....
        /*0148*/ 	.word	0x00002c00


	//   ....[21]....
        /*014c*/ 	.word	0x00002c10


	//   ....[22]....
        /*0150*/ 	.word	0x00002cb0


	//   ....[23]....
        /*0154*/ 	.word	0x00002ce0


	//   ....[24]....
        /*0158*/ 	.word	0x00002d40


	//   ....[25]....
        /*015c*/ 	.word	0x00002d70


	//   ....[26]....
        /*0160*/ 	.word	0x00002dc0


	//   ....[27]....
        /*0164*/ 	.word	0x00002de0


	//   ....[28]....
        /*0168*/ 	.word	0x00002e30


	//   ....[29]....
        /*016c*/ 	.word	0x00002e50


	//----- nvinfo : EIATTR_VRC_CTA_INIT_COUNT
	.align		4
.L_424:
        /*0170*/ 	.byte	0x02, 0x4a
	.zero		1
	.zero		1


	//----- nvinfo : EIATTR_EXIT_INSTR_OFFSETS
	.align		4
        /*0174*/ 	.byte	0x04, 0x1c
        /*0176*/ 	.short	(.L_426 - .L_425)


	//   ....[0]....
.L_425:
        /*0178*/ 	.word	0x000030f0


	//   ....[1]....
        /*017c*/ 	.word	0x00003150


	//----- nvinfo : EIATTR_MAX_THREADS
	.align		4
.L_426:
        /*0180*/ 	.byte	0x04, 0x05
        /*0182*/ 	.short	(.L_428 - .L_427)
.L_427:
        /*0184*/ 	.word	0x00000100
        /*0188*/ 	.word	0x00000001
        /*018c*/ 	.word	0x00000001


	//----- nvinfo : EIATTR_CRS_STACK_SIZE
	.align		4
.L_428:
        /*0190*/ 	.byte	0x04, 0x1e
        /*0192*/ 	.short	(.L_430 - .L_429)
.L_429:
        /*0194*/ 	.word	0x00000000


	//----- nvinfo : EIATTR_CBANK_PARAM_SIZE
	.align		4
.L_430:
        /*0198*/ 	.byte	0x03, 0x19
        /*019a*/ 	.short	0x0062


	//----- nvinfo : EIATTR_PARAM_CBANK
	.align		4
        /*019c*/ 	.byte	0x04, 0x0a
        /*019e*/ 	.short	(.L_432 - .L_431)
	.align		4
.L_431:
        /*01a0*/ 	.word	index@(.nv.constant0._ZN3cub18CUB_300001_SM_10006detail6reduce18DeviceReduceKernelINS2_10policy_hubIdy11max_functorIdEE10Policy1000EN6thrust24THRUST_300001_SM_1000_NS6detail15normal_iteratorINSA_10device_ptrIdEEEEyS6_dN4cuda3std3__410__identityEEEvT0_PT3_T1_NS0_13GridEvenShareISN_EET2_T4_)
        /*01a4*/ 	.short	0x0380
        /*01a6*/ 	.short	0x0062


	//----- nvinfo : EIATTR_SW_WAR
	.align		4
.L_432:
        /*01a8*/ 	.byte	0x04, 0x36
        /*01aa*/ 	.short	(.L_434 - .L_433)
.L_433:
        /*01ac*/ 	.word	0x00000008
.L_434:


//--------------------- .nv.info._ZN3cub18CUB_300001_SM_10006detail6reduce28DeviceReduceSingleTileKernelINS2_10policy_hubIdy11max_functorIdEE10Policy1000EN6thrust24THRUST_300001_SM_1000_NS6detail15normal_iteratorINSA_10device_ptrIdEEEEPdyS6_ddN4cuda3std3__410__identityEEEvT0_T1_T2_T3_T4_T6_ --------------------------
	.section	.nv.info._ZN3cub18CUB_300001_SM_10006detail6reduce28DeviceReduceSingleTileKernelINS2_10policy_hubIdy11max_functorIdEE10Policy1000EN6thrust24THRUST_300001_SM_1000_NS6detail15normal_iteratorINSA_10device_ptrIdEEEEPdyS6_ddN4cuda3std3__410__identityEEEvT0_T1_T2_T3_T4_T6_,"",@"SHT_CUDA_INFO"
	.sectionflags	@""
	.align	4


	//----- nvinfo : EIATTR_CUDA_API_VERSION
	.align		4
        /*0000*/ 	.byte	0x04, 0x37
        /*0002*/ 	.short	(.L_436 - .L_435)
.L_435:
        /*0004*/ 	.word	0x00000082


	//----- nvinfo : EIATTR_KPARAM_INFO
	.align		4
.L_436:
        /*0008*/ 	.byte	0x04, 0x17
        /*000a*/ 	.short	(.L_438 - .L_437)
.L_437:
        /*000c*/ 	.word	0x00000000
        /*0010*/ 	.short	0x0005
        /*0012*/ 	.short	0x0028
        /*0014*/ 	.byte	0x00, 0xf0, 0x05, 0x00


	//----- nvinfo : EIATTR_KPARAM_INFO
	.align		4
.L_438:
        /*0018*/ 	.byte	0x04, 0x17
        /*001a*/ 	.short	(.L_440 - .L_439)
.L_439:
        /*001c*/ 	.word	0x00000000
        /*0020*/ 	.short	0x0004
        /*0022*/ 	.short	0x0020
        /*0024*/ 	.byte	0x00, 0xf0, 0x21, 0x00


	//----- nvinfo : EIATTR_KPARAM_INFO
	.align		4
.L_440:
        /*0028*/ 	.byte	0x04, 0x17
        /*002a*/ 	.short	(.L_442 - .L_441)
.L_441:
        /*002c*/ 	.word	0x00000000
        /*0030*/ 	.short	0x0003
        /*0032*/ 	.short	0x0018
        /*0034*/ 	.byte	0x00, 0xf0, 0x05, 0x00


	//----- nvinfo : EIATTR_KPARAM_INFO
	.align		4
.L_442:
        /*0038*/ 	.byte	0x04, 0x17
        /*003a*/ 	.short	(.L_444 - .L_443)
.L_443:
        /*003c*/ 	.word	0x00000000
        /*0040*/ 	.short	0x0002
        /*0042*/ 	.short	0x0010
        /*0044*/ 	.byte	0x00, 0xf0, 0x21, 0x00


	//----- nvinfo : EIATTR_KPARAM_INFO
	.align		4
.L_444:
        /*0048*/ 	.byte	0x04, 0x17
        /*004a*/ 	.short	(.L_446 - .L_445)
.L_445:
        /*004c*/ 	.word	0x00000000
        /*0050*/ 	.short	0x0001
        /*0052*/ 	.short	0x0008
        /*0054*/ 	.byte	0x00, 0xf5, 0x21, 0x00


	//----- nvinfo : EIATTR_KPARAM_INFO
	.align		4
.L_446:
        /*0058*/ 	.byte	0x04, 0x17
        /*005a*/ 	.short	(.L_448 - .L_447)
.L_447:
        /*005c*/ 	.word	0x00000000
        /*0060*/ 	.short	0x0000
        /*0062*/ 	.short	0x0000
        /*0064*/ 	.byte	0x00, 0xf0, 0x21, 0x00


	//----- nvinfo : EIATTR_SPARSE_MMA_MASK
	.align		4
.L_448:
        /*0068*/ 	.byte	0x03, 0x50
        /*006a*/ 	.short	0x0000


	//----- nvinfo : EIATTR_MAXREG_COUNT
	.align		4
        /*006c*/ 	.byte	0x03, 0x1b
        /*006e*/ 	.short	0x00ff


	//----- nvinfo : EIATTR_NUM_BARRIERS
	.align		4
        /*0070*/ 	.byte	0x02, 0x4c
        /*0072*/ 	.byte	0x01
	.zero		1


	//----- nvinfo : EIATTR_MERCURY_ISA_VERSION
	.align		4
        /*0074*/ 	.byte	0x03, 0x5f
        /*0076*/ 	.short	0x0101


	//----- nvinfo : EIATTR_COOP_GROUP_MASK_REGIDS
	.align		4
        /*0078*/ 	.byte	0x04, 0x29
        /*007a*/ 	.short	(.L_450 - .L_449)


	//   ....[0]....
.L_449:
        /*007c*/ 	.word	0xffffffff


	//   ....[1]....
        /*0080*/ 	.word	0xffffffff


	//   ....[2]....
        /*0084*/ 	.word	0xffffffff


	//   ....[3]....
        /*0088*/ 	.word	0xffffffff


	//   ....[4]....
        /*008c*/ 	.word	0xffffffff


	//   ....[5]....
        /*0090*/ 	.word	0xffffffff


	//   ....[6]....
        /*0094*/ 	.word	0xffffffff


	//   ....[7]....
        /*0098*/ 	.word	0xffffffff


	//   ....[8]....
        /*009c*/ 	.word	0xffffffff


	//   ....[9]....
        /*00a0*/ 	.word	0xffffffff


	//   ....[10]....
        /*00a4*/ 	.word	0xffffffff


	//   ....[11]....
        /*00a8*/ 	.word	0xffffffff


	//   ....[12]....
        /*00ac*/ 	.word	0xffffffff


	//   ....[13]....
        /*00b0*/ 	.word	0xffffffff


	//   ....[14]....
        /*00b4*/ 	.word	0xffffffff


	//   ....[15]....
        /*00b8*/ 	.word	0xffffffff


	//   ....[16]....
        /*00bc*/ 	.word	0xffffffff


	//   ....[17]....
        /*00c0*/ 	.word	0xffffffff


	//   ....[18]....
        /*00c4*/ 	.word	0xffffffff


	//   ....[19]....
        /*00c8*/ 	.word	0xffffffff


	//   ....[20]....
        /*00cc*/ 	.word	0xffffffff


	//   ....[21]....
        /*00d0*/ 	.word	0xffffffff


	//   ....[22]....
        /*00d4*/ 	.word	0xffffffff


	//   ....[23]....
        /*00d8*/ 	.word	0xffffffff


	//   ....[24]....
        /*00dc*/ 	.word	0xffffffff


	//   ....[25]....
        /*00e0*/ 	.word	0xffffffff


	//   ....[26]....
        /*00e4*/ 	.word	0xffffffff


	//   ....[27]....
        /*00e8*/ 	.word	0xffffffff


	//   ....[28]....
        /*00ec*/ 	.word	0xffffffff


	//   ....[29]....
        /*00f0*/ 	.word	0xffffffff


	//----- nvinfo : EIATTR_COOP_GROUP_INSTR_OFFSETS
	.align		4
.L_450:
        /*00f4*/ 	.byte	0x04, 0x28
        /*00f6*/ 	.short	(.L_452 - .L_451)


	//   ....[0]....
.L_451:
        /*00f8*/ 	.word	0x00000cb0


	//   ....[1]....
        /*00fc*/ 	.word	0x00000cc0


	//   ....[2]....
        /*0100*/ 	.word	0x00000d50


	//   ....[3]....
        /*0104*/ 	.word	0x00000d90


	//   ....[4]....
        /*0108*/ 	.word	0x00000df0


	//   ....[5]....
        /*010c*/ 	.word	0x00000e30


	//   ....[6]....
        /*0110*/ 	.word	0x00000e80


	//   ....[7]....
        /*0114*/ 	.word	0x00000eb0


	//   ....[8]....
        /*0118*/ 	.word	0x00000ef0


	//   ....[9]....
        /*011c*/ 	.word	0x00000f20


	//   ....[10]....
        /*0120*/ 	.word	0x00001240


	//   ....[11]....
        /*0124*/ 	.word	0x00001250


	//   ....[12]....
        /*0128*/ 	.word	0x000012e0


	//   ....[13]....
        /*012c*/ 	.word	0x00001300


	//   ....[14]....
        /*0130*/ 	.word	0x00001360


	//   ....[15]....
        /*0134*/ 	.word	0x00001380


	//   ....[16]....
        /*0138*/ 	.word	0x000013e0


	//   ....[17]....
        /*013c*/ 	.word	0x00001410


	//   ....[18]....
        /*0140*/ 	.word	0x00001490


	//   ....[19]....
        /*0144*/ 	.word	0x000014b0


	//   ....[20]....
        /*0148*/ 	.word	0x00002a40


	//   ....[21]....
        /*014c*/ 	.word	0x00002a50


	//   ....[22]....
        /*0150*/ 	.word	0x00002ae0


	//   ....[23]....
        /*0154*/ 	.word	0x00002b10


	//   ....[24]....
        /*0158*/ 	.word	0x00002b80


	//   ....[25]....
        /*015c*/ 	.word	0x00002ba0


	//   ....[26]....
        /*0160*/ 	.word	0x00002c00


	//   ....[27]....
        /*0164*/ 	.word	0x00002c10


	//   ....[28]....
        /*0168*/ 	.word	0x00002c50


	//   ....[29]....
        /*016c*/ 	.word	0x00002c60


	//----- nvinfo : EIATTR_VRC_CTA_INIT_COUNT
	.align		4
.L_452:
        /*0170*/ 	.byte	0x02, 0x4a
	.zero		1
	.zero		1


	//----- nvinfo : EIATTR_EXIT_INSTR_OFFSETS
	.align		4
        /*0174*/ 	.byte	0x04, 0x1c
        /*0176*/ 	.short	(.L_454 - .L_453)


	//   ....[0]....
.L_453:
        /*0178*/ 	.word	0x000000a0


	//   ....[1]....
        /*017c*/ 	.word	0x000000e0


	//   ....[2]....
        /*0180*/ 	.word	0x00002f00


	//   ....[3]....
        /*0184*/ 	.word	0x00002f80


	//----- nvinfo : EIATTR_MAX_THREADS
	.align		4
.L_454:
        /*0188*/ 	.byte	0x04, 0x05
        /*018a*/ 	.short	(.L_456 - .L_455)
.L_455:
        /*018c*/ 	.word	0x00000100
        /*0190*/ 	.word	0x00000001
        /*0194*/ 	.word	0x00000001


	//----- nvinfo : EIATTR_CRS_STACK_SIZE
	.align		4
.L_456:
        /*0198*/ 	.byte	0x04, 0x1e
        /*019a*/ 	.short	(.L_458 - .L_457)
.L_457:
        /*019c*/ 	.word	0x00000000


	//----- nvinfo : EIATTR_CBANK_PARAM_SIZE
	.align		4
.L_458:
        /*01a0*/ 	.byte	0x03, 0x19
        /*01a2*/ 	.short	0x0029


	//----- nvinfo : EIATTR_PARAM_CBANK
	.align		4
        /*01a4*/ 	.byte	0x04, 0x0a
        /*01a6*/ 	.short	(.L_460 - .L_459)
	.align		4
.L_459:
        /*01a8*/ 	.word	index@(.nv.constant0._ZN3cub18CUB_300001_SM_10006detail6reduce28DeviceReduceSingleTileKernelINS2_10policy_hubIdy11max_functorIdEE10Policy1000EN6thrust24THRUST_300001_SM_1000_NS6detail15normal_iteratorINSA_10device_ptrIdEEEEPdyS6_ddN4cuda3std3__410__identityEEEvT0_T1_T2_T3_T4_T6_)
        /*01ac*/ 	.short	0x0380
        /*01ae*/ 	.short	0x0029


	//----- nvinfo : EIATTR_SW_WAR
	.align		4
.L_460:
        /*01b0*/ 	.byte	0x04, 0x36
        /*01b2*/ 	.short	(.L_462 - .L_461)
.L_461:
        /*01b4*/ 	.word	0x00000008
.L_462:


//--------------------- .nv.info._ZN3cub18CUB_300001_SM_10006detail6reduce18DeviceReduceKernelINS2_10policy_hubIdj11max_functorIdEE10Policy1000EN6thrust24THRUST_300001_SM_1000_NS6detail15normal_iteratorINSA_10device_ptrIdEEEEjS6_dN4cuda3std3__410__identityEEEvT0_PT3_T1_NS0_13GridEvenShareISN_EET2_T4_ --------------------------
	.section	.nv.info._ZN3cub18CUB_300001_SM_10006detail6reduce18DeviceReduceKernelINS2_10policy_hubIdj11max_functorIdEE10Policy1000EN6thrust24THRUST_300001_SM_1000_NS6detail15normal_iteratorINSA_10device_ptrIdEEEEjS6_dN4cuda3std3__410__identityEEEvT0_PT3_T1_NS0_13GridEvenShareISN_EET2_T4_,"",@"SHT_CUDA_INFO"
	.sectionflags	@""
	.align	4


	//----- nvinfo : EIATTR_CUDA_API_VERSION
	.align		4
        /*0000*/ 	.byte	0x04, 0x37
        /*0002*/ 	.short	(.L_464 - .L_463)
.L_463:
        /*0004*/ 	.word	0x00000082


	//----- nvinfo : EIATTR_KPARAM_INFO
	.align		4
.L_464:
        /*0008*/ 	.byte	0x04, 0x17
        /*000a*/ 	.short	(.L_466 - .L_465)
.L_465:
        /*000c*/ 	.word	0x00000000
        /*0010*/ 	.short	0x0005
        /*0012*/ 	.short	0x003d
        /*0014*/ 	.byte	0x00, 0xf0, 0x05, 0x00


	//----- nvinfo : EIATTR_KPARAM_INFO
	.align		4
.L_466:
        /*0018*/ 	.byte	0x04, 0x17
        /*001a*/ 	.short	(.L_468 - .L_467)
.L_467:
        /*001c*/ 	.word	0x00000000
        /*0020*/ 	.short	0x0004
        /*0022*/ 	.short	0x003c
        /*0024*/ 	.byte	0x00, 0xf0, 0x05, 0x00


	//----- nvinfo : EIATTR_KPARAM_INFO
	.align		4
.L_468:
        /*0028*/ 	.byte	0x04, 0x17
        /*002a*/ 	.short	(.L_470 - .L_469)
.L_469:
        /*002c*/ 	.word	0x00000000
        /*0030*/ 	.short	0x0003
        /*0032*/ 	.short	0x0014
        /*0034*/ 	.byte	0x00, 0xf0, 0xa1, 0x00


	//----- nvinfo : EIATTR_KPARAM_INFO
	.align		4
.L_470:
        /*0038*/ 	.byte	0x04, 0x17
        /*003a*/ 	.short	(.L_472 - .L_471)
.L_471:
        /*003c*/ 	.word	0x00000000
        /*0040*/ 	.short	0x0002
        /*0042*/ 	.short	0x0010
        /*0044*/ 	.byte	0x00, 0xf0, 0x11, 0x00


	//----- nvinfo : EIATTR_KPARAM_INFO
	.align		4
.L_472:
        /*0048*/ 	.byte	0x04, 0x17
        /*004a*/ 	.short	(.L_474 - .L_473)
.L_473:
        /*004c*/ 	.word	0x00000000
        /*0050*/ 	.short	0x0001
        /*0052*/ 	.short	0x0008
        /*0054*/ 	.byte	0x00, 0xf5, 0x21, 0x00


	//----- nvinfo : EIATTR_KPARAM_INFO
	.align		4
.L_474:
        /*0058*/ 	.byte	0x04, 0x17
        /*005a*/ 	.short	(.L_476 - .L_475)
.L_475:
        /*005c*/ 	.word	0x00000000
        /*0060*/ 	.short	0x0000
        /*0062*/ 	.short	0x0000
        /*0064*/ 	.byte	0x00, 0xf0, 0x21, 0x00


	//----- nvinfo : EIATTR_SPARSE_MMA_MASK
	.align		4
.L_476:
        /*0068*/ 	.byte	0x03, 0x50
        /*006a*/ 	.short	0x0000


	//----- nvinfo : EIATTR_MAXREG_COUNT
	.align		4
        /*006c*/ 	.byte	0x03, 0x1b
        /*006e*/ 	.short	0x00ff


	//----- nvinfo : EIATTR_NUM_BARRIERS
	.align		4
        /*0070*/ 	.byte	0x02, 0x4c
        /*0072*/ 	.byte	0x01
	.zero		1


	//----- nvinfo : EIATTR_MERCURY_ISA_VERSION
	.align		4
        /*0074*/ 	.byte	0x03, 0x5f
        /*0076*/ 	.short	0x0101


	//----- nvinfo : EIATTR_COOP_GROUP_MASK_REGIDS
	.align		4
        /*0078*/ 	.byte	0x04, 0x29
        /*007a*/ 	.short	(.L_478 - .L_477)


	//   ....[0]....
.L_477:
        /*007c*/ 	.word	0xffffffff


	//   ....[1]....
        /*0080*/ 	.word	0xffffffff


	//   ....[2]....
        /*0084*/ 	.word	0xffffffff


	//   ....[3]....
        /*0088*/ 	.word	0xffffffff


	//   ....[4]....
        /*008c*/ 	.word	0xffffffff


	//   ....[5]....
        /*0090*/ 	.word	0xffffffff


	//   ....[6]....
        /*0094*/ 	.word	0xffffffff


	//   ....[7]....
        /*0098*/ 	.word	0xffffffff


	//   ....[8]....
        /*009c*/ 	.word	0xffffffff


	//   ....[9]....
        /*00a0*/ 	.word	0xffffffff


	//   ....[10]....
        /*00a4*/ 	.word	0xffffffff


	//   ....[11]....
        /*00a8*/ 	.word	0xffffffff


	//   ....[12]....
        /*00ac*/ 	.word	0xffffffff


	//   ....[13]....
        /*00b0*/ 	.word	0xffffffff


	//   ....[14]....
        /*00b4*/ 	.word	0xffffffff


	//   ....[15]....
        /*00b8*/ 	.word	0xffffffff


	//   ....[16]....
        /*00bc*/ 	.word	0xffffffff


	//   ....[17]....
        /*00c0*/ 	.word	0xffffffff


	//   ....[18]....
        /*00c4*/ 	.word	0xffffffff


	//   ....[19]....
        /*00c8*/ 	.word	0xffffffff


	//   ....[20]....
        /*00cc*/ 	.word	0xffffffff


	//   ....[21]....
        /*00d0*/ 	.word	0xffffffff


	//   ....[22]....
        /*00d4*/ 	.word	0xffffffff


	//   ....[23]....
        /*00d8*/ 	.word	0xffffffff


	//   ....[24]....
        /*00dc*/ 	.word	0xffffffff


	//   ....[25]....
        /*00e0*/ 	.word	0xffffffff


	//   ....[26]....
        /*00e4*/ 	.word	0xffffffff


	//   ....[27]....
        /*00e8*/ 	.word	0xffffffff


	//   ....[28]....
        /*00ec*/ 	.word	0xffffffff


	//   ....[29]....
        /*00f0*/ 	.word	0xffffffff


	//----- nvinfo : EIATTR_COOP_GROUP_INSTR_OFFSETS
	.align		4
.L_478:
        /*00f4*/ 	.byte	0x04, 0x28
        /*00f6*/ 	.short	(.L_480 - .L_479)


	//   ....[0]....
.L_479:
        /*00f8*/ 	.word	0x00000fa0


	//   ....[1]....
        /*00fc*/ 	.word	0x00000fb0


	//   ....[2]....
        /*0100*/ 	.word	0x00001040


	//   ....[3]....
        /*0104*/ 	.word	0x00001070


	//   ....[4]....
        /*0108*/ 	.word	0x000010e0


	//   ....[5]....
        /*010c*/ 	.word	0x00001100


	//   ....[6]....
        /*0110*/ 	.word	0x00001160


	//   ....[7]....
        /*0114*/ 	.word	0x00001170


	//   ....[8]....
        /*0118*/ 	.word	0x000011c0


	//   ....[9]....
        /*011c*/ 	.word	0x000011d0


	//   ....[10]....
        /*0120*/ 	.word	0x000014b0


	//   ....[11]....
        /*0124*/ 	.word	0x000014c0


	//   ....[12]....
        /*0128*/ 	.word	0x00001550


	//   ....[13]....
        /*012c*/ 	.word	0x00001570


	//   ....[14]....
        /*0130*/ 	.word	0x000015d0


	//   ....[15]....
        /*0134*/ 	.word	0x000015f0


	//   ....[16]....
        /*0138*/ 	.word	0x00001650


	//   ....[17]....
        /*013c*/ 	.word	0x00001690


	//   ....[18]....
        /*0140*/ 	.word	0x00001700


	//   ....[19]....
        /*0144*/ 	.word	0x00001720


	//   ....[20]....
        /*0148*/ 	.word	0x00002f70


	//   ....[21]....
        /*014c*/ 	.word	0x00002f80


	//   ....[22]....
        /*0150*/ 	.word	0x00003010


	//   ....[23]....
        /*0154*/ 	.word	0x00003040


	//   ....[24]....
        /*0158*/ 	.word	0x000030b0


	//   ....[25]....
        /*015c*/ 	.word	0x000030d0


	//   ....[26]....
        /*0160*/ 	.word	0x00003130


	//   ....[27]....
        /*0164*/ 	.word	0x00003140


	//   ....[28]....
        /*0168*/ 	.word	0x00003190


	//   ....[29]....
        /*016c*/ 	.word	0x000031a0


	//----- nvinfo : EIATTR_VRC_CTA_INIT_COUNT
	.align		4
.L_480:
        /*0170*/ 	.byte	0x02, 0x4a
	.zero		1
	.zero		1


	//----- nvinfo : EIATTR_EXIT_INSTR_OFFSETS
	.align		4
        /*0174*/ 	.byte	0x04, 0x1c
        /*0176*/ 	.short	(.L_482 - .L_481)


	//   ....[0]....
.L_481:
        /*0178*/ 	.word	0x00003430


	//   ....[1]....
        /*017c*/ 	.word	0x00003490


	//----- nvinfo : EIATTR_MAX_THREADS
	.align		4
.L_482:
        /*0180*/ 	.byte	0x04, 0x05
        /*0182*/ 	.short	(.L_484 - .L_483)
.L_483:
        /*0184*/ 	.word	0x00000100
        /*0188*/ 	.word	0x00000001
        /*018c*/ 	.word	0x00000001


	//----- nvinfo : EIATTR_CRS_STACK_SIZE
	.align		4
.L_484:
        /*0190*/ 	.byte	0x04, 0x1e
        /*0192*/ 	.short	(.L_486 - .L_485)
.L_485:
        /*0194*/ 	.word	0x00000000


	//----- nvinfo : EIATTR_CBANK_PARAM_SIZE
	.align		4
.L_486:
        /*0198*/ 	.byte	0x03, 0x19
        /*019a*/ 	.short	0x003e


	//----- nvinfo : EIATTR_PARAM_CBANK
	.align		4
        /*019c*/ 	.byte	0x04, 0x0a
        /*019e*/ 	.short	(.L_488 - .L_487)
	.align		4
.L_487:
        /*01a0*/ 	.word	index@(.nv.constant0._ZN3cub18CUB_300001_SM_10006detail6reduce18DeviceReduceKernelINS2_10policy_hubIdj11max_functorIdEE10Policy1000EN6thrust24THRUST_300001_SM_1000_NS6detail15normal_iteratorINSA_10device_ptrIdEEEEjS6_dN4cuda3std3__410__identityEEEvT0_PT3_T1_NS0_13GridEvenShareISN_EET2_T4_)
        /*01a4*/ 	.short	0x0380
        /*01a6*/ 	.short	0x003e


	//----- nvinfo : EIATTR_SW_WAR
	.align		4
.L_488:
        /*01a8*/ 	.byte	0x04, 0x36
        /*01aa*/ 	.short	(.L_490 - .L_489)
.L_489:
        /*01ac*/ 	.word	0x00000008
.L_490:


//--------------------- .nv.info._ZN3cub18CUB_300001_SM_10006detail6reduce28DeviceReduceSingleTileKernelINS2_10policy_hubIdj11max_functorIdEE10Policy1000EN6thrust24THRUST_300001_SM_1000_NS6detail15normal_iteratorINSA_10device_ptrIdEEEEPdjS6_ddN4cuda3std3__410__identityEEEvT0_T1_T2_T3_T4_T6_ --------------------------
	.section	.nv.info._ZN3cub18CUB_300001_SM_10006detail6reduce28DeviceReduceSingleTileKernelINS2_10policy_hubIdj11max_functorIdEE10Policy1000EN6thrust24THRUST_300001_SM_1000_NS6detail15normal_iteratorINSA_10device_ptrIdEEEEPdjS6_ddN4cuda3std3__410__identityEEEvT0_T1_T2_T3_T4_T6_,"",@"SHT_CUDA_INFO"
	.sectionflags	@""
	.align	4


	//----- nvinfo : EIATTR_CUDA_API_VERSION
	.align		4
        /*0000*/ 	.byte	0x04, 0x37
        /*0002*/ 	.short	(.L_492 - .L_491)
.L_491:
        /*0004*/ 	.word	0x00000082


	//----- nvinfo : EIATTR_KPARAM_INFO
	.align		4
.L_492:
        /*0008*/ 	.byte	0x04, 0x17
        /*000a*/ 	.short	(.L_494 - .L_493)
.L_493:
        /*000c*/ 	.word	0x00000000
        /*0010*/ 	.short	0x0005
        /*0012*/ 	.short	0x0020
        /*0014*/ 	.byte	0x00, 0xf0, 0x05, 0x00


	//----- nvinfo : EIATTR_KPARAM_INFO
	.align		4
.L_494:
        /*0018*/ 	.byte	0x04, 0x17
        /*001a*/ 	.short	(.L_496 - .L_495)
.L_495:
        /*001c*/ 	.word	0x00000000
        /*0020*/ 	.short	0x0004
        /*0022*/ 	.short	0x0018
        /*0024*/ 	.byte	0x00, 0xf0, 0x21, 0x00


	//----- nvinfo : EIATTR_KPARAM_INFO
	.align		4
.L_496:
        /*0028*/ 	.byte	0x04, 0x17
        /*002a*/ 	.short	(.L_498 - .L_497)
.L_497:
        /*002c*/ 	.word	0x00000000
        /*0030*/ 	.short	0x0003
        /*0032*/ 	.short	0x0014
        /*0034*/ 	.byte	0x00, 0xf0, 0x05, 0x00


	//----- nvinfo : EIATTR_KPARAM_INFO
	.align		4
.L_498:
        /*0038*/ 	.byte	0x04, 0x17
        /*003a*/ 	.short	(.L_500 - .L_499)
.L_499:
        /*003c*/ 	.word	0x00000000
        /*0040*/ 	.short	0x0002
        /*0042*/ 	.short	0x0010
        /*0044*/ 	.byte	0x00, 0xf0, 0x11, 0x00


	//----- nvinfo : EIATTR_KPARAM_INFO
	.align		4
.L_500:
        /*0048*/ 	.byte	0x04, 0x17
        /*004a*/ 	.short	(.L_502 - .L_501)
.L_501:
        /*004c*/ 	.word	0x00000000
        /*0050*/ 	.short	0x0001
        /*0052*/ 	.short	0x0008
        /*0054*/ 	.byte	0x00, 0xf5, 0x21, 0x00


	//----- nvinfo : EIATTR_KPARAM_INFO
	.align		4
.L_502:
        /*0058*/ 	.byte	0x04, 0x17
        /*005a*/ 	.short	(.L_504 - .L_503)
.L_503:
        /*005c*/ 	.word	0x00000000
        /*0060*/ 	.short	0x0000
        /*0062*/ 	.short	0x0000
        /*0064*/ 	.byte	0x00, 0xf0, 0x21, 0x00


	//----- nvinfo : EIATTR_SPARSE_MMA_MASK
	.align		4
.L_504:
        /*0068*/ 	.byte	0x03, 0x50
        /*006a*/ 	.short	0x0000


	//----- nvinfo : EIATTR_MAXREG_COUNT
	.align		4
        /*006c*/ 	.byte	0x03, 0x1b
        /*006e*/ 	.short	0x00ff


	//----- nvinfo : EIATTR_NUM_BARRIERS
	.align		4
        /*0070*/ 	.byte	0x02, 0x4c
        /*0072*/ 	.byte	0x01
	.zero		1


	//----- nvinfo : EIATTR_MERCURY_ISA_VERSION
	.align		4
        /*0074*/ 	.byte	0x03, 0x5f
        /*0076*/ 	.short	0x0101


	//----- nvinfo : EIATTR_COOP_GROUP_MASK_REGIDS
	.align		4
        /*0078*/ 	.byte	0x04, 0x29
        /*007a*/ 	.short	(.L_506 - .L_505)


	//   ....[0]....
.L_505:
        /*007c*/ 	.word	0xffffffff


	//   ....[1]....
        /*0080*/ 	.word	0xffffffff


	//   ....[2]....
        /*0084*/ 	.word	0xffffffff


	//   ....[3]....
        /*0088*/ 	.word	0xffffffff


	//   ....[4]....
        /*008c*/ 	.word	0xffffffff


	//   ....[5]....
        /*0090*/ 	.word	0xffffffff


	//   ....[6]....
        /*0094*/ 	.word	0xffffffff


	//   ....[7]....
        /*0098*/ 	.word	0xffffffff


	//   ....[8]....
        /*009c*/ 	.word	0xffffffff


	//   ....[9]....
        /*00a0*/ 	.word	0xffffffff


	//   ....[10]....
        /*00a4*/ 	.word	0xffffffff


	//   ....[11]....
        /*00a8*/ 	.word	0xffffffff


	//   ....[12]....
        /*00ac*/ 	.word	0xffffffff


	//   ....[13]....
        /*00b0*/ 	.word	0xffffffff


	//   ....[14]....
        /*00b4*/ 	.word	0xffffffff


	//   ....[15]....
        /*00b8*/ 	.word	0xffffffff


	//   ....[16]....
        /*00bc*/ 	.word	0xffffffff


	//   ....[17]....
        /*00c0*/ 	.word	0xffffffff


	//   ....[18]....
        /*00c4*/ 	.word	0xffffffff


	//   ....[19]....
        /*00c8*/ 	.word	0xffffffff


	//   ....[20]....
        /*00cc*/ 	.word	0xffffffff


	//   ....[21]....
        /*00d0*/ 	.word	0xffffffff


	//   ....[22]....
        /*00d4*/ 	.word	0xffffffff


	//   ....[23]....
        /*00d8*/ 	.word	0xffffffff


	//   ....[24]....
        /*00dc*/ 	.word	0xffffffff


	//   ....[25]....
        /*00e0*/ 	.word	0xffffffff


	//   ....[26]....
        /*00e4*/ 	.word	0xffffffff


	//   ....[27]....
        /*00e8*/ 	.word	0xffffffff


	//   ....[28]....
        /*00ec*/ 	.word	0xffffffff


	//   ....[29]....
        /*00f0*/ 	.word	0xffffffff


	//----- nvinfo : EIATTR_COOP_GROUP_INSTR_OFFSETS
	.align		4
.L_506:
        /*00f4*/ 	.byte	0x04, 0x28
        /*00f6*/ 	.short	(.L_508 - .L_507)


	//   ....[0]....
.L_507:
        /*00f8*/ 	.word	0x00000cc0


	//   ....[1]....
        /*00fc*/ 	.word	0x00000cd0


	//   ....[2]....
        /*0100*/ 	.word	0x00000d60


	//   ....[3]....
        /*0104*/ 	.word	0x00000da0


	//   ....[4]....
        /*0108*/ 	.word	0x00000e20


	//   ....[5]....
        /*010c*/ 	.word	0x00000e60


	//   ....[6]....
        /*0110*/ 	.word	0x00000ec0


	//   ....[7]....
        /*0114*/ 	.word	0x00000ef0


	//   ....[8]....
        /*0118*/ 	.word	0x00000f40


	//   ....[9]....
        /*011c*/ 	.word	0x00000f70


	//   ....[10]....
        /*0120*/ 	.word	0x00001250


	//   ....[11]....
        /*0124*/ 	.word	0x00001260


	//   ....[12]....
        /*0128*/ 	.word	0x000012f0


	//   ....[13]....
        /*012c*/ 	.word	0x00001310


	//   ....[14]....
        /*0130*/ 	.word	0x00001360


	//   ....[15]....
        /*0134*/ 	.word	0x00001380


	//   ....[16]....
        /*0138*/ 	.word	0x000013d0


	//   ....[17]....
        /*013c*/ 	.word	0x00001400


	//   ....[18]....
        /*0140*/ 	.word	0x00001470


	//   ....[19]....
        /*0144*/ 	.word	0x00001490


	//   ....[20]....
        /*0148*/ 	.word	0x00002b60


	//   ....[21]....
        /*014c*/ 	.word	0x00002b70


	//   ....[22]....
        /*0150*/ 	.word	0x00002c00


	//   ....[23]....
        /*0154*/ 	.word	0x00002c30


	//   ....[24]....
        /*0158*/ 	.word	0x00002ca0


	//   ....[25]....
        /*015c*/ 	.word	0x00002cc0


	//   ....[26]....
        /*0160*/ 	.word	0x00002d20


	//   ....[27]....
        /*0164*/ 	.word	0x00002d30


	//   ....[28]....
        /*0168*/ 	.word	0x00002d80


	//   ....[29]....
        /*016c*/ 	.word	0x00002d90


	//----- nvinfo : EIATTR_VRC_CTA_INIT_COUNT
	.align		4
.L_508:
        /*0170*/ 	.byte	0x02, 0x4a
	.zero		1
	.zero		1


	//----- nvinfo : EIATTR_EXIT_INSTR_OFFSETS
	.align		4
        /*0174*/ 	.byte	0x04, 0x1c
        /*0176*/ 	.short	(.L_510 - .L_509)


	//   ....[0]....
.L_509:
        /*0178*/ 	.word	0x00000080


	//   ....[1]....
        /*017c*/ 	.word	0x000000c0


	//   ....[2]....
        /*0180*/ 	.word	0x00003000


	//   ....[3]....
        /*0184*/ 	.word	0x00003080


	//----- nvinfo : EIATTR_MAX_THREADS
	.align		4
.L_510:
        /*0188*/ 	.byte	0x04, 0x05
        /*018a*/ 	.short	(.L_512 - .L_511)
.L_511:
        /*018c*/ 	.word	0x00000100
        /*0190*/ 	.word	0x00000001
        /*0194*/ 	.word	0x00000001


	//----- nvinfo : EIATTR_CRS_STACK_SIZE
	.align		4
.L_512:
        /*0198*/ 	.byte	0x04, 0x1e
        /*019a*/ 	.short	(.L_514 - .L_513)
.L_513:
        /*019c*/ 	.word	0x00000000


	//----- nvinfo : EIATTR_CBANK_PARAM_SIZE
	.align		4
.L_514:
        /*01a0*/ 	.byte	0x03, 0x19
        /*01a2*/ 	.short	0x0021


	//----- nvinfo : EIATTR_PARAM_CBANK
	.align		4
        /*01a4*/ 	.byte	0x04, 0x0a
        /*01a6*/ 	.short	(.L_516 - .L_515)
	.align		4
.L_515:
        /*01a8*/ 	.word	index@(.nv.constant0._ZN3cub18CUB_300001_SM_10006detail6reduce28DeviceReduceSingleTileKernelINS2_10policy_hubIdj11max_functorIdEE10Policy1000EN6thrust24THRUST_300001_SM_1000_NS6detail15normal_iteratorINSA_10device_ptrIdEEEEPdjS6_ddN4cuda3std3__410__identityEEEvT0_T1_T2_T3_T4_T6_)
        /*01ac*/ 	.short	0x0380
        /*01ae*/ 	.short	0x0021


	//----- nvinfo : EIATTR_SW_WAR
	.align		4
.L_516:
        /*01b0*/ 	.byte	0x04, 0x36
        /*01b2*/ 	.short	(.L_518 - .L_517)
.L_517:
        /*01b4*/ 	.word	0x00000008
.L_518:


//--------------------- .nv.info._ZN3cub18CUB_300001_SM_10006detail6reduce28DeviceReduceSingleTileKernelINS2_10policy_hubIdy11max_functorIdEE10Policy1000EPdS9_iS6_ddN4cuda3std3__410__identityEEEvT0_T1_T2_T3_T4_T6_ --------------------------
	.section	.nv.info._ZN3cub18CUB_300001_SM_10006detail6reduce28DeviceReduceSingleTileKernelINS2_10policy_hubIdy11max_functorIdEE10Policy1000EPdS9_iS6_ddN4cuda3std3__410__identityEEEvT0_T1_T2_T3_T4_T6_,"",@"SHT_CUDA_INFO"
	.sectionflags	@""
	.align	4


	//----- nvinfo : EIATTR_CUDA_API_VERSION
	.align		4
        /*0000*/ 	.byte	0x04, 0x37
        /*0002*/ 	.short	(.L_520 - .L_519)
.L_519:
        /*0004*/ 	.word	0x00000082


	//----- nvinfo : EIATTR_KPARAM_INFO
	.align		4
.L_520:
        /*0008*/ 	.byte	0x04, 0x17
        /*000a*/ 	.short	(.L_522 - .L_521)
.L_521:
        /*000c*/ 	.word	0x00000000
        /*0010*/ 	.short	0x0005
        /*0012*/ 	.short	0x0020
        /*0014*/ 	.byte	0x00, 0xf0, 0x05, 0x00


	//----- nvinfo : EIATTR_KPARAM_INFO
	.align		4
.L_522:
        /*0018*/ 	.byte	0x04, 0x17
        /*001a*/ 	.short	(.L_524 - .L_523)
.L_523:
        /*001c*/ 	.word	0x00000000
        /*0020*/ 	.short	0x0004
        /*0022*/ 	.short	0x0018
        /*0024*/ 	.byte	0x00, 0xf0, 0x21, 0x00


	//----- nvinfo : EIATTR_KPARAM_INFO
	.align		4
.L_524:
        /*0028*/ 	.byte	0x04, 0x17
        /*002a*/ 	.short	(.L_526 - .L_525)
.L_525:
        /*002c*/ 	.word	0x00000000
        /*0030*/ 	.short	0x0003
        /*0032*/ 	.short	0x0014
        /*0034*/ 	.byte	0x00, 0xf0, 0x05, 0x00


	//----- nvinfo : EIATTR_KPARAM_INFO
	.align		4
.L_526:
        /*0038*/ 	.byte	0x04, 0x17
        /*003a*/ 	.short	(.L_528 - .L_527)
.L_527:
        /*003c*/ 	.word	0x00000000
        /*0040*/ 	.short	0x0002
        /*0042*/ 	.short	0x0010
        /*0044*/ 	.byte	0x00, 0xf0, 0x11, 0x00


	//----- nvinfo : EIATTR_KPARAM_INFO
	.align		4
.L_528:
        /*0048*/ 	.byte	0x04, 0x17
        /*004a*/ 	.short	(.L_530 - .L_529)
.L_529:
        /*004c*/ 	.word	0x00000000
        /*0050*/ 	.short	0x0001
        /*0052*/ 	.short	0x0008
        /*0054*/ 	.byte	0x00, 0xf5, 0x21, 0x00


	//----- nvinfo : EIATTR_KPARAM_INFO
	.align		4
.L_530:
        /*0058*/ 	.byte	0x04, 0x17
        /*005a*/ 	.short	(.L_532 - .L_531)
.L_531:
        /*005c*/ 	.word	0x00000000
        /*0060*/ 	.short	0x0000
        /*0062*/ 	.short	0x0000
        /*0064*/ 	.byte	0x00, 0xf5, 0x21, 0x00


	//----- nvinfo : EIATTR_SPARSE_MMA_MASK
	.align		4
.L_532:
        /*0068*/ 	.byte	0x03, 0x50
        /*006a*/ 	.short	0x0000


	//----- nvinfo : EIATTR_MAXREG_COUNT
	.align		4
        /*006c*/ 	.byte	0x03, 0x1b
        /*006e*/ 	.short	0x00ff


	//----- nvinfo : EIATTR_NUM_BARRIERS
	.align		4
        /*0070*/ 	.byte	0x02, 0x4c
        /*0072*/ 	.byte	0x01
	.zero		1


	//----- nvinfo : EIATTR_MERCURY_ISA_VERSION
	.align		4
        /*0074*/ 	.byte	0x03, 0x5f
        /*0076*/ 	.short	0x0101


	//----- nvinfo : EIATTR_COOP_GROUP_MASK_REGIDS
	.align		4
        /*0078*/ 	.byte	0x04, 0x29
        /*007a*/ 	.short	(.L_534 - .L_533)


	//   ....[0]....
.L_533:
        /*007c*/ 	.word	0xffffffff


	//   ....[1]....
        /*0080*/ 	.word	0xffffffff


	//   ....[2]....
        /*0084*/ 	.word	0xffffffff


	//   ....[3]....
        /*0088*/ 	.word	0xffffffff


	//   ....[4]....
        /*008c*/ 	.word	0xffffffff


	//   ....[5]....
        /*0090*/ 	.word	0xffffffff


	//   ....[6]....
        /*0094*/ 	.word	0xffffffff


	//   ....[7]....
        /*0098*/ 	.word	0xffffffff


	//   ....[8]....
        /*009c*/ 	.word	0xffffffff


	//   ....[9]....
        /*00a0*/ 	.word	0xffffffff


	//   ....[10]....
        /*00a4*/ 	.word	0xffffffff


	//   ....[11]....
        /*00a8*/ 	.word	0xffffffff


	//   ....[12]....
        /*00ac*/ 	.word	0xffffffff


	//   ....[13]....
        /*00b0*/ 	.word	0xffffffff


	//   ....[14]....
        /*00b4*/ 	.word	0xffffffff


	//   ....[15]....
        /*00b8*/ 	.word	0xffffffff


	//   ....[16]....
        /*00bc*/ 	.word	0xffffffff


	//   ....[17]....
        /*00c0*/ 	.word	0xffffffff


	//   ....[18]....
        /*00c4*/ 	.word	0xffffffff


	//   ....[19]....
        /*00c8*/ 	.word	0xffffffff


	//   ....[20]....
        /*00cc*/ 	.word	0xffffffff


	//   ....[21]....
        /*00d0*/ 	.word	0xffffffff


	//   ....[22]....
        /*00d4*/ 	.word	0xffffffff


	//   ....[23]....
        /*00d8*/ 	.word	0xffffffff


	//   ....[24]....
        /*00dc*/ 	.word	0xffffffff


	//   ....[25]....
        /*00e0*/ 	.word	0xffffffff


	//   ....[26]....
        /*00e4*/ 	.word	0xffffffff


	//   ....[27]....
        /*00e8*/ 	.word	0xffffffff


	//   ....[28]....
        /*00ec*/ 	.word	0xffffffff


	//   ....[29]....
        /*00f0*/ 	.word	0xffffffff


	//   ....[30]....
        /*00f4*/ 	.word	0xffffffff


	//   ....[31]....
        /*00f8*/ 	.word	0xffffffff


	//   ....[32]....
        /*00fc*/ 	.word	0xffffffff


	//   ....[33]....
        /*0100*/ 	.word	0xffffffff


	//   ....[34]....
        /*0104*/ 	.word	0xffffffff


	//   ....[35]....
        /*0108*/ 	.word	0xffffffff


	//   ....[36]....
        /*010c*/ 	.word	0xffffffff


	//   ....[37]....
        /*0110*/ 	.word	0xffffffff


	//   ....[38]....
        /*0114*/ 	.word	0xffffffff


	//   ....[39]....
        /*0118*/ 	.word	0xffffffff


	//   ....[40]....
        /*011c*/ 	.word	0xffffffff


	//   ....[41]....
        /*0120*/ 	.word	0xffffffff


	//   ....[42]....
        /*0124*/ 	.word	0xffffffff


	//   ....[43]....
        /*0128*/ 	.word	0xffffffff


	//   ....[44]....
        /*012c*/ 	.word	0xffffffff


	//   ....[45]....
        /*0130*/ 	.word	0xffffffff


	//   ....[46]....
        /*0134*/ 	.word	0xffffffff


	//   ....[47]....
        /*0138*/ 	.word	0xffffffff


	//   ....[48]....
        /*013c*/ 	.word	0xffffffff


	//   ....[49]....
        /*0140*/ 	.word	0xffffffff


	//   ....[50]....
        /*0144*/ 	.word	0xffffffff


	//   ....[51]....
        /*0148*/ 	.word	0xffffffff


	//   ....[52]....
        /*014c*/ 	.word	0xffffffff


	//   ....[53]....
        /*0150*/ 	.word	0xffffffff


	//   ....[54]....
        /*0154*/ 	.word	0xffffffff


	//   ....[55]....
        /*0158*/ 	.word	0xffffffff


	//   ....[56]....
        /*015c*/ 	.word	0xffffffff


	//   ....[57]....
        /*0160*/ 	.word	0xffffffff


	//   ....[58]....
        /*0164*/ 	.word	0xffffffff


	//   ....[59]....
        /*0168*/ 	.word	0xffffffff


	//----- nvinfo : EIATTR_COOP_GROUP_INSTR_OFFSETS
	.align		4
.L_534:
        /*016c*/ 	.byte	0x04, 0x28
        /*016e*/ 	.short	(.L_536 - .L_535)


	//   ....[0]....
.L_535:
        /*0170*/ 	.word	0x00000d30


	//   ....[1]....
        /*0174*/ 	.word	0x00000d40


	//   ....[2]....
        /*0178*/ 	.word	0x00000dd0


	//   ....[3]....
        /*017c*/ 	.word	0x00000e10


	//   ....[4]....
        /*0180*/ 	.word	0x00000e80


	//   ....[5]....
        /*0184*/ 	.word	0x00000ea0


	//   ....[6]....
        /*0188*/ 	.word	0x00000ef0


	//   ....[7]....
        /*018c*/ 	.word	0x00000f10


	//   ....[8]....
        /*0190*/ 	.word	0x00000f60


	//   ....[9]....
        /*0194*/ 	.word	0x00000f80


	//   ....[10]....
        /*0198*/ 	.word	0x00001280


	//   ....[11]....
        /*019c*/ 	.word	0x00001290


	//   ....[12]....
        /*01a0*/ 	.word	0x00001320


	//   ....[13]....
        /*01a4*/ 	.word	0x00001350


	//   ....[14]....
        /*01a8*/ 	.word	0x000013b0


	//   ....[15]....
        /*01ac*/ 	.word	0x000013e0


	//   ....[16]....
        /*01b0*/ 	.word	0x00001440


	//   ....[17]....
        /*01b4*/ 	.word	0x00001480


	//   ....[18]....
        /*01b8*/ 	.word	0x000014f0


	//   ....[19]....
        /*01bc*/ 	.word	0x00001530


	//   ....[20]....
        /*01c0*/ 	.word	0x00002960


	//   ....[21]....
        /*01c4*/ 	.word	0x00002970


	//   ....[22]....
        /*01c8*/ 	.word	0x00002a00


	//   ....[23]....
        /*01cc*/ 	.word	0x00002a30


	//   ....[24]....
        /*01d0*/ 	.word	0x00002aa0


	//   ....[25]....
        /*01d4*/ 	.word	0x00002ac0


	//   ....[26]....
        /*01d8*/ 	.word	0x00002b20


	//   ....[27]....
        /*01dc*/ 	.word	0x00002b30


	//   ....[28]....
        /*01e0*/ 	.word	0x00002b80


	//   ....[29]....
        /*01e4*/ 	.word	0x00002b90


	//   ....[30]....
        /*01e8*/ 	.word	0x00003a20


	//   ....[31]....
        /*01ec*/ 	.word	0x00003a30


	//   ....[32]....
        /*01f0*/ 	.word	0x00003ac0


	//   ....[33]....
        /*01f4*/ 	.word	0x00003b00


	//   ....[34]....
        /*01f8*/ 	.word	0x00003b80


	//   ....[35]....
        /*01fc*/ 	.word	0x00003bc0


	//   ....[36]....
        /*0200*/ 	.word	0x00003c20


	//   ....[37]....
        /*0204*/ 	.word	0x00003c50


	//   ....[38]....
        /*0208*/ 	.word	0x00003ca0


	//   ....[39]....
        /*020c*/ 	.word	0x00003cd0


	//   ....[40]....
        /*0210*/ 	.word	0x00003fb0


	//   ....[41]....
        /*0214*/ 	.word	0x00003fc0


	//   ....[42]....
        /*0218*/ 	.word	0x00004050


	//   ....[43]....
        /*021c*/ 	.word	0x00004080


	//   ....[44]....
        /*0220*/ 	.word	0x000040d0


	//   ....[45]....
        /*0224*/ 	.word	0x00004100


	//   ....[46]....
        /*0228*/ 	.word	0x00004170


	//   ....[47]....
        /*022c*/ 	.word	0x000041b0


	//   ....[48]....
        /*0230*/ 	.word	0x00004220


	//   ....[49]....
        /*0234*/ 	.word	0x00004250


	//   ....[50]....
        /*0238*/ 	.word	0x00005700


	//   ....[51]....
        /*023c*/ 	.word	0x00005710


	//   ....[52]....
        /*0240*/ 	.word	0x000057a0


	//   ....[53]....
        /*0244*/ 	.word	0x000057e0


	//   ....[54]....
        /*0248*/ 	.word	0x00005860


	//   ....[55]....
        /*024c*/ 	.word	0x000058a0


	//   ....[56]....
        /*0250*/ 	.word	0x00005900


	//   ....[57]....
        /*0254*/ 	.word	0x00005930


	//   ....[58]....
        /*0258*/ 	.word	0x00005980


	//   ....[59]....
        /*025c*/ 	.word	0x000059b0


	//----- nvinfo : EIATTR_VRC_CTA_INIT_COUNT
	.align		4
.L_536:
        /*0260*/ 	.byte	0x02, 0x4a
	.zero		1
	.zero		1


	//----- nvinfo : EIATTR_EXIT_INSTR_OFFSETS
	.align		4
        /*0264*/ 	.byte	0x04, 0x1c
        /*0266*/ 	.short	(.L_538 - .L_537)


	//   ....[0]....
.L_537:
        /*0268*/ 	.word	0x00000080


	//   ....[1]....
        /*026c*/ 	.word	0x000000c0


	//   ....[2]....
        /*0270*/ 	.word	0x00005c20


	//   ....[3]....
        /*0274*/ 	.word	0x00005ca0


	//----- nvinfo : EIATTR_MAX_THREADS
	.align		4
.L_538:
        /*0278*/ 	.byte	0x04, 0x05
        /*027a*/ 	.short	(.L_540 - .L_539)
.L_539:
        /*027c*/ 	.word	0x00000100
        /*0280*/ 	.word	0x00000001
        /*0284*/ 	.word	0x00000001


	//----- nvinfo : EIATTR_CRS_STACK_SIZE
	.align		4
.L_540:
        /*0288*/ 	.byte	0x04, 0x1e
        /*028a*/ 	.short	(.L_542 - .L_541)
.L_541:
        /*028c*/ 	.word	0x00000000


	//----- nvinfo : EIATTR_CBANK_PARAM_SIZE
	.align		4
.L_542:
        /*0290*/ 	.byte	0x03, 0x19
        /*0292*/ 	.short	0x0021


	//----- nvinfo : EIATTR_PARAM_CBANK
	.align		4
        /*0294*/ 	.byte	0x04, 0x0a
        /*0296*/ 	.short	(.L_544 - .L_543)
	.align		4
.L_543:
        /*0298*/ 	.word	index@(.nv.constant0._ZN3cub18CUB_300001_SM_10006detail6reduce28DeviceReduceSingleTileKernelINS2_10policy_hubIdy11max_functorIdEE10Policy1000EPdS9_iS6_ddN4cuda3std3__410__identityEEEvT0_T1_T2_T3_T4_T6_)
        /*029c*/ 	.short	0x0380
        /*029e*/ 	.short	0x0021


	//----- nvinfo : EIATTR_SW_WAR
	.align		4
.L_544:
        /*02a0*/ 	.byte	0x04, 0x36
        /*02a2*/ 	.short	(.L_546 - .L_545)
.L_545:
        /*02a4*/ 	.word	0x00000008
.L_546:


//--------------------- .nv.info._ZN3cub18CUB_300001_SM_10006detail6reduce18DeviceReduceKernelINS2_10policy_hubIdy11max_functorIdEE10Policy1000EN6thrust24THRUST_300001_SM_1000_NS6detail15normal_iteratorINSA_10device_ptrIdEEEEyS6_d11abs_functorIdEEEvT0_PT3_T1_NS0_13GridEvenShareISL_EET2_T4_ --------------------------
	.section	.nv.info._ZN3cub18CUB_300001_SM_10006detail6reduce18DeviceReduceKernelINS2_10policy_hubIdy11max_functorIdEE10Policy1000EN6thrust24THRUST_300001_SM_1000_NS6detail15normal_iteratorINSA_10device_ptrIdEEEEyS6_d11abs_functorIdEEEvT0_PT3_T1_NS0_13GridEvenShareISL_EET2_T4_,"",@"SHT_CUDA_INFO"
	.sectionflags	@""
	.align	4


	//----- nvinfo : EIATTR_CUDA_API_VERSION
	.align		4
        /*0000*/ 	.byte	0x04, 0x37
        /*0002*/ 	.short	(.L_548 - .L_547)
.L_547:
        /*0004*/ 	.word	0x00000082


	//----- nvinfo : EIATTR_KPARAM_INFO
	.align		4
.L_548:
        /*0008*/ 	.byte	0x04, 0x17
        /*000a*/ 	.short	(.L_550 - .L_549)
.L_549:
        /*000c*/ 	.word	0x00000000
        /*0010*/ 	.short	0x0005
        /*0012*/ 	.short	0x0061
        /*0014*/ 	.byte	0x00, 0xf0, 0x05, 0x00


	//----- nvinfo : EIATTR_KPARAM_INFO
	.align		4
.L_550:
        /*0018*/ 	.byte	0x04, 0x17
        /*001a*/ 	.short	(.L_552 - .L_551)
.L_551:
        /*001c*/ 	.word	0x00000000
        /*0020*/ 	.short	0x0004
        /*0022*/ 	.short	0x0060
        /*0024*/ 	.byte	0x00, 0xf0, 0x05, 0x00


	//----- nvinfo : EIATTR_KPARAM_INFO
	.align		4
.L_552:
        /*0028*/ 	.byte	0x04, 0x17
        /*002a*/ 	.short	(.L_554 - .L_553)
.L_553:
        /*002c*/ 	.word	0x00000000
        /*0030*/ 	.short	0x0003
        /*0032*/ 	.short	0x0018
        /*0034*/ 	.byte	0x00, 0xf0, 0x21, 0x01


	//----- nvinfo : EIATTR_KPARAM_INFO
	.align		4
.L_554:
        /*0038*/ 	.byte	0x04, 0x17
        /*003a*/ 	.short	(.L_556 - .L_555)
.L_555:
        /*003c*/ 	.word	0x00000000
        /*0040*/ 	.short	0x0002
        /*0042*/ 	.short	0x0010
        /*0044*/ 	.byte	0x00, 0xf0, 0x21, 0x00


	//----- nvinfo : EIATTR_KPARAM_INFO
	.align		4
.L_556:
        /*0048*/ 	.byte	0x04, 0x17
        /*004a*/ 	.short	(.L_558 - .L_557)
.L_557:
        /*004c*/ 	.word	0x00000000
        /*0050*/ 	.short	0x0001
        /*0052*/ 	.short	0x0008
        /*0054*/ 	.byte	0x00, 0xf5, 0x21, 0x00


	//----- nvinfo : EIATTR_KPARAM_INFO
	.align		4
.L_558:
        /*0058*/ 	.byte	0x04, 0x17
        /*005a*/ 	.short	(.L_560 - .L_559)
.L_559:
        /*005c*/ 	.word	0x00000000
        /*0060*/ 	.short	0x0000
        /*0062*/ 	.short	0x0000
        /*0064*/ 	.byte	0x00, 0xf0, 0x21, 0x00


	//----- nvinfo : EIATTR_SPARSE_MMA_MASK
	.align		4
.L_560:
        /*0068*/ 	.byte	0x03, 0x50
        /*006a*/ 	.short	0x0000


	//----- nvinfo : EIATTR_MAXREG_COUNT
	.align		4
        /*006c*/ 	.byte	0x03, 0x1b
        /*006e*/ 	.short	0x00ff


	//----- nvinfo : EIATTR_NUM_BARRIERS
	.align		4
        /*0070*/ 	.byte	0x02, 0x4c
        /*0072*/ 	.byte	0x01
	.zero		1


	//----- nvinfo : EIATTR_MERCURY_ISA_VERSION
	.align		4
        /*0074*/ 	.byte	0x03, 0x5f
        /*0076*/ 	.short	0x0101


	//----- nvinfo : EIATTR_COOP_GROUP_MASK_REGIDS
	.align		4
        /*0078*/ 	.byte	0x04, 0x29
        /*007a*/ 	.short	(.L_562 - .L_561)


	//   ....[0]....
.L_561:
        /*007c*/ 	.word	0xffffffff


	//   ....[1]....
        /*0080*/ 	.word	0xffffffff


	//   ....[2]....
        /*0084*/ 	.word	0xffffffff


	//   ....[3]....
        /*0088*/ 	.word	0xffffffff


	//   ....[4]....
        /*008c*/ 	.word	0xffffffff


	//   ....[5]....
        /*0090*/ 	.word	0xffffffff


	//   ....[6]....
        /*0094*/ 	.word	0xffffffff


	//   ....[7]....
        /*0098*/ 	.word	0xffffffff


	//   ....[8]....
        /*009c*/ 	.word	0xffffffff


	//   ....[9]....
        /*00a0*/ 	.word	0xffffffff


	//   ....[10]....
        /*00a4*/ 	.word	0xffffffff


	//   ....[11]....
        /*00a8*/ 	.word	0xffffffff


	//   ....[12]....
        /*00ac*/ 	.word	0xffffffff


	//   ....[13]....
        /*00b0*/ 	.word	0xffffffff


	//   ....[14]....
        /*00b4*/ 	.word	0xffffffff


	//   ....[15]....
        /*00b8*/ 	.word	0xffffffff


	//   ....[16]....
        /*00bc*/ 	.word	0xffffffff


	//   ....[17]....
        /*00c0*/ 	.word	0xffffffff


	//   ....[18]....
        /*00c4*/ 	.word	0xffffffff


	//   ....[19]....
        /*00c8*/ 	.word	0xffffffff


	//   ....[20]....
        /*00cc*/ 	.word	0xffffffff


	//   ....[21]....
        /*00d0*/ 	.word	0xffffffff


	//   ....[22]....
        /*00d4*/ 	.word	0xffffffff


	//   ....[23]....
        /*00d8*/ 	.word	0xffffffff


	//   ....[24]....
        /*00dc*/ 	.word	0xffffffff


	//   ....[25]....
        /*00e0*/ 	.word	0xffffffff


	//   ....[26]....
        /*00e4*/ 	.word	0xffffffff


	//   ....[27]....
        /*00e8*/ 	.word	0xffffffff


	//   ....[28]....
        /*00ec*/ 	.word	0xffffffff


	//   ....[29]....
        /*00f0*/ 	.word	0xffffffff


	//----- nvinfo : EIATTR_COOP_GROUP_INSTR_OFFSETS
	.align		4
.L_562:
        /*00f4*/ 	.byte	0x04, 0x28
        /*00f6*/ 	.short	(.L_564 - .L_563)


	//   ....[0]....
.L_563:
        /*00f8*/ 	.word	0x000014c0


	//   ....[1]....
        /*00fc*/ 	.word	0x000014d0


	//   ....[2]....
        /*0100*/ 	.word	0x00001560


	//   ....[3]....
        /*0104*/ 	.word	0x00001590


	//   ....[4]....
        /*0108*/ 	.word	0x00001600


	//   ....[5]....
        /*010c*/ 	.word	0x00001620


	//   ....[6]....
        /*0110*/ 	.word	0x00001680


	//   ....[7]....
        /*0114*/ 	.word	0x00001690


	//   ....[8]....
        /*0118*/ 	.word	0x000016e0


	//   ....[9]....
        /*011c*/ 	.word	0x000016f0


	//   ....[10]....
        /*0120*/ 	.word	0x000019d0


	//   ....[11]....
        /*0124*/ 	.word	0x000019e0


	//   ....[12]....
        /*0128*/ 	.word	0x00001a70


	//   ....[13]....
        /*012c*/ 	.word	0x00001a90


	//   ....[14]....
        /*0130*/ 	.word	0x00001af0


	//   ....[15]....
        /*0134*/ 	.word	0x00001b10


	//   ....[16]....
        /*0138*/ 	.word	0x00001b70


	//   ....[17]....
        /*013c*/ 	.word	0x00001ba0


	//   ....[18]....
        /*0140*/ 	.word	0x00001c20


	//   ....[19]....
        /*0144*/ 	.word	0x00001c40


	//   ....[20]....
        /*0148*/ 	.word	0x00003f80


	//   ....[21]....
        /*014c*/ 	.word	0x00003f90


	//   ....[22]....
        /*0150*/ 	.word	0x00004020


	//   ....[23]....
        /*0154*/ 	.word	0x00004050


	//   ....[24]....
        /*0158*/ 	.word	0x000040c0


	//   ....[25]....
        /*015c*/ 	.word	0x000040e0


	//   ....[26]....
        /*0160*/ 	.word	0x00004140


	//   ....[27]....
        /*0164*/ 	.word	0x00004150


	//   ....[28]....
        /*0168*/ 	.word	0x000041a0


	//   ....[29]....
        /*016c*/ 	.word	0x000041b0


	//----- nvinfo : EIATTR_VRC_CTA_INIT_COUNT
	.align		4
.L_564:
        /*0170*/ 	.byte	0x02, 0x4a
	.zero		1
	.zero		1


	//----- nvinfo : EIATTR_EXIT_INSTR_OFFSETS
	.align		4
        /*0174*/ 	.byte	0x04, 0x1c
        /*0176*/ 	.short	(.L_566 - .L_565)


	//   ....[0]....
.L_565:
        /*0178*/ 	.word	0x00004420


	//   ....[1]....
        /*017c*/ 	.word	0x00004480


	//----- nvinfo : EIATTR_MAX_THREADS
	.align		4
.L_566:
        /*0180*/ 	.byte	0x04, 0x05
        /*0182*/ 	.short	(.L_568 - .L_567)
.L_567:
        /*0184*/ 	.word	0x00000100
        /*0188*/ 	.word	0x00000001
        /*018c*/ 	.word	0x00000001


	//----- nvinfo : EIATTR_CRS_STACK_SIZE
	.align		4
.L_568:
        /*0190*/ 	.byte	0x04, 0x1e
        /*0192*/ 	.short	(.L_570 - .L_569)
.L_569:
        /*0194*/ 	.word	0x00000000


	//----- nvinfo : EIATTR_CBANK_PARAM_SIZE
	.align		4
.L_570:
        /*0198*/ 	.byte	0x03, 0x19
        /*019a*/ 	.short	0x0062


	//----- nvinfo : EIATTR_PARAM_CBANK
	.align		4
        /*019c*/ 	.byte	0x04, 0x0a
        /*019e*/ 	.short	(.L_572 - .L_571)
	.align		4
.L_571:
        /*01a0*/ 	.word	index@(.nv.constant0._ZN3cub18CUB_300001_SM_10006detail6reduce18DeviceReduceKernelINS2_10policy_hubIdy11max_functorIdEE10Policy1000EN6thrust24THRUST_300001_SM_1000_NS6detail15normal_iteratorINSA_10device_ptrIdEEEEyS6_d11abs_functorIdEEEvT0_PT3_T1_NS0_13GridEvenShareISL_EET2_T4_)
        /*01a4*/ 	.short	0x0380
        /*01a6*/ 	.short	0x0062


	//----- nvinfo : EIATTR_SW_WAR
	.align		4
.L_572:
        /*01a8*/ 	.byte	0x04, 0x36
        /*01aa*/ 	.short	(.L_574 - .L_573)
.L_573:
        /*01ac*/ 	.word	0x00000008
.L_574:


//--------------------- .nv.info._ZN3cub18CUB_300001_SM_10006detail6reduce28DeviceReduceSingleTileKernelINS2_10policy_hubIdy11max_functorIdEE10Policy1000EN6thrust24THRUST_300001_SM_1000_NS6detail15normal_iteratorINSA_10device_ptrIdEEEEPdyS6_dd11abs_functorIdEEEvT0_T1_T2_T3_T4_T6_ --------------------------
	.section	.nv.info._ZN3cub18CUB_300001_SM_10006detail6reduce28DeviceReduceSingleTileKernelINS2_10policy_hubIdy11max_functorIdEE10Policy1000EN6thrust24THRUST_300001_SM_1000_NS6detail15normal_iteratorINSA_10device_ptrIdEEEEPdyS6_dd11abs_functorIdEEEvT0_T1_T2_T3_T4_T6_,"",@"SHT_CUDA_INFO"
	.sectionflags	@""
	.align	4


	//----- nvinfo : EIATTR_CUDA_API_VERSION
	.align		4
        /*0000*/ 	.byte	0x04, 0x37
        /*0002*/ 	.short	(.L_576 - .L_575)
.L_575:
        /*0004*/ 	.word	0x00000082


	//----- nvinfo : EIATTR_KPARAM_INFO
	.align		4
.L_576:
        /*0008*/ 	.byte	0x04, 0x17
        /*000a*/ 	.short	(.L_578 - .L_577)
.L_577:
        /*000c*/ 	.word	0x00000000
        /*0010*/ 	.short	0x0005
        /*0012*/ 	.short	0x0028
        /*0014*/ 	.byte	0x00, 0xf0, 0x05, 0x00


	//----- nvinfo : EIATTR_KPARAM_INFO
	.align		4
.L_578:
        /*0018*/ 	.byte	0x04, 0x17
        /*001a*/ 	.short	(.L_580 - .L_579)
.L_579:
        /*001c*/ 	.word	0x00000000
        /*0020*/ 	.short	0x0004
        /*0022*/ 	.short	0x0020
        /*0024*/ 	.byte	0x00, 0xf0, 0x21, 0x00


	//----- nvinfo : EIATTR_KPARAM_INFO
	.align		4
.L_580:
        /*0028*/ 	.byte	0x04, 0x17
        /*002a*/ 	.short	(.L_582 - .L_581)
.L_581:
        /*002c*/ 	.word	0x00000000
        /*0030*/ 	.short	0x0003
        /*0032*/ 	.short	0x0018
        /*0034*/ 	.byte	0x00, 0xf0, 0x05, 0x00


	//----- nvinfo : EIATTR_KPARAM_INFO
	.align		4
.L_582:
        /*0038*/ 	.byte	0x04, 0x17
        /*003a*/ 	.short	(.L_584 - .L_583)
.L_583:
        /*003c*/ 	.word	0x00000000
        /*0040*/ 	.short	0x0002
        /*0042*/ 	.short	0x0010
        /*0044*/ 	.byte	0x00, 0xf0, 0x21, 0x00


	//----- nvinfo : EIATTR_KPARAM_INFO
	.align		4
.L_584:
        /*0048*/ 	.byte	0x04, 0x17
        /*004a*/ 	.short	(.L_586 - .L_585)
.L_585:
        /*004c*/ 	.word	0x00000000
        /*0050*/ 	.short	0x0001
        /*0052*/ 	.short	0x0008
        /*0054*/ 	.byte	0x00, 0xf5, 0x21, 0x00


	//----- nvinfo : EIATTR_KPARAM_INFO
	.align		4
.L_586:
        /*0058*/ 	.byte	0x04, 0x17
        /*005a*/ 	.short	(.L_588 - .L_587)
.L_587:
        /*005c*/ 	.word	0x00000000
        /*0060*/ 	.short	0x0000
        /*0062*/ 	.short	0x0000
        /*0064*/ 	.byte	0x00, 0xf0, 0x21, 0x00


	//----- nvinfo : EIATTR_SPARSE_MMA_MASK
	.align		4
.L_588:
        /*0068*/ 	.byte	0x03, 0x50
        /*006a*/ 	.short	0x0000


	//----- nvinfo : EIATTR_MAXREG_COUNT
	.align		4
        /*006c*/ 	.byte	0x03, 0x1b
        /*006e*/ 	.short	0x00ff


	//----- nvinfo : EIATTR_NUM_BARRIERS
	.align		4
        /*0070*/ 	.byte	0x02, 0x4c
        /*0072*/ 	.byte	0x01
	.zero		1


	//----- nvinfo : EIATTR_MERCURY_ISA_VERSION
	.align		4
        /*0074*/ 	.byte	0x03, 0x5f
        /*0076*/ 	.short	0x0101


	//----- nvinfo : EIATTR_COOP_GROUP_MASK_REGIDS
	.align		4
        /*0078*/ 	.byte	0x04, 0x29
        /*007a*/ 	.short	(.L_590 - .L_589)


	//   ....[0]....
.L_589:
        /*007c*/ 	.word	0xffffffff


	//   ....[1]....
        /*0080*/ 	.word	0xffffffff


	//   ....[2]....
        /*0084*/ 	.word	0xffffffff


	//   ....[3]....
        /*0088*/ 	.word	0xffffffff


	//   ....[4]....
        /*008c*/ 	.word	0xffffffff


	//   ....[5]....
        /*0090*/ 	.word	0xffffffff


	//   ....[6]....
        /*0094*/ 	.word	0xffffffff


	//   ....[7]....
        /*0098*/ 	.word	0xffffffff


	//   ....[8]....
        /*009c*/ 	.word	0xffffffff


	//   ....[9]....
        /*00a0*/ 	.word	0xffffffff


	//   ....[10]....
        /*00a4*/ 	.word	0xffffffff


	//   ....[11]....
        /*00a8*/ 	.word	0xffffffff


	//   ....[12]....
        /*00ac*/ 	.word	0xffffffff


	//   ....[13]....
        /*00b0*/ 	.word	0xffffffff


	//   ....[14]....
        /*00b4*/ 	.word	0xffffffff


	//   ....[15]....
        /*00b8*/ 	.word	0xffffffff


	//   ....[16]....
        /*00bc*/ 	.word	0xffffffff


	//   ....[17]....
        /*00c0*/ 	.word	0xffffffff


	//   ....[18]....
        /*00c4*/ 	.word	0xffffffff


	//   ....[19]....
        /*00c8*/ 	.word	0xffffffff


	//   ....[20]....
        /*00cc*/ 	.word	0xffffffff


	//   ....[21]....
        /*00d0*/ 	.word	0xffffffff


	//   ....[22]....
        /*00d4*/ 	.word	0xffffffff


	//   ....[23]....
        /*00d8*/ 	.word	0xffffffff


	//   ....[24]....
        /*00dc*/ 	.word	0xffffffff


	//   ....[25]....
        /*00e0*/ 	.word	0xffffffff


	//   ....[26]....
        /*00e4*/ 	.word	0xffffffff


	//   ....[27]....
        /*00e8*/ 	.word	0xffffffff


	//   ....[28]....
        /*00ec*/ 	.word	0xffffffff


	//   ....[29]....
        /*00f0*/ 	.word	0xffffffff


	//----- nvinfo : EIATTR_COOP_GROUP_INSTR_OFFSETS
	.align		4
.L_590:
        /*00f4*/ 	.byte	0x04, 0x28
        /*00f6*/ 	.short	(.L_592 - .L_591)


	//   ....[0]....
.L_591:
        /*00f8*/ 	.word	0x00001430


	//   ....[1]....
        /*00fc*/ 	.word	0x00001440


	//   ....[2]....
        /*0100*/ 	.word	0x000014d0


	//   ....[3]....
        /*0104*/ 	.word	0x00001510


	//   ....[4]....
        /*0108*/ 	.word	0x00001590


	//   ....[5]....
        /*010c*/ 	.word	0x000015d0


	//   ....[6]....
        /*0110*/ 	.word	0x00001630


	//   ....[7]....
        /*0114*/ 	.word	0x00001660


	//   ....[8]....
        /*0118*/ 	.word	0x000016a0


	//   ....[9]....
        /*011c*/ 	.word	0x000016d0


	//   ....[10]....
        /*0120*/ 	.word	0x000019c0


	//   ....[11]....
        /*0124*/ 	.word	0x000019d0


	//   ....[12]....
        /*0128*/ 	.word	0x00001a60


	//   ....[13]....
        /*012c*/ 	.word	0x00001a90


	//   ....[14]....
        /*0130*/ 	.word	0x00001af0


	//   ....[15]....
        /*0134*/ 	.word	0x00001b20


	//   ....[16]....
        /*0138*/ 	.word	0x00001b80


	//   ....[17]....
        /*013c*/ 	.word	0x00001bc0


	//   ....[18]....
        /*0140*/ 	.word	0x00001c30


	//   ....[19]....
        /*0144*/ 	.word	0x00001c70


	//   ....[20]....
        /*0148*/ 	.word	0x00003d90


	//   ....[21]....
        /*014c*/ 	.word	0x00003da0


	//   ....[22]....
        /*0150*/ 	.word	0x00003e30


	//   ....[23]....
        /*0154*/ 	.word	0x00003e60


	//   ....[24]....
        /*0158*/ 	.word	0x00003ed0


	//   ....[25]....
        /*015c*/ 	.word	0x00003ef0


	//   ....[26]....
        /*0160*/ 	.word	0x00003f50


	//   ....[27]....
        /*0164*/ 	.word	0x00003f60


	//   ....[28]....
        /*0168*/ 	.word	0x00003fa0


	//   ....[29]....
        /*016c*/ 	.word	0x00003fb0


	//----- nvinfo : EIATTR_VRC_CTA_INIT_COUNT
	.align		4
.L_592:
        /*0170*/ 	.byte	0x02, 0x4a
	.zero		1
	.zero		1


	//----- nvinfo : EIATTR_EXIT_INSTR_OFFSETS
	.align		4
        /*0174*/ 	.byte	0x04, 0x1c
        /*0176*/ 	.short	(.L_594 - .L_593)


	//   ....[0]....
.L_593:
        /*0178*/ 	.word	0x000000a0


	//   ....[1]....
        /*017c*/ 	.word	0x000000e0


	//   ....[2]....
        /*0180*/ 	.word	0x00004230


	//   ....[3]....
        /*0184*/ 	.word	0x000042b0


	//----- nvinfo : EIATTR_MAX_THREADS
	.align		4
.L_594:
        /*0188*/ 	.byte	0x04, 0x05
        /*018a*/ 	.short	(.L_596 - .L_595)
.L_595:
        /*018c*/ 	.word	0x00000100
        /*0190*/ 	.word	0x00000001
        /*0194*/ 	.word	0x00000001


	//----- nvinfo : EIATTR_CRS_STACK_SIZE
	.align		4
.L_596:
        /*0198*/ 	.byte	0x04, 0x1e
        /*019a*/ 	.short	(.L_598 - .L_597)
.L_597:
        /*019c*/ 	.word	0x00000000


	//----- nvinfo : EIATTR_CBANK_PARAM_SIZE
	.align		4
.L_598:
        /*01a0*/ 	.byte	0x03, 0x19
        /*01a2*/ 	.short	0x0029


	//----- nvinfo : EIATTR_PARAM_CBANK
	.align		4
        /*01a4*/ 	.byte	0x04, 0x0a
        /*01a6*/ 	.short	(.L_600 - .L_599)
	.align		4
.L_599:
        /*01a8*/ 	.word	index@(.nv.constant0._ZN3cub18CUB_300001_SM_10006detail6reduce28DeviceReduceSingleTileKernelINS2_10policy_hubIdy11max_functorIdEE10Policy1000EN6thrust24THRUST_300001_SM_1000_NS6detail15normal_iteratorINSA_10device_ptrIdEEEEPdyS6_dd11abs_functorIdEEEvT0_T1_T2_T3_T4_T6_)
        /*01ac*/ 	.short	0x0380
        /*01ae*/ 	.short	0x0029


	//----- nvinfo : EIATTR_SW_WAR
	.align		4
.L_600:
        /*01b0*/ 	.byte	0x04, 0x36
        /*01b2*/ 	.short	(.L_602 - .L_601)
.L_601:
        /*01b4*/ 	.word	0x00000008
.L_602:


//--------------------- .nv.info._ZN3cub18CUB_300001_SM_10006detail6reduce28DeviceReduceSingleTileKernelINS2_10policy_hubIdj11max_functorIdEE10Policy1000EPdS9_iS6_ddN4cuda3std3__410__identityEEEvT0_T1_T2_T3_T4_T6_ --------------------------
	.section	.nv.info._ZN3cub18CUB_300001_SM_10006detail6reduce28DeviceReduceSingleTileKernelINS2_10policy_hubIdj11max_functorIdEE10Policy1000EPdS9_iS6_ddN4cuda3std3__410__identityEEEvT0_T1_T2_T3_T4_T6_,"",@"SHT_CUDA_INFO"
	.sectionflags	@""
	.align	4


	//----- nvinfo : EIATTR_CUDA_API_VERSION
	.align		4
        /*0000*/ 	.byte	0x04, 0x37
        /*0002*/ 	.short	(.L_604 - .L_603)
.L_603:
        /*0004*/ 	.word	0x00000082


	//----- nvinfo : EIATTR_KPARAM_INFO
	.align		4
.L_604:
        /*0008*/ 	.byte	0x04, 0x17
        /*000a*/ 	.short	(.L_606 - .L_605)
.L_605:
        /*000c*/ 	.word	0x00000000
        /*0010*/ 	.short	0x0005
        /*0012*/ 	.short	0x0020
        /*0014*/ 	.byte	0x00, 0xf0, 0x05, 0x00


	//----- nvinfo : EIATTR_KPARAM_INFO
	.align		4
.L_606:
        /*0018*/ 	.byte	0x04, 0x17
        /*001a*/ 	.short	(.L_608 - .L_607)
.L_607:
        /*001c*/ 	.word	0x00000000
        /*0020*/ 	.short	0x0004
        /*0022*/ 	.short	0x0018
        /*0024*/ 	.byte	0x00, 0xf0, 0x21, 0x00


	//----- nvinfo : EIATTR_KPARAM_INFO
	.align		4
.L_608:
        /*0028*/ 	.byte	0x04, 0x17
        /*002a*/ 	.short	(.L_610 - .L_609)
.L_609:
        /*002c*/ 	.word	0x00000000
        /*0030*/ 	.short	0x0003
        /*0032*/ 	.short	0x0014
        /*0034*/ 	.byte	0x00, 0xf0, 0x05, 0x00


	//----- nvinfo : EIATTR_KPARAM_INFO
	.align		4
.L_610:
        /*0038*/ 	.byte	0x04, 0x17
        /*003a*/ 	.short	(.L_612 - .L_611)
.L_611:
        /*003c*/ 	.word	0x00000000
        /*0040*/ 	.short	0x0002
        /*0042*/ 	.short	0x0010
        /*0044*/ 	.byte	0x00, 0xf0, 0x11, 0x00


	//----- nvinfo : EIATTR_KPARAM_INFO
	.align		4
.L_612:
        /*0048*/ 	.byte	0x04, 0x17
        /*004a*/ 	.short	(.L_614 - .L_613)
.L_613:
        /*004c*/ 	.word	0x00000000
        /*0050*/ 	.short	0x0001
        /*0052*/ 	.short	0x0008
        /*0054*/ 	.byte	0x00, 0xf5, 0x21, 0x00


	//----- nvinfo : EIATTR_KPARAM_INFO
	.align		4
.L_614:
        /*0058*/ 	.byte	0x04, 0x17
        /*005a*/ 	.short	(.L_616 - .L_615)
.L_615:
        /*005c*/ 	.word	0x00000000
        /*0060*/ 	.short	0x0000
        /*0062*/ 	.short	0x0000
        /*0064*/ 	.byte	0x00, 0xf5, 0x21, 0x00


	//----- nvinfo : EIATTR_SPARSE_MMA_MASK
	.align		4
.L_616:
        /*0068*/ 	.byte	0x03, 0x50
        /*006a*/ 	.short	0x0000


	//----- nvinfo : EIATTR_MAXREG_COUNT
	.align		4
        /*006c*/ 	.byte	0x03, 0x1b
        /*006e*/ 	.short	0x00ff


	//----- nvinfo : EIATTR_NUM_BARRIERS
	.align		4
        /*0070*/ 	.byte	0x02, 0x4c
        /*0072*/ 	.byte	0x01
	.zero		1


	//----- nvinfo : EIATTR_MERCURY_ISA_VERSION
	.align		4
        /*0074*/ 	.byte	0x03, 0x5f
        /*0076*/ 	.short	0x0101


	//----- nvinfo : EIATTR_COOP_GROUP_MASK_REGIDS
	.align		4
        /*0078*/ 	.byte	0x04, 0x29
        /*007a*/ 	.short	(.L_618 - .L_617)


	//   ....[0]....
.L_617:
        /*007c*/ 	.word	0xffffffff


	//   ....[1]....
        /*0080*/ 	.word	0xffffffff


	//   ....[2]....
        /*0084*/ 	.word	0xffffffff


	//   ....[3]....
        /*0088*/ 	.word	0xffffffff


	//   ....[4]....
        /*008c*/ 	.word	0xffffffff


	//   ....[5]....
        /*0090*/ 	.word	0xffffffff


	//   ....[6]....
        /*0094*/ 	.word	0xffffffff


	//   ....[7]....
        /*0098*/ 	.word	0xffffffff


	//   ....[8]....
        /*009c*/ 	.word	0xffffffff


	//   ....[9]....
        /*00a0*/ 	.word	0xffffffff


	//   ....[10]....
        /*00a4*/ 	.word	0xffffffff


	//   ....[11]....
        /*00a8*/ 	.word	0xffffffff


	//   ....[12]....
        /*00ac*/ 	.word	0xffffffff


	//   ....[13]....
        /*00b0*/ 	.word	0xffffffff


	//   ....[14]....
        /*00b4*/ 	.word	0xffffffff


	//   ....[15]....
        /*00b8*/ 	.word	0xffffffff


	//   ....[16]....
        /*00bc*/ 	.word	0xffffffff


	//   ....[17]....
        /*00c0*/ 	.word	0xffffffff


	//   ....[18]....
        /*00c4*/ 	.word	0xffffffff


	//   ....[19]....
        /*00c8*/ 	.word	0xffffffff


	//   ....[20]....
        /*00cc*/ 	.word	0xffffffff


	//   ....[21]....
        /*00d0*/ 	.word	0xffffffff


	//   ....[22]....
        /*00d4*/ 	.word	0xffffffff


	//   ....[23]....
        /*00d8*/ 	.word	0xffffffff


	//   ....[24]....
        /*00dc*/ 	.word	0xffffffff


	//   ....[25]....
        /*00e0*/ 	.word	0xffffffff


	//   ....[26]....
        /*00e4*/ 	.word	0xffffffff


	//   ....[27]....
        /*00e8*/ 	.word	0xffffffff


	//   ....[28]....
        /*00ec*/ 	.word	0xffffffff


	//   ....[29]....
        /*00f0*/ 	.word	0xffffffff


	//   ....[30]....
        /*00f4*/ 	.word	0xffffffff


	//   ....[31]....
        /*00f8*/ 	.word	0xffffffff


	//   ....[32]....
        /*00fc*/ 	.word	0xffffffff


	//   ....[33]....
        /*0100*/ 	.word	0xffffffff


	//   ....[34]....
        /*0104*/ 	.word	0xffffffff


	//   ....[35]....
        /*0108*/ 	.word	0xffffffff


	//   ....[36]....
        /*010c*/ 	.word	0xffffffff


	//   ....[37]....
        /*0110*/ 	.word	0xffffffff


	//   ....[38]....
        /*0114*/ 	.word	0xffffffff


	//   ....[39]....
        /*0118*/ 	.word	0xffffffff


	//   ....[40]....
        /*011c*/ 	.word	0xffffffff


	//   ....[41]....
        /*0120*/ 	.word	0xffffffff


	//   ....[42]....
        /*0124*/ 	.word	0xffffffff


	//   ....[43]....
        /*0128*/ 	.word	0xffffffff


	//   ....[44]....
        /*012c*/ 	.word	0xffffffff


	//   ....[45]....
        /*0130*/ 	.word	0xffffffff


	//   ....[46]....
        /*0134*/ 	.word	0xffffffff


	//   ....[47]....
        /*0138*/ 	.word	0xffffffff


	//   ....[48]....
        /*013c*/ 	.word	0xffffffff


	//   ....[49]....
        /*0140*/ 	.word	0xffffffff


	//   ....[50]....
        /*0144*/ 	.word	0xffffffff


	//   ....[51]....
        /*0148*/ 	.word	0xffffffff


	//   ....[52]....
        /*014c*/ 	.word	0xffffffff


	//   ....[53]....
        /*0150*/ 	.word	0xffffffff


	//   ....[54]....
        /*0154*/ 	.word	0xffffffff


	//   ....[55]....
        /*0158*/ 	.word	0xffffffff


	//   ....[56]....
        /*015c*/ 	.word	0xffffffff


	//   ....[57]....
        /*0160*/ 	.word	0xffffffff


	//   ....[58]....
        /*0164*/ 	.word	0xffffffff


	//   ....[59]....
        /*0168*/ 	.word	0xffffffff


	//----- nvinfo : EIATTR_COOP_GROUP_INSTR_OFFSETS
	.align		4
.L_618:
        /*016c*/ 	.byte	0x04, 0x28
        /*016e*/ 	.short	(.L_620 - .L_619)


	//   ....[0]....
.L_619:
        /*0170*/ 	.word	0x00000d30


	//   ....[1]....
        /*0174*/ 	.word	0x00000d40


	//   ....[2]....
        /*0178*/ 	.word	0x00000dd0


	//   ....[3]....
        /*017c*/ 	.word	0x00000e10


	//   ....[4]....
        /*0180*/ 	.word	0x00000e80


	//   ....[5]....
        /*0184*/ 	.word	0x00000ea0


	//   ....[6]....
        /*0188*/ 	.word	0x00000ef0


	//   ....[7]....
        /*018c*/ 	.word	0x00000f10


	//   ....[8]....
        /*0190*/ 	.word	0x00000f60


	//   ....[9]....
        /*0194*/ 	.word	0x00000f80


	//   ....[10]....
        /*0198*/ 	.word	0x00001280


	//   ....[11]....
        /*019c*/ 	.word	0x00001290


	//   ....[12]....
        /*01a0*/ 	.word	0x00001320


	//   ....[13]....
        /*01a4*/ 	.word	0x00001350


	//   ....[14]....
        /*01a8*/ 	.word	0x000013b0


	//   ....[15]....
        /*01ac*/ 	.word	0x000013e0


	//   ....[16]....
        /*01b0*/ 	.word	0x00001440


	//   ....[17]....
        /*01b4*/ 	.word	0x00001480


	//   ....[18]....
        /*01b8*/ 	.word	0x000014f0


	//   ....[19]....
        /*01bc*/ 	.word	0x00001530


	//   ....[20]....
        /*01c0*/ 	.word	0x00002960


	//   ....[21]....
        /*01c4*/ 	.word	0x00002970


	//   ....[22]....
        /*01c8*/ 	.word	0x00002a00


	//   ....[23]....
        /*01cc*/ 	.word	0x00002a30


	//   ....[24]....
        /*01d0*/ 	.word	0x00002aa0


	//   ....[25]....
        /*01d4*/ 	.word	0x00002ac0


	//   ....[26]....
        /*01d8*/ 	.word	0x00002b20


	//   ....[27]....
        /*01dc*/ 	.word	0x00002b30


	//   ....[28]....
        /*01e0*/ 	.word	0x00002b80


	//   ....[29]....
        /*01e4*/ 	.word	0x00002b90


	//   ....[30]....
        /*01e8*/ 	.word	0x00003a20


	//   ....[31]....
        /*01ec*/ 	.word	0x00003a30


	//   ....[32]....
        /*01f0*/ 	.word	0x00003ac0


	//   ....[33]....
        /*01f4*/ 	.word	0x00003b00


	//   ....[34]....
        /*01f8*/ 	.word	0x00003b80


	//   ....[35]....
        /*01fc*/ 	.word	0x00003bc0


	//   ....[36]....
        /*0200*/ 	.word	0x00003c20


	//   ....[37]....
        /*0204*/ 	.word	0x00003c50


	//   ....[38]....
        /*0208*/ 	.word	0x00003ca0


	//   ....[39]....
        /*020c*/ 	.word	0x00003cd0


	//   ....[40]....
        /*0210*/ 	.word	0x00003fb0


	//   ....[41]....
        /*0214*/ 	.word	0x00003fc0


	//   ....[42]....
        /*0218*/ 	.word	0x00004050


	//   ....[43]....
        /*021c*/ 	.word	0x00004080


	//   ....[44]....
        /*0220*/ 	.word	0x000040d0


	//   ....[45]....
        /*0224*/ 	.word	0x00004100


	//   ....[46]....
        /*0228*/ 	.word	0x00004170


	//   ....[47]....
        /*022c*/ 	.word	0x000041b0


	//   ....[48]....
        /*0230*/ 	.word	0x00004220


	//   ....[49]....
        /*0234*/ 	.word	0x00004250


	//   ....[50]....
        /*0238*/ 	.word	0x00005700


	//   ....[51]....
        /*023c*/ 	.word	0x00005710


	//   ....[52]....
        /*0240*/ 	.word	0x000057a0


	//   ....[53]....
        /*0244*/ 	.word	0x000057e0


	//   ....[54]....
        /*0248*/ 	.word	0x00005860


	//   ....[55]....
        /*024c*/ 	.word	0x000058a0


	//   ....[56]....
        /*0250*/ 	.word	0x00005900


	//   ....[57]....
        /*0254*/ 	.word	0x00005930


	//   ....[58]....
        /*0258*/ 	.word	0x00005980


	//   ....[59]....
        /*025c*/ 	.word	0x000059b0


	//----- nvinfo : EIATTR_VRC_CTA_INIT_COUNT
	.align		4
.L_620:
        /*0260*/ 	.byte	0x02, 0x4a
	.zero		1
	.zero		1


	//----- nvinfo : EIATTR_EXIT_INSTR_OFFSETS
	.align		4
        /*0264*/ 	.byte	0x04, 0x1c
        /*0266*/ 	.short	(.L_622 - .L_621)


	//   ....[0]....
.L_621:
        /*0268*/ 	.word	0x00000080


	//   ....[1]....
        /*026c*/ 	.word	0x000000c0


	//   ....[2]....
        /*0270*/ 	.word	0x00005c20


	//   ....[3]....
        /*0274*/ 	.word	0x00005ca0


	//----- nvinfo : EIATTR_MAX_THREADS
	.align		4
.L_622:
        /*0278*/ 	.byte	0x04, 0x05
        /*027a*/ 	.short	(.L_624 - .L_623)
.L_623:
        /*027c*/ 	.word	0x00000100
        /*0280*/ 	.word	0x00000001
        /*0284*/ 	.word	0x00000001


	//----- nvinfo : EIATTR_CRS_STACK_SIZE
	.align		4
.L_624:
        /*0288*/ 	.byte	0x04, 0x1e
        /*028a*/ 	.short	(.L_626 - .L_625)
.L_625:
        /*028c*/ 	.word	0x00000000


	//----- nvinfo : EIATTR_CBANK_PARAM_SIZE
	.align		4
.L_626:
        /*0290*/ 	.byte	0x03, 0x19
        /*0292*/ 	.short	0x0021


	//----- nvinfo : EIATTR_PARAM_CBANK
	.align		4
        /*0294*/ 	.byte	0x04, 0x0a
        /*0296*/ 	.short	(.L_628 - .L_627)
	.align		4
.L_627:
        /*0298*/ 	.word	index@(.nv.constant0._ZN3cub18CUB_300001_SM_10006detail6reduce28DeviceReduceSingleTileKernelINS2_10policy_hubIdj11max_functorIdEE10Policy1000EPdS9_iS6_ddN4cuda3std3__410__identityEEEvT0_T1_T2_T3_T4_T6_)
        /*029c*/ 	.short	0x0380
        /*029e*/ 	.short	0x0021


	//----- nvinfo : EIATTR_SW_WAR
	.align		4
.L_628:
        /*02a0*/ 	.byte	0x04, 0x36
        /*02a2*/ 	.short	(.L_630 - .L_629)
.L_629:
        /*02a4*/ 	.word	0x00000008
.L_630:


//--------------------- .nv.info._ZN3cub18CUB_300001_SM_10006detail6reduce18DeviceReduceKernelINS2_10policy_hubIdj11max_functorIdEE10Policy1000EN6thrust24THRUST_300001_SM_1000_NS6detail15normal_iteratorINSA_10device_ptrIdEEEEjS6_d11abs_functorIdEEEvT0_PT3_T1_NS0_13GridEvenShareISL_EET2_T4_ --------------------------
	.section	.nv.info._ZN3cub18CUB_300001_SM_10006detail6reduce18DeviceReduceKernelINS2_10policy_hubIdj11max_functorIdEE10Policy1000EN6thrust24THRUST_300001_SM_1000_NS6detail15normal_iteratorINSA_10device_ptrIdEEEEjS6_d11abs_functorIdEEEvT0_PT3_T1_NS0_13GridEvenShareISL_EET2_T4_,"",@"SHT_CUDA_INFO"
	.sectionflags	@""
	.align	4


	//----- nvinfo : EIATTR_CUDA_API_VERSION
	.align		4
        /*0000*/ 	.byte	0x04, 0x37
        /*0002*/ 	.short	(.L_632 - .L_631)
.L_631:
        /*0004*/ 	.word	0x00000082


	//----- nvinfo : EIATTR_KPARAM_INFO
	.align		4
.L_632:
        /*0008*/ 	.byte	0x04, 0x17
        /*000a*/ 	.short	(.L_634 - .L_633)
.L_633:
        /*000c*/ 	.word	0x00000000
        /*0010*/ 	.short	0x0005
        /*0012*/ 	.short	0x003d
        /*0014*/ 	.byte	0x00, 0xf0, 0x05, 0x00


	//----- nvinfo : EIATTR_KPARAM_INFO
	.align		4
.L_634:
        /*0018*/ 	.byte	0x04, 0x17
        /*001a*/ 	.short	(.L_636 - .L_635)
.L_635:
        /*001c*/ 	.word	0x00000000
        /*0020*/ 	.short	0x0004
        /*0022*/ 	.short	0x003c
        /*0024*/ 	.byte	0x00, 0xf0, 0x05, 0x00


	//----- nvinfo : EIATTR_KPARAM_INFO
	.align		4
.L_636:
        /*0028*/ 	.byte	0x04, 0x17
        /*002a*/ 	.short	(.L_638 - .L_637)
.L_637:
        /*002c*/ 	.word	0x00000000
        /*0030*/ 	.short	0x0003
        /*0032*/ 	.short	0x0014
        /*0034*/ 	.byte	0x00, 0xf0, 0xa1, 0x00


	//----- nvinfo : EIATTR_KPARAM_INFO
	.align		4
.L_638:
        /*0038*/ 	.byte	0x04, 0x17
        /*003a*/ 	.short	(.L_640 - .L_639)
.L_639:
        /*003c*/ 	.word	0x00000000
        /*0040*/ 	.short	0x0002
        /*0042*/ 	.short	0x0010
        /*0044*/ 	.byte	0x00, 0xf0, 0x11, 0x00


	//----- nvinfo : EIATTR_KPARAM_INFO
	.align		4
.L_640:
        /*0048*/ 	.byte	0x04, 0x17
        /*004a*/ 	.short	(.L_642 - .L_641)
.L_641:
        /*004c*/ 	.word	0x00000000
        /*0050*/ 	.short	0x0001
        /*0052*/ 	.short	0x0008
        /*0054*/ 	.byte	0x00, 0xf5, 0x21, 0x00


	//----- nvinfo : EIATTR_KPARAM_INFO
	.align		4
.L_642:
        /*0058*/ 	.byte	0x04, 0x17
        /*005a*/ 	.short	(.L_644 - .L_643)
.L_643:
        /*005c*/ 	.word	0x00000000
        /*0060*/ 	.short	0x0000
        /*0062*/ 	.short	0x0000
        /*0064*/ 	.byte	0x00, 0xf0, 0x21, 0x00


	//----- nvinfo : EIATTR_SPARSE_MMA_MASK
	.align		4
.L_644:
        /*0068*/ 	.byte	0x03, 0x50
        /*006a*/ 	.short	0x0000


	//----- nvinfo : EIATTR_MAXREG_COUNT
	.align		4
        /*006c*/ 	.byte	0x03, 0x1b
        /*006e*/ 	.short	0x00ff


	//----- nvinfo : EIATTR_NUM_BARRIERS
	.align		4
        /*0070*/ 	.byte	0x02, 0x4c
        /*0072*/ 	.byte	0x01
	.zero		1


	//----- nvinfo : EIATTR_MERCURY_ISA_VERSION
	.align		4
        /*0074*/ 	.byte	0x03, 0x5f
        /*0076*/ 	.short	0x0101


	//----- nvinfo : EIATTR_COOP_GROUP_MASK_REGIDS
	.align		4
        /*0078*/ 	.byte	0x04, 0x29
        /*007a*/ 	.short	(.L_646 - .L_645)


	//   ....[0]....
.L_645:
        /*007c*/ 	.word	0xffffffff


	//   ....[1]....
        /*0080*/ 	.word	0xffffffff


	//   ....[2]....
        /*0084*/ 	.word	0xffffffff


	//   ....[3]....
        /*0088*/ 	.word	0xffffffff


	//   ....[4]....
        /*008c*/ 	.word	0xffffffff


	//   ....[5]....
        /*0090*/ 	.word	0xffffffff


	//   ....[6]....
        /*0094*/ 	.word	0xffffffff


	//   ....[7]....
        /*0098*/ 	.word	0xffffffff


	//   ....[8]....
        /*009c*/ 	.word	0xffffffff


	//   ....[9]....
        /*00a0*/ 	.word	0xffffffff


	//   ....[10]....
        /*00a4*/ 	.word	0xffffffff


	//   ....[11]....
        /*00a8*/ 	.word	0xffffffff


	//   ....[12]....
        /*00ac*/ 	.word	0xffffffff


	//   ....[13]....
        /*00b0*/ 	.word	0xffffffff


	//   ....[14]....
        /*00b4*/ 	.word	0xffffffff


	//   ....[15]....
        /*00b8*/ 	.word	0xffffffff


	//   ....[16]....
        /*00bc*/ 	.word	0xffffffff


	//   ....[17]....
        /*00c0*/ 	.word	0xffffffff


	//   ....[18]....
        /*00c4*/ 	.word	0xffffffff


	//   ....[19]....
        /*00c8*/ 	.word	0xffffffff


	//   ....[20]....
        /*00cc*/ 	.word	0xffffffff


	//   ....[21]....
        /*00d0*/ 	.word	0xffffffff


	//   ....[22]....
        /*00d4*/ 	.word	0xffffffff


	//   ....[23]....
        /*00d8*/ 	.word	0xffffffff


	//   ....[24]....
        /*00dc*/ 	.word	0xffffffff


	//   ....[25]....
        /*00e0*/ 	.word	0xffffffff


	//   ....[26]....
        /*00e4*/ 	.word	0xffffffff


	//   ....[27]....
        /*00e8*/ 	.word	0xffffffff


	//   ....[28]....
        /*00ec*/ 	.word	0xffffffff


	//   ....[29]....
        /*00f0*/ 	.word	0xffffffff


	//----- nvinfo : EIATTR_COOP_GROUP_INSTR_OFFSETS
	.align		4
.L_646:
        /*00f4*/ 	.byte	0x04, 0x28
        /*00f6*/ 	.short	(.L_648 - .L_647)


	//   ....[0]....
.L_647:
        /*00f8*/ 	.word	0x00001700


	//   ....[1]....
        /*00fc*/ 	.word	0x00001710


	//   ....[2]....
        /*0100*/ 	.word	0x000017a0


	//   ....[3]....
        /*0104*/ 	.word	0x000017d0


	//   ....[4]....
        /*0108*/ 	.word	0x00001840


	//   ....[5]....
        /*010c*/ 	.word	0x00001860


	//   ....[6]....
        /*0110*/ 	.word	0x000018c0


	//   ....[7]....
        /*0114*/ 	.word	0x000018d0


	//   ....[8]....
        /*0118*/ 	.word	0x00001920


	//   ....[9]....
        /*011c*/ 	.word	0x00001930


	//   ....[10]....
        /*0120*/ 	.word	0x00001c10


	//   ....[11]....
        /*0124*/ 	.word	0x00001c20


	//   ....[12]....
        /*0128*/ 	.word	0x00001cb0


	//   ....[13]....
        /*012c*/ 	.word	0x00001cd0


	//   ....[14]....
        /*0130*/ 	.word	0x00001d20


	//   ....[15]....
        /*0134*/ 	.word	0x00001d40


	//   ....[16]....
        /*0138*/ 	.word	0x00001d90


	//   ....[17]....
        /*013c*/ 	.word	0x00001dc0


	//   ....[18]....
        /*0140*/ 	.word	0x00001e30


	//   ....[19]....
        /*0144*/ 	.word	0x00001e50


	//   ....[20]....
        /*0148*/ 	.word	0x00004120


	//   ....[21]....
        /*014c*/ 	.word	0x00004130


	//   ....[22]....
        /*0150*/ 	.word	0x000041c0


	//   ....[23]....
        /*0154*/ 	.word	0x000041f0


	//   ....[24]....
        /*0158*/ 	.word	0x00004250


	//   ....[25]....
        /*015c*/ 	.word	0x00004280


	//   ....[26]....
        /*0160*/ 	.word	0x000042d0


	//   ....[27]....
        /*0164*/ 	.word	0x000042f0


	//   ....[28]....
        /*0168*/ 	.word	0x00004340


	//   ....[29]....
        /*016c*/ 	.word	0x00004360


	//----- nvinfo : EIATTR_VRC_CTA_INIT_COUNT
	.align		4
.L_648:
        /*0170*/ 	.byte	0x02, 0x4a
	.zero		1
	.zero		1


	//----- nvinfo : EIATTR_EXIT_INSTR_OFFSETS
	.align		4
        /*0174*/ 	.byte	0x04, 0x1c
        /*0176*/ 	.short	(.L_650 - .L_649)


	//   ....[0]....
.L_649:
        /*0178*/ 	.word	0x00004600


	//   ....[1]....
        /*017c*/ 	.word	0x00004640


	//----- nvinfo : EIATTR_MAX_THREADS
	.align		4
.L_650:
        /*0180*/ 	.byte	0x04, 0x05
        /*0182*/ 	.short	(.L_652 - .L_651)
.L_651:
        /*0184*/ 	.word	0x00000100
        /*0188*/ 	.word	0x00000001
        /*018c*/ 	.word	0x00000001


	//----- nvinfo : EIATTR_CRS_STACK_SIZE
	.align		4
.L_652:
        /*0190*/ 	.byte	0x04, 0x1e
        /*0192*/ 	.short	(.L_654 - .L_653)
.L_653:
        /*0194*/ 	.word	0x00000000


	//----- nvinfo : EIATTR_CBANK_PARAM_SIZE
	.align		4
.L_654:
        /*0198*/ 	.byte	0x03, 0x19
        /*019a*/ 	.short	0x003e


	//----- nvinfo : EIATTR_PARAM_CBANK
	.align		4
        /*019c*/ 	.byte	0x04, 0x0a
        /*019e*/ 	.short	(.L_656 - .L_655)
	.align		4
.L_655:
        /*01a0*/ 	.word	index@(.nv.constant0._ZN3cub18CUB_300001_SM_10006detail6reduce18DeviceReduceKernelINS2_10policy_hubIdj11max_functorIdEE10Policy1000EN6thrust24THRUST_300001_SM_1000_NS6detail15normal_iteratorINSA_10device_ptrIdEEEEjS6_d11abs_functorIdEEEvT0_PT3_T1_NS0_13GridEvenShareISL_EET2_T4_)
        /*01a4*/ 	.short	0x0380
        /*01a6*/ 	.short	0x003e


	//----- nvinfo : EIATTR_SW_WAR
	.align		4
.L_656:
        /*01a8*/ 	.byte	0x04, 0x36
        /*01aa*/ 	.short	(.L_658 - .L_657)
.L_657:
        /*01ac*/ 	.word	0x00000008
.L_658:


//--------------------- .nv.info._ZN3cub18CUB_300001_SM_10006detail6reduce28DeviceReduceSingleTileKernelINS2_10policy_hubIdj11max_functorIdEE10Policy1000EN6thrust24THRUST_300001_SM_1000_NS6detail15normal_iteratorINSA_10device_ptrIdEEEEPdjS6_dd11abs_functorIdEEEvT0_T1_T2_T3_T4_T6_ --------------------------
	.section	.nv.info._ZN3cub18CUB_300001_SM_10006detail6reduce28DeviceReduceSingleTileKernelINS2_10policy_hubIdj11max_functorIdEE10Policy1000EN6thrust24THRUST_300001_SM_1000_NS6detail15normal_iteratorINSA_10device_ptrIdEEEEPdjS6_dd11abs_functorIdEEEvT0_T1_T2_T3_T4_T6_,"",@"SHT_CUDA_INFO"
	.sectionflags	@""
	.align	4


	//----- nvinfo : EIATTR_CUDA_API_VERSION
	.align		4
        /*0000*/ 	.byte	0x04, 0x37
        /*0002*/ 	.short	(.L_660 - .L_659)
.L_659:
        /*0004*/ 	.word	0x00000082


	//----- nvinfo : EIATTR_KPARAM_INFO
	.align		4
.L_660:
        /*0008*/ 	.byte	0x04, 0x17
        /*000a*/ 	.short	(.L_662 - .L_661)
.L_661:
        /*000c*/ 	.word	0x00000000
        /*0010*/ 	.short	0x0005
        /*0012*/ 	.short	0x0020
        /*0014*/ 	.byte	0x00, 0xf0, 0x05, 0x00


	//----- nvinfo : EIATTR_KPARAM_INFO
	.align		4
.L_662:
        /*0018*/ 	.byte	0x04, 0x17
        /*001a*/ 	.short	(.L_664 - .L_663)
.L_663:
        /*001c*/ 	.word	0x00000000
        /*0020*/ 	.short	0x0004
        /*0022*/ 	.short	0x0018
        /*0024*/ 	.byte	0x00, 0xf0, 0x21, 0x00


	//----- nvinfo : EIATTR_KPARAM_INFO
	.align		4
.L_664:
        /*0028*/ 	.byte	0x04, 0x17
        /*002a*/ 	.short	(.L_666 - .L_665)
.L_665:
        /*002c*/ 	.word	0x00000000
        /*0030*/ 	.short	0x0003
        /*0032*/ 	.short	0x0014
        /*0034*/ 	.byte	0x00, 0xf0, 0x05, 0x00


	//----- nvinfo : EIATTR_KPARAM_INFO
	.align		4
.L_666:
        /*0038*/ 	.byte	0x04, 0x17
        /*003a*/ 	.short	(.L_668 - .L_667)
.L_667:
        /*003c*/ 	.word	0x00000000
        /*0040*/ 	.short	0x0002
        /*0042*/ 	.short	0x0010
        /*0044*/ 	.byte	0x00, 0xf0, 0x11, 0x00


	//----- nvinfo : EIATTR_KPARAM_INFO
	.align		4
.L_668:
        /*0048*/ 	.byte	0x04, 0x17
        /*004a*/ 	.short	(.L_670 - .L_669)
.L_669:
        /*004c*/ 	.word	0x00000000
        /*0050*/ 	.short	0x0001
        /*0052*/ 	.short	0x0008
        /*0054*/ 	.byte	0x00, 0xf5, 0x21, 0x00


	//----- nvinfo : EIATTR_KPARAM_INFO
	.align		4
.L_670:
        /*0058*/ 	.byte	0x04, 0x17
        /*005a*/ 	.short	(.L_672 - .L_671)
.L_671:
        /*005c*/ 	.word	0x00000000
        /*0060*/ 	.short	0x0000
        /*0062*/ 	.short	0x0000
        /*0064*/ 	.byte	0x00, 0xf0, 0x21, 0x00


	//----- nvinfo : EIATTR_SPARSE_MMA_MASK
	.align		4
.L_672:
        /*0068*/ 	.byte	0x03, 0x50
        /*006a*/ 	.short	0x0000


	//----- nvinfo : EIATTR_MAXREG_COUNT
	.align		4
        /*006c*/ 	.byte	0x03, 0x1b
        /*006e*/ 	.short	0x00ff


	//----- nvinfo : EIATTR_NUM_BARRIERS
	.align		4
        /*0070*/ 	.byte	0x02, 0x4c
        /*0072*/ 	.byte	0x01
	.zero		1


	//----- nvinfo : EIATTR_MERCURY_ISA_VERSION
	.align		4
        /*0074*/ 	.byte	0x03, 0x5f
        /*0076*/ 	.short	0x0101


	//----- nvinfo : EIATTR_COOP_GROUP_MASK_REGIDS
	.align		4
        /*0078*/ 	.byte	0x04, 0x29
        /*007a*/ 	.short	(.L_674 - .L_673)


	//   ....[0]....
.L_673:
        /*007c*/ 	.word	0xffffffff


	//   ....[1]....
        /*0080*/ 	.word	0xffffffff


	//   ....[2]....
        /*0084*/ 	.word	0xffffffff


	//   ....[3]....
        /*0088*/ 	.word	0xffffffff


	//   ....[4]....
        /*008c*/ 	.word	0xffffffff


	//   ....[5]....
        /*0090*/ 	.word	0xffffffff


	//   ....[6]....
        /*0094*/ 	.word	0xffffffff


	//   ....[7]....
        /*0098*/ 	.word	0xffffffff


	//   ....[8]....
        /*009c*/ 	.word	0xffffffff


	//   ....[9]....
        /*00a0*/ 	.word	0xffffffff


	//   ....[10]....
        /*00a4*/ 	.word	0xffffffff


	//   ....[11]....
        /*00a8*/ 	.word	0xffffffff


	//   ....[12]....
        /*00ac*/ 	.word	0xffffffff


	//   ....[13]....
        /*00b0*/ 	.word	0xffffffff


	//   ....[14]....
        /*00b4*/ 	.word	0xffffffff


	//   ....[15]....
        /*00b8*/ 	.word	0xffffffff


	//   ....[16]....
        /*00bc*/ 	.word	0xffffffff


	//   ....[17]....
        /*00c0*/ 	.word	0xffffffff


	//   ....[18]....
        /*00c4*/ 	.word	0xffffffff


	//   ....[19]....
        /*00c8*/ 	.word	0xffffffff


	//   ....[20]....
        /*00cc*/ 	.word	0xffffffff


	//   ....[21]....
        /*00d0*/ 	.word	0xffffffff


	//   ....[22]....
        /*00d4*/ 	.word	0xffffffff


	//   ....[23]....
        /*00d8*/ 	.word	0xffffffff


	//   ....[24]....
        /*00dc*/ 	.word	0xffffffff


	//   ....[25]....
        /*00e0*/ 	.word	0xffffffff


	//   ....[26]....
        /*00e4*/ 	.word	0xffffffff


	//   ....[27]....
        /*00e8*/ 	.word	0xffffffff


	//   ....[28]....
        /*00ec*/ 	.word	0xffffffff


	//   ....[29]....
        /*00f0*/ 	.word	0xffffffff


	//----- nvinfo : EIATTR_COOP_GROUP_INSTR_OFFSETS
	.align		4
.L_674:
        /*00f4*/ 	.byte	0x04, 0x28
        /*00f6*/ 	.short	(.L_676 - .L_675)


	//   ....[0]....
.L_675:
        /*00f8*/ 	.word	0x00001440


	//   ....[1]....
        /*00fc*/ 	.word	0x00001450


	//   ....[2]....
        /*0100*/ 	.word	0x000014e0


	//   ....[3]....
        /*0104*/ 	.word	0x00001520


	//   ....[4]....
        /*0108*/ 	.word	0x000015a0


	//   ....[5]....
        /*010c*/ 	.word	0x000015e0


	//   ....[6]....
        /*0110*/ 	.word	0x00001640


	//   ....[7]....
        /*0114*/ 	.word	0x00001670


	//   ....[8]....
        /*0118*/ 	.word	0x000016c0


	//   ....[9]....
        /*011c*/ 	.word	0x000016f0


	//   ....[10]....
        /*0120*/ 	.word	0x000019d0


	//   ....[11]....
        /*0124*/ 	.word	0x000019e0


	//   ....[12]....
        /*0128*/ 	.word	0x00001a70


	//   ....[13]....
        /*012c*/ 	.word	0x00001a90


	//   ....[14]....
        /*0130*/ 	.word	0x00001ae0


	//   ....[15]....
        /*0134*/ 	.word	0x00001b00


	//   ....[16]....
        /*0138*/ 	.word	0x00001b50


	//   ....[17]....
        /*013c*/ 	.word	0x00001b80


	//   ....[18]....
        /*0140*/ 	.word	0x00001bf0


	//   ....[19]....
        /*0144*/ 	.word	0x00001c10


	//   ....[20]....
        /*0148*/ 	.word	0x00003e20


	//   ....[21]....
        /*014c*/ 	.word	0x00003e30


	//   ....[22]....
        /*0150*/ 	.word	0x00003ec0


	//   ....[23]....
        /*0154*/ 	.word	0x00003ef0


	//   ....[24]....
        /*0158*/ 	.word	0x00003f60


	//   ....[25]....
        /*015c*/ 	.word	0x00003f80


	//   ....[26]....
        /*0160*/ 	.word	0x00003fe0


	//   ....[27]....
        /*0164*/ 	.word	0x00003ff0


	//   ....[28]....
        /*0168*/ 	.word	0x00004040


	//   ....[29]....
        /*016c*/ 	.word	0x00004050


	//----- nvinfo : EIATTR_VRC_CTA_INIT_COUNT
	.align		4
.L_676:
        /*0170*/ 	.byte	0x02, 0x4a
	.zero		1
	.zero		1


	//----- nvinfo : EIATTR_EXIT_INSTR_OFFSETS
	.align		4
        /*0174*/ 	.byte	0x04, 0x1c
        /*0176*/ 	.short	(.L_678 - .L_677)


	//   ....[0]....
.L_677:
        /*0178*/ 	.word	0x00000080


	//   ....[1]....
        /*017c*/ 	.word	0x000000c0


	//   ....[2]....
        /*0180*/ 	.word	0x000042c0


	//   ....[3]....
        /*0184*/ 	.word	0x00004340


	//----- nvinfo : EIATTR_MAX_THREADS
	.align		4
.L_678:
        /*0188*/ 	.byte	0x04, 0x05
        /*018a*/ 	.short	(.L_680 - .L_679)
.L_679:
        /*018c*/ 	.word	0x00000100
        /*0190*/ 	.word	0x00000001
        /*0194*/ 	.word	0x00000001


	//----- nvinfo : EIATTR_CRS_STACK_SIZE
	.align		4
.L_680:
        /*0198*/ 	.byte	0x04, 0x1e
        /*019a*/ 	.short	(.L_682 - .L_681)
.L_681:
        /*019c*/ 	.word	0x00000000


	//----- nvinfo : EIATTR_CBANK_PARAM_SIZE
	.align		4
.L_682:
        /*01a0*/ 	.byte	0x03, 0x19
        /*01a2*/ 	.short	0x0021


	//----- nvinfo : EIATTR_PARAM_CBANK
	.align		4
        /*01a4*/ 	.byte	0x04, 0x0a
        /*01a6*/ 	.short	(.L_684 - .L_683)
	.align		4
.L_683:
        /*01a8*/ 	.word	index@(.nv.constant0._ZN3cub18CUB_300001_SM_10006detail6reduce28DeviceReduceSingleTileKernelINS2_10policy_hubIdj11max_functorIdEE10Policy1000EN6thrust24THRUST_300001_SM_1000_NS6detail15normal_iteratorINSA_10device_ptrIdEEEEPdjS6_dd11abs_functorIdEEEvT0_T1_T2_T3_T4_T6_)
        /*01ac*/ 	.short	0x0380
        /*01ae*/ 	.short	0x0021


	//----- nvinfo : EIATTR_SW_WAR
	.align		4
.L_684:
        /*01b0*/ 	.byte	0x04, 0x36
        /*01b2*/ 	.short	(.L_686 - .L_685)
.L_685:
        /*01b4*/ 	.word	0x00000008
.L_686:


//--------------------- .nv.info._ZN3cub18CUB_300001_SM_10006detail6reduce28DeviceReduceSingleTileKernelINS2_10policy_hubImy11mul_functorImEE10Policy1000EPmS9_iS6_mmN4cuda3std3__410__identityEEEvT0_T1_T2_T3_T4_T6_ --------------------------
	.section	.nv.info._ZN3cub18CUB_300001_SM_10006detail6reduce28DeviceReduceSingleTileKernelINS2_10policy_hubImy11mul_functorImEE10Policy1000EPmS9_iS6_mmN4cuda3std3__410__identityEEEvT0_T1_T2_T3_T4_T6_,"",@"SHT_CUDA_INFO"
	.sectionflags	@""
	.align	4


	//----- nvinfo : EIATTR_CUDA_API_VERSION
	.align		4
        /*0000*/ 	.byte	0x04, 0x37
        /*0002*/ 	.short	(.L_688 - .L_687)
.L_687:
        /*0004*/ 	.word	0x00000082


	//----- nvinfo : EIATTR_KPARAM_INFO
	.align		4
.L_688:
        /*0008*/ 	.byte	0x04, 0x17
        /*000a*/ 	.short	(.L_690 - .L_689)
.L_689:
        /*000c*/ 	.word	0x00000000
        /*0010*/ 	.short	0x0005
        /*0012*/ 	.short	0x0020
        /*0014*/ 	.byte	0x00, 0xf0, 0x05, 0x00


	//----- nvinfo : EIATTR_KPARAM_INFO
	.align		4
.L_690:
        /*0018*/ 	.byte	0x04, 0x17
        /*001a*/ 	.short	(.L_692 - .L_691)
.L_691:
        /*001c*/ 	.word	0x00000000
        /*0020*/ 	.short	0x0004
        /*0022*/ 	.short	0x0018
        /*0024*/ 	.byte	0x00, 0xf0, 0x21, 0x00


	//----- nvinfo : EIATTR_KPARAM_INFO
	.align		4
.L_692:
        /*0028*/ 	.byte	0x04, 0x17
        /*002a*/ 	.short	(.L_694 - .L_693)
.L_693:
        /*002c*/ 	.word	0x00000000
        /*0030*/ 	.short	0x0003
        /*0032*/ 	.short	0x0014
        /*0034*/ 	.byte	0x00, 0xf0, 0x05, 0x00


	//----- nvinfo : EIATTR_KPARAM_INFO
	.align		4
.L_694:
        /*0038*/ 	.byte	0x04, 0x17
        /*003a*/ 	.short	(.L_696 - .L_695)
.L_695:
        /*003c*/ 	.word	0x00000000
        /*0040*/ 	.short	0x0002
        /*0042*/ 	.short	0x0010
        /*0044*/ 	.byte	0x00, 0xf0, 0x11, 0x00


	//----- nvinfo : EIATTR_KPARAM_INFO
	.align		4
.L_696:
        /*0048*/ 	.byte	0x04, 0x17
        /*004a*/ 	.short	(.L_698 - .L_697)
.L_697:
        /*004c*/ 	.word	0x00000000
        /*0050*/ 	.short	0x0001
        /*0052*/ 	.short	0x0008
        /*0054*/ 	.byte	0x00, 0xf5, 0x21, 0x00


	//----- nvinfo : EIATTR_KPARAM_INFO
	.align		4
.L_698:
        /*0058*/ 	.byte	0x04, 0x17
        /*005a*/ 	.short	(.L_700 - .L_699)
.L_699:
        /*005c*/ 	.word	0x00000000
        /*0060*/ 	.short	0x0000
        /*0062*/ 	.short	0x0000
        /*0064*/ 	.byte	0x00, 0xf5, 0x21, 0x00


	//----- nvinfo : EIATTR_SPARSE_MMA_MASK
	.align		4
.L_700:
        /*0068*/ 	.byte	0x03, 0x50
        /*006a*/ 	.short	0x0000


	//----- nvinfo : EIATTR_MAXREG_COUNT
	.align		4
        /*006c*/ 	.byte	0x03, 0x1b
        /*006e*/ 	.short	0x00ff


	//----- nvinfo : EIATTR_NUM_BARRIERS
	.align		4
        /*0070*/ 	.byte	0x02, 0x4c
        /*0072*/ 	.byte	0x01
	.zero		1


	//----- nvinfo : EIATTR_MERCURY_ISA_VERSION
	.align		4
        /*0074*/ 	.byte	0x03, 0x5f
        /*0076*/ 	.short	0x0101


	//----- nvinfo : EIATTR_COOP_GROUP_MASK_REGIDS
	.align		4
        /*0078*/ 	.byte	0x04, 0x29
        /*007a*/ 	.short	(.L_702 - .L_701)


	//   ....[0]....
.L_701:
        /*007c*/ 	.word	0xffffffff


	//   ....[1]....
        /*0080*/ 	.word	0xffffffff


	//   ....[2]....
        /*0084*/ 	.word	0xffffffff


	//   ....[3]....
        /*0088*/ 	.word	0xffffffff


	//   ....[4]....
        /*008c*/ 	.word	0xffffffff


	//   ....[5]....
        /*0090*/ 	.word	0xffffffff


	//   ....[6]....
        /*0094*/ 	.word	0xffffffff


	//   ....[7]....
        /*0098*/ 	.word	0xffffffff


	//   ....[8]....
        /*009c*/ 	.word	0xffffffff


	//   ....[9]....
        /*00a0*/ 	.word	0xffffffff


	//   ....[10]....
        /*00a4*/ 	.word	0xffffffff


	//   ....[11]....
        /*00a8*/ 	.word	0xffffffff


	//   ....[12]....
        /*00ac*/ 	.word	0xffffffff


	//   ....[13]....
        /*00b0*/ 	.word	0xffffffff


	//   ....[14]....
        /*00b4*/ 	.word	0xffffffff


	//   ....[15]....
        /*00b8*/ 	.word	0xffffffff


	//   ....[16]....
        /*00bc*/ 	.word	0xffffffff


	//   ....[17]....
        /*00c0*/ 	.word	0xffffffff


	//   ....[18]....
        /*00c4*/ 	.word	0xffffffff


	//   ....[19]....
        /*00c8*/ 	.word	0xffffffff


	//   ....[20]....
        /*00cc*/ 	.word	0xffffffff


	//   ....[21]....
        /*00d0*/ 	.word	0xffffffff


	//   ....[22]....
        /*00d4*/ 	.word	0xffffffff


	//   ....[23]....
        /*00d8*/ 	.word	0xffffffff


	//   ....[24]....
        /*00dc*/ 	.word	0xffffffff


	//   ....[25]....
        /*00e0*/ 	.word	0xffffffff


	//   ....[26]....
        /*00e4*/ 	.word	0xffffffff


	//   ....[27]....
        /*00e8*/ 	.word	0xffffffff


	//   ....[28]....
        /*00ec*/ 	.word	0xffffffff


	//   ....[29]....
        /*00f0*/ 	.word	0xffffffff


	//   ....[30]....
        /*00f4*/ 	.word	0xffffffff


	//   ....[31]....
        /*00f8*/ 	.word	0xffffffff


	//   ....[32]....
        /*00fc*/ 	.word	0xffffffff


	//   ....[33]....
        /*0100*/ 	.word	0xffffffff


	//   ....[34]....
        /*0104*/ 	.word	0xffffffff


	//   ....[35]....
        /*0108*/ 	.word	0xffffffff


	//   ....[36]....
        /*010c*/ 	.word	0xffffffff


	//   ....[37]....
        /*0110*/ 	.word	0xffffffff


	//   ....[38]....
        /*0114*/ 	.word	0xffffffff


	//   ....[39]....
        /*0118*/ 	.word	0xffffffff


	//   ....[40]....
        /*011c*/ 	.word	0xffffffff


	//   ....[41]....
        /*0120*/ 	.word	0xffffffff


	//   ....[42]....
        /*0124*/ 	.word	0xffffffff


	//   ....[43]....
        /*0128*/ 	.word	0xffffffff


	//   ....[44]....
        /*012c*/ 	.word	0xffffffff


	//   ....[45]....
        /*0130*/ 	.word	0xffffffff


	//   ....[46]....
        /*0134*/ 	.word	0xffffffff


	//   ....[47]....
        /*0138*/ 	.word	0xffffffff


	//   ....[48]....
        /*013c*/ 	.word	0xffffffff


	//   ....[49]....
        /*0140*/ 	.word	0xffffffff


	//   ....[50]....
        /*0144*/ 	.word	0xffffffff


	//   ....[51]....
        /*0148*/ 	.word	0xffffffff


	//   ....[52]....
        /*014c*/ 	.word	0xffffffff


	//   ....[53]....
        /*0150*/ 	.word	0xffffffff


	//   ....[54]....
        /*0154*/ 	.word	0xffffffff


	//   ....[55]....
        /*0158*/ 	.word	0xffffffff


	//   ....[56]....
        /*015c*/ 	.word	0xffffffff


	//   ....[57]....
        /*0160*/ 	.word	0xffffffff


	//   ....[58]....
        /*0164*/ 	.word	0xffffffff


	//   ....[59]....
        /*0168*/ 	.word	0xffffffff


	//----- nvinfo : EIATTR_COOP_GROUP_INSTR_OFFSETS
	.align		4
.L_702:
        /*016c*/ 	.byte	0x04, 0x28
        /*016e*/ 	.short	(.L_704 - .L_703)


	//   ....[0]....
.L_703:
        /*0170*/ 	.word	0x00000f10


	//   ....[1]....
        /*0174*/ 	.word	0x00000f20


	//   ....[2]....
        /*0178*/ 	.word	0x00000fb0


	//   ....[3]....
        /*017c*/ 	.word	0x00000fd0


	//   ....[4]....
        /*0180*/ 	.word	0x00001040


	//   ....[5]....
        /*0184*/ 	.word	0x00001060


	//   ....[6]....
        /*0188*/ 	.word	0x000010d0


	//   ....[7]....
        /*018c*/ 	.word	0x000010f0


	//   ....[8]....
        /*0190*/ 	.word	0x00001170


	//   ....[9]....
        /*0194*/ 	.word	0x000011a0


	//   ....[10]....
        /*0198*/ 	.word	0x00001550


	//   ....[11]....
        /*019c*/ 	.word	0x00001560


	//   ....[12]....
        /*01a0*/ 	.word	0x000015f0


	//   ....[13]....
        /*01a4*/ 	.word	0x00001630


	//   ....[14]....
        /*01a8*/ 	.word	0x000016b0


	//   ....[15]....
        /*01ac*/ 	.word	0x000016d0


	//   ....[16]....
        /*01b0*/ 	.word	0x00001760


	//   ....[17]....
        /*01b4*/ 	.word	0x00001780


	//   ....[18]....
        /*01b8*/ 	.word	0x00001810


	//   ....[19]....
        /*01bc*/ 	.word	0x00001820


	//   ....[20]....
        /*01c0*/ 	.word	0x00003000


	//   ....[21]....
        /*01c4*/ 	.word	0x00003010


	//   ....[22]....
        /*01c8*/ 	.word	0x000030c0


	//   ....[23]....
        /*01cc*/ 	.word	0x000030d0


	//   ....[24]....
        /*01d0*/ 	.word	0x00003150


	//   ....[25]....
        /*01d4*/ 	.word	0x00003160


	//   ....[26]....
        /*01d8*/ 	.word	0x000031e0


	//   ....[27]....
        /*01dc*/ 	.word	0x000031f0


	//   ....[28]....
        /*01e0*/ 	.word	0x00003280


	//   ....[29]....
        /*01e4*/ 	.word	0x000032c0


	//   ....[30]....
        /*01e8*/ 	.word	0x000043d0


	//   ....[31]....
        /*01ec*/ 	.word	0x000043e0


	//   ....[32]....
        /*01f0*/ 	.word	0x00004490


	//   ....[33]....
        /*01f4*/ 	.word	0x000044b0


	//   ....[34]....
        /*01f8*/ 	.word	0x00004530


	//   ....[35]....
        /*01fc*/ 	.word	0x00004550


	//   ....[36]....
        /*0200*/ 	.word	0x000045c0


	//   ....[37]....
        /*0204*/ 	.word	0x000045e0


	//   ....[38]....
        /*0208*/ 	.word	0x00004660


	//   ....[39]....
        /*020c*/ 	.word	0x00004690


	//   ....[40]....
        /*0210*/ 	.word	0x00004a10


	//   ....[41]....
        /*0214*/ 	.word	0x00004a20


	//   ....[42]....
        /*0218*/ 	.word	0x00004ab0


	//   ....[43]....
        /*021c*/ 	.word	0x00004af0


	//   ....[44]....
        /*0220*/ 	.word	0x00004b70


	//   ....[45]....
        /*0224*/ 	.word	0x00004b90


	//   ....[46]....
        /*0228*/ 	.word	0x00004c20


	//   ....[47]....
        /*022c*/ 	.word	0x00004c40


	//   ....[48]....
        /*0230*/ 	.word	0x00004cd0


	//   ....[49]....
        /*0234*/ 	.word	0x00004ce0


	//   ....[50]....
        /*0238*/ 	.word	0x00006530


	//   ....[51]....
        /*023c*/ 	.word	0x00006540


	//   ....[52]....
        /*0240*/ 	.word	0x000065f0


	//   ....[53]....
        /*0244*/ 	.word	0x00006600


	//   ....[54]....
        /*0248*/ 	.word	0x00006680


	//   ....[55]....
        /*024c*/ 	.word	0x00006690


	//   ....[56]....
        /*0250*/ 	.word	0x00006710


	//   ....[57]....
        /*0254*/ 	.word	0x00006720


	//   ....[58]....
        /*0258*/ 	.word	0x000067b0


	//   ....[59]....
        /*025c*/ 	.word	0x000067f0


	//----- nvinfo : EIATTR_VRC_CTA_INIT_COUNT
	.align		4
.L_704:
        /*0260*/ 	.byte	0x02, 0x4a
	.zero		1
	.zero		1


	//----- nvinfo : EIATTR_EXIT_INSTR_OFFSETS
	.align		4
        /*0264*/ 	.byte	0x04, 0x1c
        /*0266*/ 	.short	(.L_706 - .L_705)


	//   ....[0]....
.L_705:
        /*0268*/ 	.word	0x00000080


	//   ....[1]....
        /*026c*/ 	.word	0x000000c0


	//   ....[2]....
        /*0270*/ 	.word	0x00006b00


	//   ....[3]....
        /*0274*/ 	.word	0x00006b80


	//----- nvinfo : EIATTR_MAX_THREADS
	.align		4
.L_706:
        /*0278*/ 	.byte	0x04, 0x05
        /*027a*/ 	.short	(.L_708 - .L_707)
.L_707:
        /*027c*/ 	.word	0x00000100
        /*0280*/ 	.word	0x00000001
        /*0284*/ 	.word	0x00000001


	//----- nvinfo : EIATTR_CRS_STACK_SIZE
	.align		4
.L_708:
        /*0288*/ 	.byte	0x04, 0x1e
        /*028a*/ 	.short	(.L_710 - .L_709)
.L_709:
        /*028c*/ 	.word	0x00000000


	//----- nvinfo : EIATTR_CBANK_PARAM_SIZE
	.align		4
.L_710:
        /*0290*/ 	.byte	0x03, 0x19
        /*0292*/ 	.short	0x0021


	//----- nvinfo : EIATTR_PARAM_CBANK
	.align		4
        /*0294*/ 	.byte	0x04, 0x0a
        /*0296*/ 	.short	(.L_712 - .L_711)
	.align		4
.L_711:
        /*0298*/ 	.word	index@(.nv.constant0._ZN3cub18CUB_300001_SM_10006detail6reduce28DeviceReduceSingleTileKernelINS2_10policy_hubImy11mul_functorImEE10Policy1000EPmS9_iS6_mmN4cuda3std3__410__identityEEEvT0_T1_T2_T3_T4_T6_)
        /*029c*/ 	.short	0x0380
        /*029e*/ 	.short	0x0021


	//----- nvinfo : EIATTR_SW_WAR
	.align		4
.L_712:
        /*02a0*/ 	.byte	0x04, 0x36
        /*02a2*/ 	.short	(.L_714 - .L_713)
.L_713:
        /*02a4*/ 	.word	0x00000008
.L_714:


//--------------------- .nv.info._ZN3cub18CUB_300001_SM_10006detail6reduce18DeviceReduceKernelINS2_10policy_hubImy11mul_functorImEE10Policy1000EN6thrust24THRUST_300001_SM_1000_NS6detail15normal_iteratorINSA_10device_ptrImEEEEyS6_m11inc_functorImEEEvT0_PT3_T1_NS0_13GridEvenShareISL_EET2_T4_ --------------------------
	.section	.nv.info._ZN3cub18CUB_300001_SM_10006detail6reduce18DeviceReduceKernelINS2_10policy_hubImy11mul_functorImEE10Policy1000EN6thrust24THRUST_300001_SM_1000_NS6detail15normal_iteratorINSA_10device_ptrImEEEEyS6_m11inc_functorImEEEvT0_PT3_T1_NS0_13GridEvenShareISL_EET2_T4_,"",@"SHT_CUDA_INFO"
	.sectionflags	@""
	.align	4


	//----- nvinfo : EIATTR_CUDA_API_VERSION
	.align		4
        /*0000*/ 	.byte	0x04, 0x37
        /*0002*/ 	.short	(.L_716 - .L_715)
.L_715:
        /*0004*/ 	.word	0x00000082


	//----- nvinfo : EIATTR_KPARAM_INFO
	.align		4
.L_716:
        /*0008*/ 	.byte	0x04, 0x17
        /*000a*/ 	.short	(.L_718 - .L_717)
.L_717:
        /*000c*/ 	.word	0x00000000
        /*0010*/ 	.short	0x0005
        /*0012*/ 	.short	0x0061
        /*0014*/ 	.byte	0x00, 0xf0, 0x05, 0x00


	//----- nvinfo : EIATTR_KPARAM_INFO
	.align		4
.L_718:
        /*0018*/ 	.byte	0x04, 0x17
        /*001a*/ 	.short	(.L_720 - .L_719)
.L_719:
        /*001c*/ 	.word	0x00000000
        /*0020*/ 	.short	0x0004
        /*0022*/ 	.short	0x0060
        /*0024*/ 	.byte	0x00, 0xf0, 0x05, 0x00


	//----- nvinfo : EIATTR_KPARAM_INFO
	.align		4
.L_720:
        /*0028*/ 	.byte	0x04, 0x17
        /*002a*/ 	.short	(.L_722 - .L_721)
.L_721:
        /*002c*/ 	.word	0x00000000
        /*0030*/ 	.short	0x0003
        /*0032*/ 	.short	0x0018
        /*0034*/ 	.byte	0x00, 0xf0, 0x21, 0x01


	//----- nvinfo : EIATTR_KPARAM_INFO
	.align		4
.L_722:
        /*0038*/ 	.byte	0x04, 0x17
        /*003a*/ 	.short	(.L_724 - .L_723)
.L_723:
        /*003c*/ 	.word	0x00000000
        /*0040*/ 	.short	0x0002
        /*0042*/ 	.short	0x0010
        /*0044*/ 	.byte	0x00, 0xf0, 0x21, 0x00


	//----- nvinfo : EIATTR_KPARAM_INFO
	.align		4
.L_724:
        /*0048*/ 	.byte	0x04, 0x17
        /*004a*/ 	.short	(.L_726 - .L_725)
.L_725:
        /*004c*/ 	.word	0x00000000
        /*0050*/ 	.short	0x0001
        /*0052*/ 	.short	0x0008
        /*0054*/ 	.byte	0x00, 0xf5, 0x21, 0x00


	//----- nvinfo : EIATTR_KPARAM_INFO
	.align		4
.L_726:
        /*0058*/ 	.byte	0x04, 0x17
        /*005a*/ 	.short	(.L_728 - .L_727)
.L_727:
        /*005c*/ 	.word	0x00000000
        /*0060*/ 	.short	0x0000
        /*0062*/ 	.short	0x0000
        /*0064*/ 	.byte	0x00, 0xf0, 0x21, 0x00


	//----- nvinfo : EIATTR_SPARSE_MMA_MASK
	.align		4
.L_728:
        /*0068*/ 	.byte	0x03, 0x50
        /*006a*/ 	.short	0x0000


	//----- nvinfo : EIATTR_MAXREG_COUNT
	.align		4
        /*006c*/ 	.byte	0x03, 0x1b
        /*006e*/ 	.short	0x00ff


	//----- nvinfo : EIATTR_NUM_BARRIERS
	.align		4
        /*0070*/ 	.byte	0x02, 0x4c
        /*0072*/ 	.byte	0x01
	.zero		1


	//----- nvinfo : EIATTR_MERCURY_ISA_VERSION
	.align		4
        /*0074*/ 	.byte	0x03, 0x5f
        /*0076*/ 	.short	0x0101


	//----- nvinfo : EIATTR_COOP_GROUP_MASK_REGIDS
	.align		4
        /*0078*/ 	.byte	0x04, 0x29
        /*007a*/ 	.short	(.L_730 - .L_729)


	//   ....[0]....
.L_729:
        /*007c*/ 	.word	0xffffffff


	//   ....[1]....
        /*0080*/ 	.word	0xffffffff


	//   ....[2]....
        /*0084*/ 	.word	0xffffffff


	//   ....[3]....
        /*0088*/ 	.word	0xffffffff


	//   ....[4]....
        /*008c*/ 	.word	0xffffffff


	//   ....[5]....
        /*0090*/ 	.word	0xffffffff


	//   ....[6]....
        /*0094*/ 	.word	0xffffffff


	//   ....[7]....
        /*0098*/ 	.word	0xffffffff


	//   ....[8]....
        /*009c*/ 	.word	0xffffffff


	//   ....[9]....
        /*00a0*/ 	.word	0xffffffff


	//   ....[10]....
        /*00a4*/ 	.word	0xffffffff


	//   ....[11]....
        /*00a8*/ 	.word	0xffffffff


	//   ....[12]....
        /*00ac*/ 	.word	0xffffffff


	//   ....[13]....
        /*00b0*/ 	.word	0xffffffff


	//   ....[14]....
        /*00b4*/ 	.word	0xffffffff


	//   ....[15]....
        /*00b8*/ 	.word	0xffffffff


	//   ....[16]....
        /*00bc*/ 	.word	0xffffffff


	//   ....[17]....
        /*00c0*/ 	.word	0xffffffff


	//   ....[18]....
        /*00c4*/ 	.word	0xffffffff


	//   ....[19]....
        /*00c8*/ 	.word	0xffffffff


	//   ....[20]....
        /*00cc*/ 	.word	0xffffffff


	//   ....[21]....
        /*00d0*/ 	.word	0xffffffff


	//   ....[22]....
        /*00d4*/ 	.word	0xffffffff


	//   ....[23]....
        /*00d8*/ 	.word	0xffffffff


	//   ....[24]....
        /*00dc*/ 	.word	0xffffffff


	//   ....[25]....
        /*00e0*/ 	.word	0xffffffff


	//   ....[26]....
        /*00e4*/ 	.word	0xffffffff


	//   ....[27]....
        /*00e8*/ 	.word	0xffffffff


	//   ....[28]....
        /*00ec*/ 	.word	0xffffffff


	//   ....[29]....
        /*00f0*/ 	.word	0xffffffff


	//----- nvinfo : EIATTR_COOP_GROUP_INSTR_OFFSETS
	.align		4
.L_730:
        /*00f4*/ 	.byte	0x04, 0x28
        /*00f6*/ 	.short	(.L_732 - .L_731)


	//   ....[0]....
.L_731:
        /*00f8*/ 	.word	0x00000f50


	//   ....[1]....
        /*00fc*/ 	.word	0x00000f60


	//   ....[2]....
        /*0100*/ 	.word	0x00000ff0


	//   ....[3]....
        /*0104*/ 	.word	0x00001010


	//   ....[4]....
        /*0108*/ 	.word	0x00001080


	//   ....[5]....
        /*010c*/ 	.word	0x000010a0


	//   ....[6]....
        /*0110*/ 	.word	0x00001110


	//   ....[7]....
        /*0114*/ 	.word	0x00001130


	//   ....[8]....
        /*0118*/ 	.word	0x000011c0


	//   ....[9]....
        /*011c*/ 	.word	0x000011d0


	//   ....[10]....
        /*0120*/ 	.word	0x000015b0


	//   ....[11]....
        /*0124*/ 	.word	0x000015c0


	//   ....[12]....
        /*0128*/ 	.word	0x00001650


	//   ....[13]....
        /*012c*/ 	.word	0x00001690


	//   ....[14]....
        /*0130*/ 	.word	0x00001710


	//   ....[15]....
        /*0134*/ 	.word	0x00001730


	//   ....[16]....
        /*0138*/ 	.word	0x000017c0


	//   ....[17]....
        /*013c*/ 	.word	0x000017e0


	//   ....[18]....
        /*0140*/ 	.word	0x00001850


	//   ....[19]....
        /*0144*/ 	.word	0x00001880


	//   ....[20]....
        /*0148*/ 	.word	0x000033e0


	//   ....[21]....
        /*014c*/ 	.word	0x000033f0


	//   ....[22]....
        /*0150*/ 	.word	0x00003490


	//   ....[23]....
        /*0154*/ 	.word	0x000034b0


	//   ....[24]....
        /*0158*/ 	.word	0x00003520


	//   ....[25]....
        /*015c*/ 	.word	0x00003540


	//   ....[26]....
        /*0160*/ 	.word	0x000035b0


	//   ....[27]....
        /*0164*/ 	.word	0x000035e0


	//   ....[28]....
        /*0168*/ 	.word	0x00003670


	//   ....[29]....
        /*016c*/ 	.word	0x000036a0


	//----- nvinfo : EIATTR_VRC_CTA_INIT_COUNT
	.align		4
.L_732:
        /*0170*/ 	.byte	0x02, 0x4a
	.zero		1
	.zero		1


	//----- nvinfo : EIATTR_EXIT_INSTR_OFFSETS
	.align		4
        /*0174*/ 	.byte	0x04, 0x1c
        /*0176*/ 	.short	(.L_734 - .L_733)


	//   ....[0]....
.L_733:
        /*0178*/ 	.word	0x000039e0


	//   ....[1]....
        /*017c*/ 	.word	0x00003a50


	//----- nvinfo : EIATTR_MAX_THREADS
	.align		4
.L_734:
        /*0180*/ 	.byte	0x04, 0x05
        /*0182*/ 	.short	(.L_736 - .L_735)
.L_735:
        /*0184*/ 	.word	0x00000100
        /*0188*/ 	.word	0x00000001
        /*018c*/ 	.word	0x00000001


	//----- nvinfo : EIATTR_CRS_STACK_SIZE
	.align		4
.L_736:
        /*0190*/ 	.byte	0x04, 0x1e
        /*0192*/ 	.short	(.L_738 - .L_737)
.L_737:
        /*0194*/ 	.word	0x00000000


	//----- nvinfo : EIATTR_CBANK_PARAM_SIZE
	.align		4
.L_738:
        /*0198*/ 	.byte	0x03, 0x19
        /*019a*/ 	.short	0x0062


	//----- nvinfo : EIATTR_PARAM_CBANK
	.align		4
        /*019c*/ 	.byte	0x04, 0x0a
        /*019e*/ 	.short	(.L_740 - .L_739)
	.align		4
.L_739:
        /*01a0*/ 	.word	index@(.nv.constant0._ZN3cub18CUB_300001_SM_10006detail6reduce18DeviceReduceKernelINS2_10policy_hubImy11mul_functorImEE10Policy1000EN6thrust24THRUST_300001_SM_1000_NS6detail15normal_iteratorINSA_10device_ptrImEEEEyS6_m11inc_functorImEEEvT0_PT3_T1_NS0_13GridEvenShareISL_EET2_T4_)
        /*01a4*/ 	.short	0x0380
        /*01a6*/ 	.short	0x0062


	//----- nvinfo : EIATTR_SW_WAR
	.align		4
.L_740:
        /*01a8*/ 	.byte	0x04, 0x36
        /*01aa*/ 	.short	(.L_742 - .L_741)
.L_741:
        /*01ac*/ 	.word	0x00000008
.L_742:


//--------------------- .nv.info._ZN3cub18CUB_300001_SM_10006detail6reduce28DeviceReduceSingleTileKernelINS2_10policy_hubImy11mul_functorImEE10Policy1000EN6thrust24THRUST_300001_SM_1000_NS6detail15normal_iteratorINSA_10device_ptrImEEEEPmyS6_mm11inc_functorImEEEvT0_T1_T2_T3_T4_T6_ --------------------------
	.section	.nv.info._ZN3cub18CUB_300001_SM_10006detail6reduce28DeviceReduceSingleTileKernelINS2_10policy_hubImy11mul_functorImEE10Policy1000EN6thrust24THRUST_300001_SM_1000_NS6detail15normal_iteratorINSA_10device_ptrImEEEEPmyS6_mm11inc_functorImEEEvT0_T1_T2_T3_T4_T6_,"",@"SHT_CUDA_INFO"
	.sectionflags	@""
	.align	4


	//----- nvinfo : EIATTR_CUDA_API_VERSION
	.align		4
        /*0000*/ 	.byte	0x04, 0x37
        /*0002*/ 	.short	(.L_744 - .L_743)
.L_743:
        /*0004*/ 	.word	0x00000082


	//----- nvinfo : EIATTR_KPARAM_INFO
	.align		4
.L_744:
        /*0008*/ 	.byte	0x04, 0x17
        /*000a*/ 	.short	(.L_746 - .L_745)
.L_745:
        /*000c*/ 	.word	0x00000000
        /*0010*/ 	.short	0x0005
        /*0012*/ 	.short	0x0028
        /*0014*/ 	.byte	0x00, 0xf0, 0x05, 0x00


	//----- nvinfo : EIATTR_KPARAM_INFO
	.align		4
.L_746:
        /*0018*/ 	.byte	0x04, 0x17
        /*001a*/ 	.short	(.L_748 - .L_747)
.L_747:
        /*001c*/ 	.word	0x00000000
        /*0020*/ 	.short	0x0004
        /*0022*/ 	.short	0x0020
        /*0024*/ 	.byte	0x00, 0xf0, 0x21, 0x00


	//----- nvinfo : EIATTR_KPARAM_INFO
	.align		4
.L_748:
        /*0028*/ 	.byte	0x04, 0x17
        /*002a*/ 	.short	(.L_750 - .L_749)
.L_749:
        /*002c*/ 	.word	0x00000000
        /*0030*/ 	.short	0x0003
        /*0032*/ 	.short	0x0018
        /*0034*/ 	.byte	0x00, 0xf0, 0x05, 0x00


	//----- nvinfo : EIATTR_KPARAM_INFO
	.align		4
.L_750:
        /*0038*/ 	.byte	0x04, 0x17
        /*003a*/ 	.short	(.L_752 - .L_751)
.L_751:
        /*003c*/ 	.word	0x00000000
        /*0040*/ 	.short	0x0002
        /*0042*/ 	.short	0x0010
        /*0044*/ 	.byte	0x00, 0xf0, 0x21, 0x00


	//----- nvinfo : EIATTR_KPARAM_INFO
	.align		4
.L_752:
        /*0048*/ 	.byte	0x04, 0x17
        /*004a*/ 	.short	(.L_754 - .L_753)
.L_753:
        /*004c*/ 	.word	0x00000000
        /*0050*/ 	.short	0x0001
        /*0052*/ 	.short	0x0008
        /*0054*/ 	.byte	0x00, 0xf5, 0x21, 0x00


	//----- nvinfo : EIATTR_KPARAM_INFO
	.align		4
.L_754:
        /*0058*/ 	.byte	0x04, 0x17
        /*005a*/ 	.short	(.L_756 - .L_755)
.L_755:
        /*005c*/ 	.word	0x00000000
        /*0060*/ 	.short	0x0000
        /*0062*/ 	.short	0x0000
        /*0064*/ 	.byte	0x00, 0xf0, 0x21, 0x00


	//----- nvinfo : EIATTR_SPARSE_MMA_MASK
	.align		4
.L_756:
        /*0068*/ 	.byte	0x03, 0x50
        /*006a*/ 	.short	0x0000


	//----- nvinfo : EIATTR_MAXREG_COUNT
	.align		4
        /*006c*/ 	.byte	0x03, 0x1b
        /*006e*/ 	.short	0x00ff


	//----- nvinfo : EIATTR_NUM_BARRIERS
	.align		4
        /*0070*/ 	.byte	0x02, 0x4c
        /*0072*/ 	.byte	0x01
	.zero		1


	//----- nvinfo : EIATTR_MERCURY_ISA_VERSION
	.align		4
        /*0074*/ 	.byte	0x03, 0x5f
        /*0076*/ 	.short	0x0101


	//----- nvinfo : EIATTR_COOP_GROUP_MASK_REGIDS
	.align		4
        /*0078*/ 	.byte	0x04, 0x29
        /*007a*/ 	.short	(.L_758 - .L_757)


	//   ....[0]....
.L_757:
        /*007c*/ 	.word	0xffffffff


	//   ....[1]....
        /*0080*/ 	.word	0xffffffff


	//   ....[2]....
        /*0084*/ 	.word	0xffffffff


	//   ....[3]....
        /*0088*/ 	.word	0xffffffff


	//   ....[4]....
        /*008c*/ 	.word	0xffffffff


	//   ....[5]....
        /*0090*/ 	.word	0xffffffff


	//   ....[6]....
        /*0094*/ 	.word	0xffffffff


	//   ....[7]....
        /*0098*/ 	.word	0xffffffff


	//   ....[8]....
        /*009c*/ 	.word	0xffffffff


	//   ....[9]....
        /*00a0*/ 	.word	0xffffffff


	//   ....[10]....
        /*00a4*/ 	.word	0xffffffff


	//   ....[11]....
        /*00a8*/ 	.word	0xffffffff


	//   ....[12]....
        /*00ac*/ 	.word	0xffffffff


	//   ....[13]....
        /*00b0*/ 	.word	0xffffffff


	//   ....[14]....
        /*00b4*/ 	.word	0xffffffff


	//   ....[15]....
        /*00b8*/ 	.word	0xffffffff


	//   ....[16]....
        /*00bc*/ 	.word	0xffffffff


	//   ....[17]....
        /*00c0*/ 	.word	0xffffffff


	//   ....[18]....
        /*00c4*/ 	.word	0xffffffff


	//   ....[19]....
        /*00c8*/ 	.word	0xffffffff


	//   ....[20]....
        /*00cc*/ 	.word	0xffffffff


	//   ....[21]....
        /*00d0*/ 	.word	0xffffffff


	//   ....[22]....
        /*00d4*/ 	.word	0xffffffff


	//   ....[23]....
        /*00d8*/ 	.word	0xffffffff


	//   ....[24]....
        /*00dc*/ 	.word	0xffffffff


	//   ....[25]....
        /*00e0*/ 	.word	0xffffffff


	//   ....[26]....
        /*00e4*/ 	.word	0xffffffff


	//   ....[27]....
        /*00e8*/ 	.word	0xffffffff


	//   ....[28]....
        /*00ec*/ 	.word	0xffffffff


	//   ....[29]....
        /*00f0*/ 	.word	0xffffffff


	//----- nvinfo : EIATTR_COOP_GROUP_INSTR_OFFSETS
	.align		4
.L_758:
        /*00f4*/ 	.byte	0x04, 0x28
        /*00f6*/ 	.short	(.L_760 - .L_759)


	//   ....[0]....
.L_759:
        /*00f8*/ 	.word	0x00000ec0


	//   ....[1]....
        /*00fc*/ 	.word	0x00000ed0


	//   ....[2]....
        /*0100*/ 	.word	0x00000f70


	//   ....[3]....
        /*0104*/ 	.word	0x00000f80


	//   ....[4]....
        /*0108*/ 	.word	0x00000ff0


	//   ....[5]....
        /*010c*/ 	.word	0x00001010


	//   ....[6]....
        /*0110*/ 	.word	0x000010a0


	//   ....[7]....
        /*0114*/ 	.word	0x000010b0


	//   ....[8]....
        /*0118*/ 	.word	0x00001120


	//   ....[9]....
        /*011c*/ 	.word	0x00001140


	//   ....[10]....
        /*0120*/ 	.word	0x000014f0


	//   ....[11]....
        /*0124*/ 	.word	0x00001500


	//   ....[12]....
        /*0128*/ 	.word	0x000015a0


	//   ....[13]....
        /*012c*/ 	.word	0x000015c0


	//   ....[14]....
        /*0130*/ 	.word	0x00001650


	//   ....[15]....
        /*0134*/ 	.word	0x00001670


	//   ....[16]....
        /*0138*/ 	.word	0x000016e0


	//   ....[17]....
        /*013c*/ 	.word	0x00001710


	//   ....[18]....
        /*0140*/ 	.word	0x000017b0


	//   ....[19]....
        /*0144*/ 	.word	0x000017d0


	//   ....[20]....
        /*0148*/ 	.word	0x00003190


	//   ....[21]....
        /*014c*/ 	.word	0x000031a0


	//   ....[22]....
        /*0150*/ 	.word	0x00003250


	//   ....[23]....
        /*0154*/ 	.word	0x00003260


	//   ....[24]....
        /*0158*/ 	.word	0x000032d0


	//   ....[25]....
        /*015c*/ 	.word	0x000032f0


	//   ....[26]....
        /*0160*/ 	.word	0x00003370


	//   ....[27]....
        /*0164*/ 	.word	0x00003380


	//   ....[28]....
        /*0168*/ 	.word	0x00003410


	//   ....[29]....
        /*016c*/ 	.word	0x00003430


	//----- nvinfo : EIATTR_VRC_CTA_INIT_COUNT
	.align		4
.L_760:
        /*0170*/ 	.byte	0x02, 0x4a
	.zero		1
	.zero		1


	//----- nvinfo : EIATTR_EXIT_INSTR_OFFSETS
	.align		4
        /*0174*/ 	.byte	0x04, 0x1c
        /*0176*/ 	.short	(.L_762 - .L_761)


	//   ....[0]....
.L_761:
        /*0178*/ 	.word	0x000000a0


	//   ....[1]....
        /*017c*/ 	.word	0x000000e0


	//   ....[2]....
        /*0180*/ 	.word	0x00003750


	//   ....[3]....
        /*0184*/ 	.word	0x000037d0


	//----- nvinfo : EIATTR_MAX_THREADS
	.align		4
.L_762:
        /*0188*/ 	.byte	0x04, 0x05
        /*018a*/ 	.short	(.L_764 - .L_763)
.L_763:
        /*018c*/ 	.word	0x00000100
        /*0190*/ 	.word	0x00000001
        /*0194*/ 	.word	0x00000001


	//----- nvinfo : EIATTR_CRS_STACK_SIZE
	.align		4
.L_764:
        /*0198*/ 	.byte	0x04, 0x1e
        /*019a*/ 	.short	(.L_766 - .L_765)
.L_765:
        /*019c*/ 	.word	0x00000000


	//----- nvinfo : EIATTR_CBANK_PARAM_SIZE
	.align		4
.L_766:
        /*01a0*/ 	.byte	0x03, 0x19
        /*01a2*/ 	.short	0x0029


	//----- nvinfo : EIATTR_PARAM_CBANK
	.align		4
        /*01a4*/ 	.byte	0x04, 0x0a
        /*01a6*/ 	.short	(.L_768 - .L_767)
	.align		4
.L_767:
        /*01a8*/ 	.word	index@(.nv.constant0._ZN3cub18CUB_300001_SM_10006detail6reduce28DeviceReduceSingleTileKernelINS2_10policy_hubImy11mul_functorImEE10Policy1000EN6thrust24THRUST_300001_SM_1000_NS6detail15normal_iteratorINSA_10device_ptrImEEEEPmyS6_mm11inc_functorImEEEvT0_T1_T2_T3_T4_T6_)
        /*01ac*/ 	.short	0x0380
        /*01ae*/ 	.short	0x0029


	//----- nvinfo : EIATTR_SW_WAR
	.align		4
.L_768:
        /*01b0*/ 	.byte	0x04, 0x36
        /*01b2*/ 	.short	(.L_770 - .L_769)
.L_769:
        /*01b4*/ 	.word	0x00000008
.L_770:


//--------------------- .nv.info._ZN3cub18CUB_300001_SM_10006detail6reduce28DeviceReduceSingleTileKernelINS2_10policy_hubImj11mul_functorImEE10Policy1000EPmS9_iS6_mmN4cuda3std3__410__identityEEEvT0_T1_T2_T3_T4_T6_ --------------------------
	.section	.nv.info._ZN3cub18CUB_300001_SM_10006detail6reduce28DeviceReduceSingleTileKernelINS2_10policy_hubImj11mul_functorImEE10Policy1000EPmS9_iS6_mmN4cuda3std3__410__identityEEEvT0_T1_T2_T3_T4_T6_,"",@"SHT_CUDA_INFO"
	.sectionflags	@""
	.align	4


	//----- nvinfo : EIATTR_CUDA_API_VERSION
	.align		4
        /*0000*/ 	.byte	0x04, 0x37
        /*0002*/ 	.short	(.L_772 - .L_771)
.L_771:
        /*0004*/ 	.word	0x00000082


	//----- nvinfo : EIATTR_KPARAM_INFO
	.align		4
.L_772:
        /*0008*/ 	.byte	0x04, 0x17
        /*000a*/ 	.short	(.L_774 - .L_773)
.L_773:
        /*000c*/ 	.word	0x00000000
        /*0010*/ 	.short	0x0005
        /*0012*/ 	.short	0x0020
        /*0014*/ 	.byte	0x00, 0xf0, 0x05, 0x00


	//----- nvinfo : EIATTR_KPARAM_INFO
	.align		4
.L_774:
        /*0018*/ 	.byte	0x04, 0x17
        /*001a*/ 	.short	(.L_776 - .L_775)
.L_775:
        /*001c*/ 	.word	0x00000000
        /*0020*/ 	.short	0x0004
        /*0022*/ 	.short	0x0018
        /*0024*/ 	.byte	0x00, 0xf0, 0x21, 0x00


	//----- nvinfo : EIATTR_KPARAM_INFO
	.align		4
.L_776:
        /*0028*/ 	.byte	0x04, 0x17
        /*002a*/ 	.short	(.L_778 - .L_777)
.L_777:
        /*002c*/ 	.word	0x00000000
        /*0030*/ 	.short	0x0003
        /*0032*/ 	.short	0x0014
        /*0034*/ 	.byte	0x00, 0xf0, 0x05, 0x00


	//----- nvinfo : EIATTR_KPARAM_INFO
	.align		4
.L_778:
        /*0038*/ 	.byte	0x04, 0x17
        /*003a*/ 	.short	(.L_780 - .L_779)
.L_779:
        /*003c*/ 	.word	0x00000000
        /*0040*/ 	.short	0x0002
        /*0042*/ 	.short	0x0010
        /*0044*/ 	.byte	0x00, 0xf0, 0x11, 0x00


	//----- nvinfo : EIATTR_KPARAM_INFO
	.align		4
.L_780:
        /*0048*/ 	.byte	0x04, 0x17
        /*004a*/ 	.short	(.L_782 - .L_781)
.L_781:
        /*004c*/ 	.word	0x00000000
        /*0050*/ 	.short	0x0001
        /*0052*/ 	.short	0x0008
        /*0054*/ 	.byte	0x00, 0xf5, 0x21, 0x00


	//----- nvinfo : EIATTR_KPARAM_INFO
	.align		4
.L_782:
        /*0058*/ 	.byte	0x04, 0x17
        /*005a*/ 	.short	(.L_784 - .L_783)
.L_783:
        /*005c*/ 	.word	0x00000000
        /*0060*/ 	.short	0x0000
        /*0062*/ 	.short	0x0000
        /*0064*/ 	.byte	0x00, 0xf5, 0x21, 0x00


	//----- nvinfo : EIATTR_SPARSE_MMA_MASK
	.align		4
.L_784:
        /*0068*/ 	.byte	0x03, 0x50
        /*006a*/ 	.short	0x0000


	//----- nvinfo : EIATTR_MAXREG_COUNT
	.align		4
        /*006c*/ 	.byte	0x03, 0x1b
        /*006e*/ 	.short	0x00ff


	//----- nvinfo : EIATTR_NUM_BARRIERS
	.align		4
        /*0070*/ 	.byte	0x02, 0x4c
        /*0072*/ 	.byte	0x01
	.zero		1


	//----- nvinfo : EIATTR_MERCURY_ISA_VERSION
	.align		4
        /*0074*/ 	.byte	0x03, 0x5f
        /*0076*/ 	.short	0x0101


	//----- nvinfo : EIATTR_COOP_GROUP_MASK_REGIDS
	.align		4
        /*0078*/ 	.byte	0x04, 0x29
        /*007a*/ 	.short	(.L_786 - .L_785)


	//   ....[0]....
.L_785:
        /*007c*/ 	.word	0xffffffff


	//   ....[1]....
        /*0080*/ 	.word	0xffffffff


	//   ....[2]....
        /*0084*/ 	.word	0xffffffff


	//   ....[3]....
        /*0088*/ 	.word	0xffffffff


	//   ....[4]....
        /*008c*/ 	.word	0xffffffff


	//   ....[5]....
        /*0090*/ 	.word	0xffffffff


	//   ....[6]....
        /*0094*/ 	.word	0xffffffff


	//   ....[7]....
        /*0098*/ 	.word	0xffffffff


	//   ....[8]....
        /*009c*/ 	.word	0xffffffff


	//   ....[9]....
        /*00a0*/ 	.word	0xffffffff


	//   ....[10]....
        /*00a4*/ 	.word	0xffffffff


	//   ....[11]....
        /*00a8*/ 	.word	0xffffffff


	//   ....[12]....
        /*00ac*/ 	.word	0xffffffff


	//   ....[13]....
        /*00b0*/ 	.word	0xffffffff


	//   ....[14]....
        /*00b4*/ 	.word	0xffffffff


	//   ....[15]....
        /*00b8*/ 	.word	0xffffffff


	//   ....[16]....
        /*00bc*/ 	.word	0xffffffff


	//   ....[17]....
        /*00c0*/ 	.word	0xffffffff


	//   ....[18]....
        /*00c4*/ 	.word	0xffffffff


	//   ....[19]....
        /*00c8*/ 	.word	0xffffffff


	//   ....[20]....
        /*00cc*/ 	.word	0xffffffff


	//   ....[21]....
        /*00d0*/ 	.word	0xffffffff


	//   ....[22]....
        /*00d4*/ 	.word	0xffffffff


	//   ....[23]....
        /*00d8*/ 	.word	0xffffffff


	//   ....[24]....
        /*00dc*/ 	.word	0xffffffff


	//   ....[25]....
        /*00e0*/ 	.word	0xffffffff


	//   ....[26]....
        /*00e4*/ 	.word	0xffffffff


	//   ....[27]....
        /*00e8*/ 	.word	0xffffffff


	//   ....[28]....
        /*00ec*/ 	.word	0xffffffff


	//   ....[29]....
        /*00f0*/ 	.word	0xffffffff


	//   ....[30]....
        /*00f4*/ 	.word	0xffffffff


	//   ....[31]....
        /*00f8*/ 	.word	0xffffffff


	//   ....[32]....
        /*00fc*/ 	.word	0xffffffff


	//   ....[33]....
        /*0100*/ 	.word	0xffffffff


	//   ....[34]....
        /*0104*/ 	.word	0xffffffff


	//   ....[35]....
        /*0108*/ 	.word	0xffffffff


	//   ....[36]....
        /*010c*/ 	.word	0xffffffff


	//   ....[37]....
        /*0110*/ 	.word	0xffffffff


	//   ....[38]....
        /*0114*/ 	.word	0xffffffff


	//   ....[39]....
        /*0118*/ 	.word	0xffffffff


	//   ....[40]....
        /*011c*/ 	.word	0xffffffff


	//   ....[41]....
        /*0120*/ 	.word	0xffffffff


	//   ....[42]....
        /*0124*/ 	.word	0xffffffff


	//   ....[43]....
        /*0128*/ 	.word	0xffffffff


	//   ....[44]....
        /*012c*/ 	.word	0xffffffff


	//   ....[45]....
        /*0130*/ 	.word	0xffffffff


	//   ....[46]....
        /*0134*/ 	.word	0xffffffff


	//   ....[47]....
        /*0138*/ 	.word	0xffffffff


	//   ....[48]....
        /*013c*/ 	.word	0xffffffff


	//   ....[49]....
        /*0140*/ 	.word	0xffffffff


	//   ....[50]....
        /*0144*/ 	.word	0xffffffff


	//   ....[51]....
        /*0148*/ 	.word	0xffffffff


	//   ....[52]....
        /*014c*/ 	.word	0xffffffff


	//   ....[53]....
        /*0150*/ 	.word	0xffffffff


	//   ....[54]....
        /*0154*/ 	.word	0xffffffff


	//   ....[55]....
        /*0158*/ 	.word	0xffffffff


	//   ....[56]....
        /*015c*/ 	.word	0xffffffff


	//   ....[57]....
        /*0160*/ 	.word	0xffffffff


	//   ....[58]....
        /*0164*/ 	.word	0xffffffff


	//   ....[59]....
        /*0168*/ 	.word	0xffffffff


	//----- nvinfo : EIATTR_COOP_GROUP_INSTR_OFFSETS
	.align		4
.L_786:
        /*016c*/ 	.byte	0x04, 0x28
        /*016e*/ 	.short	(.L_788 - .L_787)


	//   ....[0]....
.L_787:
        /*0170*/ 	.word	0x00000f10


	//   ....[1]....
        /*0174*/ 	.word	0x00000f20


	//   ....[2]....
        /*0178*/ 	.word	0x00000fb0


	//   ....[3]....
        /*017c*/ 	.word	0x00000fd0


	//   ....[4]....
        /*0180*/ 	.word	0x00001040


	//   ....[5]....
        /*0184*/ 	.word	0x00001060


	//   ....[6]....
        /*0188*/ 	.word	0x000010d0


	//   ....[7]....
        /*018c*/ 	.word	0x000010f0


	//   ....[8]....
        /*0190*/ 	.word	0x00001170


	//   ....[9]....
        /*0194*/ 	.word	0x000011a0


	//   ....[10]....
        /*0198*/ 	.word	0x00001550


	//   ....[11]....
        /*019c*/ 	.word	0x00001560


	//   ....[12]....
        /*01a0*/ 	.word	0x000015f0


	//   ....[13]....
        /*01a4*/ 	.word	0x00001630


	//   ....[14]....
        /*01a8*/ 	.word	0x000016b0


	//   ....[15]....
        /*01ac*/ 	.word	0x000016d0


	//   ....[16]....
        /*01b0*/ 	.word	0x00001760


	//   ....[17]....
        /*01b4*/ 	.word	0x00001780


	//   ....[18]....
        /*01b8*/ 	.word	0x00001810


	//   ....[19]....
        /*01bc*/ 	.word	0x00001820


	//   ....[20]....
        /*01c0*/ 	.word	0x00003000


	//   ....[21]....
        /*01c4*/ 	.word	0x00003010


	//   ....[22]....
        /*01c8*/ 	.word	0x000030c0


	//   ....[23]....
        /*01cc*/ 	.word	0x000030d0


	//   ....[24]....
        /*01d0*/ 	.word	0x00003150


	//   ....[25]....
        /*01d4*/ 	.word	0x00003160


	//   ....[26]....
        /*01d8*/ 	.word	0x000031e0


	//   ....[27]....
        /*01dc*/ 	.word	0x000031f0


	//   ....[28]....
        /*01e0*/ 	.word	0x00003280


	//   ....[29]....
        /*01e4*/ 	.word	0x000032c0


	//   ....[30]....
        /*01e8*/ 	.word	0x000043d0


	//   ....[31]....
        /*01ec*/ 	.word	0x000043e0


	//   ....[32]....
        /*01f0*/ 	.word	0x00004490


	//   ....[33]....
        /*01f4*/ 	.word	0x000044b0


	//   ....[34]....
        /*01f8*/ 	.word	0x00004530


	//   ....[35]....
        /*01fc*/ 	.word	0x00004550


	//   ....[36]....
        /*0200*/ 	.word	0x000045c0


	//   ....[37]....
        /*0204*/ 	.word	0x000045e0


	//   ....[38]....
        /*0208*/ 	.word	0x00004660


	//   ....[39]....
        /*020c*/ 	.word	0x00004690


	//   ....[40]....
        /*0210*/ 	.word	0x00004a10


	//   ....[41]....
        /*0214*/ 	.word	0x00004a20


	//   ....[42]....
        /*0218*/ 	.word	0x00004ab0


	//   ....[43]....
        /*021c*/ 	.word	0x00004af0


	//   ....[44]....
        /*0220*/ 	.word	0x00004b70


	//   ....[45]....
        /*0224*/ 	.word	0x00004b90


	//   ....[46]....
        /*0228*/ 	.word	0x00004c20


	//   ....[47]....
        /*022c*/ 	.word	0x00004c40


	//   ....[48]....
        /*0230*/ 	.word	0x00004cd0


	//   ....[49]....
        /*0234*/ 	.word	0x00004ce0


	//   ....[50]....
        /*0238*/ 	.word	0x00006530


	//   ....[51]....
        /*023c*/ 	.word	0x00006540


	//   ....[52]....
        /*0240*/ 	.word	0x000065f0


	//   ....[53]....
        /*0244*/ 	.word	0x00006600


	//   ....[54]....
        /*0248*/ 	.word	0x00006680


	//   ....[55]....
        /*024c*/ 	.word	0x00006690


	//   ....[56]....
        /*0250*/ 	.word	0x00006710


	//   ....[57]....
        /*0254*/ 	.word	0x00006720


	//   ....[58]....
        /*0258*/ 	.word	0x000067b0


	//   ....[59]....
        /*025c*/ 	.word	0x000067f0


	//----- nvinfo : EIATTR_VRC_CTA_INIT_COUNT
	.align		4
.L_788:
        /*0260*/ 	.byte	0x02, 0x4a
	.zero		1
	.zero		1


	//----- nvinfo : EIATTR_EXIT_INSTR_OFFSETS
	.align		4
        /*0264*/ 	.byte	0x04, 0x1c
        /*0266*/ 	.short	(.L_790 - .L_789)


	//   ....[0]....
.L_789:
        /*0268*/ 	.word	0x00000080


	//   ....[1]....
        /*026c*/ 	.word	0x000000c0


	//   ....[2]....
        /*0270*/ 	.word	0x00006b00


	//   ....[3]....
        /*0274*/ 	.word	0x00006b80


	//----- nvinfo : EIATTR_MAX_THREADS
	.align		4
.L_790:
        /*0278*/ 	.byte	0x04, 0x05
        /*027a*/ 	.short	(.L_792 - .L_791)
.L_791:
        /*027c*/ 	.word	0x00000100
        /*0280*/ 	.word	0x00000001
        /*0284*/ 	.word	0x00000001


	//----- nvinfo : EIATTR_CRS_STACK_SIZE
	.align		4
.L_792:
        /*0288*/ 	.byte	0x04, 0x1e
        /*028a*/ 	.short	(.L_794 - .L_793)
.L_793:
        /*028c*/ 	.word	0x00000000


	//----- nvinfo : EIATTR_CBANK_PARAM_SIZE
	.align		4
.L_794:
        /*0290*/ 	.byte	0x03, 0x19
        /*0292*/ 	.short	0x0021


	//----- nvinfo : EIATTR_PARAM_CBANK
	.align		4
        /*0294*/ 	.byte	0x04, 0x0a
        /*0296*/ 	.short	(.L_796 - .L_795)
	.align		4
.L_795:
        /*0298*/ 	.word	index@(.nv.constant0._ZN3cub18CUB_300001_SM_10006detail6reduce28DeviceReduceSingleTileKernelINS2_10policy_hubImj11mul_functorImEE10Policy1000EPmS9_iS6_mmN4cuda3std3__410__identityEEEvT0_T1_T2_T3_T4_T6_)
        /*029c*/ 	.short	0x0380
        /*029e*/ 	.short	0x0021


	//----- nvinfo : EIATTR_SW_WAR
	.align		4
.L_796:
        /*02a0*/ 	.byte	0x04, 0x36
        /*02a2*/ 	.short	(.L_798 - .L_797)
.L_797:
        /*02a4*/ 	.word	0x00000008
.L_798:


//--------------------- .nv.info._ZN3cub18CUB_300001_SM_10006detail6reduce18DeviceReduceKernelINS2_10policy_hubImj11mul_functorImEE10Policy1000EN6thrust24THRUST_300001_SM_1000_NS6detail15normal_iteratorINSA_10device_ptrImEEEEjS6_m11inc_functorImEEEvT0_PT3_T1_NS0_13GridEvenShareISL_EET2_T4_ --------------------------
	.section	.nv.info._ZN3cub18CUB_300001_SM_10006detail6reduce18DeviceReduceKernelINS2_10policy_hubImj11mul_functorImEE10Policy1000EN6thrust24THRUST_300001_SM_1000_NS6detail15normal_iteratorINSA_10device_ptrImEEEEjS6_m11inc_functorImEEEvT0_PT3_T1_NS0_13GridEvenShareISL_EET2_T4_,"",@"SHT_CUDA_INFO"
	.sectionflags	@""
	.align	4


	//----- nvinfo : EIATTR_CUDA_API_VERSION
	.align		4
        /*0000*/ 	.byte	0x04, 0x37
        /*0002*/ 	.short	(.L_800 - .L_799)
.L_799:
        /*0004*/ 	.word	0x00000082


	//----- nvinfo : EIATTR_KPARAM_INFO
	.align		4
.L_800:
        /*0008*/ 	.byte	0x04, 0x17
        /*000a*/ 	.short	(.L_802 - .L_801)
.L_801:
        /*000c*/ 	.word	0x00000000
        /*0010*/ 	.short	0x0005
        /*0012*/ 	.short	0x003d
        /*0014*/ 	.byte	0x00, 0xf0, 0x05, 0x00


	//----- nvinfo : EIATTR_KPARAM_INFO
	.align		4
.L_802:
        /*0018*/ 	.byte	0x04, 0x17
        /*001a*/ 	.short	(.L_804 - .L_803)
.L_803:
        /*001c*/ 	.word	0x00000000
        /*0020*/ 	.short	0x0004
        /*0022*/ 	.short	0x003c
        /*0024*/ 	.byte	0x00, 0xf0, 0x05, 0x00


	//----- nvinfo : EIATTR_KPARAM_INFO
	.align		4
.L_804:
        /*0028*/ 	.byte	0x04, 0x17
        /*002a*/ 	.short	(.L_806 - .L_805)
.L_805:
        /*002c*/ 	.word	0x00000000
        /*0030*/ 	.short	0x0003
        /*0032*/ 	.short	0x0014
        /*0034*/ 	.byte	0x00, 0xf0, 0xa1, 0x00


	//----- nvinfo : EIATTR_KPARAM_INFO
	.align		4
.L_806:
        /*0038*/ 	.byte	0x04, 0x17
        /*003a*/ 	.short	(.L_808 - .L_807)
.L_807:
        /*003c*/ 	.word	0x00000000
        /*0040*/ 	.short	0x0002
        /*0042*/ 	.short	0x0010
        /*0044*/ 	.byte	0x00, 0xf0, 0x11, 0x00


	//----- nvinfo : EIATTR_KPARAM_INFO
	.align		4
.L_808:
        /*0048*/ 	.byte	0x04, 0x17
        /*004a*/ 	.short	(.L_810 - .L_809)
.L_809:
        /*004c*/ 	.word	0x00000000
        /*0050*/ 	.short	0x0001
        /*0052*/ 	.short	0x0008
        /*0054*/ 	.byte	0x00, 0xf5, 0x21, 0x00


	//----- nvinfo : EIATTR_KPARAM_INFO
	.align		4
.L_810:
        /*0058*/ 	.byte	0x04, 0x17
        /*005a*/ 	.short	(.L_812 - .L_811)
.L_811:
        /*005c*/ 	.word	0x00000000
        /*0060*/ 	.short	0x0000
        /*0062*/ 	.short	0x0000
        /*0064*/ 	.byte	0x00, 0xf0, 0x21, 0x00


	//----- nvinfo : EIATTR_SPARSE_MMA_MASK
	.align		4
.L_812:
        /*0068*/ 	.byte	0x03, 0x50
        /*006a*/ 	.short	0x0000


	//----- nvinfo : EIATTR_MAXREG_COUNT
	.align		4
        /*006c*/ 	.byte	0x03, 0x1b
        /*006e*/ 	.short	0x00ff


	//----- nvinfo : EIATTR_NUM_BARRIERS
	.align		4
        /*0070*/ 	.byte	0x02, 0x4c
        /*0072*/ 	.byte	0x01
	.zero		1


	//----- nvinfo : EIATTR_MERCURY_ISA_VERSION
	.align		4
        /*0074*/ 	.byte	0x03, 0x5f
        /*0076*/ 	.short	0x0101


	//----- nvinfo : EIATTR_COOP_GROUP_MASK_REGIDS
	.align		4
        /*0078*/ 	.byte	0x04, 0x29
        /*007a*/ 	.short	(.L_814 - .L_813)


	//   ....[0]....
.L_813:
        /*007c*/ 	.word	0xffffffff


	//   ....[1]....
        /*0080*/ 	.word	0xffffffff


	//   ....[2]....
        /*0084*/ 	.word	0xffffffff


	//   ....[3]....
        /*0088*/ 	.word	0xffffffff


	//   ....[4]....
        /*008c*/ 	.word	0xffffffff


	//   ....[5]....
        /*0090*/ 	.word	0xffffffff


	//   ....[6]....
        /*0094*/ 	.word	0xffffffff


	//   ....[7]....
        /*0098*/ 	.word	0xffffffff


	//   ....[8]....
        /*009c*/ 	.word	0xffffffff


	//   ....[9]....
        /*00a0*/ 	.word	0xffffffff


	//   ....[10]....
        /*00a4*/ 	.word	0xffffffff


	//   ....[11]....
        /*00a8*/ 	.word	0xffffffff


	//   ....[12]....
        /*00ac*/ 	.word	0xffffffff


	//   ....[13]....
        /*00b0*/ 	.word	0xffffffff


	//   ....[14]....
        /*00b4*/ 	.word	0xffffffff


	//   ....[15]....
        /*00b8*/ 	.word	0xffffffff


	//   ....[16]....
        /*00bc*/ 	.word	0xffffffff


	//   ....[17]....
        /*00c0*/ 	.word	0xffffffff


	//   ....[18]....
        /*00c4*/ 	.word	0xffffffff


	//   ....[19]....
        /*00c8*/ 	.word	0xffffffff


	//   ....[20]....
        /*00cc*/ 	.word	0xffffffff


	//   ....[21]....
        /*00d0*/ 	.word	0xffffffff


	//   ....[22]....
        /*00d4*/ 	.word	0xffffffff


	//   ....[23]....
        /*00d8*/ 	.word	0xffffffff


	//   ....[24]....
        /*00dc*/ 	.word	0xffffffff


	//   ....[25]....
        /*00e0*/ 	.word	0xffffffff


	//   ....[26]....
        /*00e4*/ 	.word	0xffffffff


	//   ....[27]....
        /*00e8*/ 	.word	0xffffffff


	//   ....[28]....
        /*00ec*/ 	.word	0xffffffff


	//   ....[29]....
        /*00f0*/ 	.word	0xffffffff


	//----- nvinfo : EIATTR_COOP_GROUP_INSTR_OFFSETS
	.align		4
.L_814:
        /*00f4*/ 	.byte	0x04, 0x28
        /*00f6*/ 	.short	(.L_816 - .L_815)


	//   ....[0]....
.L_815:
        /*00f8*/ 	.word	0x000011d0


	//   ....[1]....
        /*00fc*/ 	.word	0x000011e0


	//   ....[2]....
        /*0100*/ 	.word	0x00001280


	//   ....[3]....
        /*0104*/ 	.word	0x00001290


	//   ....[4]....
        /*0108*/ 	.word	0x00001300


	//   ....[5]....
        /*010c*/ 	.word	0x00001320


	//   ....[6]....
        /*0110*/ 	.word	0x00001390


	//   ....[7]....
        /*0114*/ 	.word	0x000013b0


	//   ....[8]....
        /*0118*/ 	.word	0x00001440


	//   ....[9]....
        /*011c*/ 	.word	0x00001450


	//   ....[10]....
        /*0120*/ 	.word	0x00001800


	//   ....[11]....
        /*0124*/ 	.word	0x00001810


	//   ....[12]....
        /*0128*/ 	.word	0x000018d0


	//   ....[13]....
        /*012c*/ 	.word	0x000018e0


	//   ....[14]....
        /*0130*/ 	.word	0x00001970


	//   ....[15]....
        /*0134*/ 	.word	0x00001980


	//   ....[16]....
        /*0138*/ 	.word	0x00001a20


	//   ....[17]....
        /*013c*/ 	.word	0x00001a40


	//   ....[18]....
        /*0140*/ 	.word	0x00001ac0


	//   ....[19]....
        /*0144*/ 	.word	0x00001b00


	//   ....[20]....
        /*0148*/ 	.word	0x00003730


	//   ....[21]....
        /*014c*/ 	.word	0x00003740


	//   ....[22]....
        /*0150*/ 	.word	0x000037f0


	//   ....[23]....
        /*0154*/ 	.word	0x00003800


	//   ....[24]....
        /*0158*/ 	.word	0x00003870


	//   ....[25]....
        /*015c*/ 	.word	0x000038a0


	//   ....[26]....
        /*0160*/ 	.word	0x00003920


	//   ....[27]....
        /*0164*/ 	.word	0x00003940


	//   ....[28]....
        /*0168*/ 	.word	0x000039d0


	//   ....[29]....
        /*016c*/ 	.word	0x000039f0


	//----- nvinfo : EIATTR_VRC_CTA_INIT_COUNT
	.align		4
.L_816:
        /*0170*/ 	.byte	0x02, 0x4a
	.zero		1
	.zero		1


	//----- nvinfo : EIATTR_EXIT_INSTR_OFFSETS
	.align		4
        /*0174*/ 	.byte	0x04, 0x1c
        /*0176*/ 	.short	(.L_818 - .L_817)


	//   ....[0]....
.L_817:
        /*0178*/ 	.word	0x00003cf0


	//   ....[1]....
        /*017c*/ 	.word	0x00003d30


	//----- nvinfo : EIATTR_MAX_THREADS
	.align		4
.L_818:
        /*0180*/ 	.byte	0x04, 0x05
        /*0182*/ 	.short	(.L_820 - .L_819)
.L_819:
        /*0184*/ 	.word	0x00000100
        /*0188*/ 	.word	0x00000001
        /*018c*/ 	.word	0x00000001


	//----- nvinfo : EIATTR_CRS_STACK_SIZE
	.align		4
.L_820:
        /*0190*/ 	.byte	0x04, 0x1e
        /*0192*/ 	.short	(.L_822 - .L_821)
.L_821:
        /*0194*/ 	.word	0x00000000


	//----- nvinfo : EIATTR_CBANK_PARAM_SIZE
	.align		4
.L_822:
        /*0198*/ 	.byte	0x03, 0x19
        /*019a*/ 	.short	0x003e


	//----- nvinfo : EIATTR_PARAM_CBANK
	.align		4
        /*019c*/ 	.byte	0x04, 0x0a
        /*019e*/ 	.short	(.L_824 - .L_823)
	.align		4
.L_823:
        /*01a0*/ 	.word	index@(.nv.constant0._ZN3cub18CUB_300001_SM_10006detail6reduce18DeviceReduceKernelINS2_10policy_hubImj11mul_functorImEE10Policy1000EN6thrust24THRUST_300001_SM_1000_NS6detail15normal_iteratorINSA_10device_ptrImEEEEjS6_m11inc_functorImEEEvT0_PT3_T1_NS0_13GridEvenShareISL_EET2_T4_)
        /*01a4*/ 	.short	0x0380
        /*01a6*/ 	.short	0x003e


	//----- nvinfo : EIATTR_SW_WAR
	.align		4
.L_824:
        /*01a8*/ 	.byte	0x04, 0x36
        /*01aa*/ 	.short	(.L_826 - .L_825)
.L_825:
        /*01ac*/ 	.word	0x00000008
.L_826:


//--------------------- .nv.info._ZN3cub18CUB_300001_SM_10006detail6reduce28DeviceReduceSingleTileKernelINS2_10policy_hubImj11mul_functorImEE10Policy1000EN6thrust24THRUST_300001_SM_1000_NS6detail15normal_iteratorINSA_10device_ptrImEEEEPmjS6_mm11inc_functorImEEEvT0_T1_T2_T3_T4_T6_ --------------------------
	.section	.nv.info._ZN3cub18CUB_300001_SM_10006detail6reduce28DeviceReduceSingleTileKernelINS2_10policy_hubImj11mul_functorImEE10Policy1000EN6thrust24THRUST_300001_SM_1000_NS6detail15normal_iteratorINSA_10device_ptrImEEEEPmjS6_mm11inc_functorImEEEvT0_T1_T2_T3_T4_T6_,"",@"SHT_CUDA_INFO"
	.sectionflags	@""
	.align	4


	//----- nvinfo : EIATTR_CUDA_API_VERSION
	.align		4
        /*0000*/ 	.byte	0x04, 0x37
        /*0002*/ 	.short	(.L_828 - .L_827)
.L_827:
        /*0004*/ 	.word	0x00000082


	//----- nvinfo : EIATTR_KPARAM_INFO
	.align		4
.L_828:
        /*0008*/ 	.byte	0x04, 0x17
        /*000a*/ 	.short	(.L_830 - .L_829)
.L_829:
        /*000c*/ 	.word	0x00000000
        /*0010*/ 	.short	0x0005
        /*0012*/ 	.short	0x0020
        /*0014*/ 	.byte	0x00, 0xf0, 0x05, 0x00


	//----- nvinfo : EIATTR_KPARAM_INFO
	.align		4
.L_830:
        /*0018*/ 	.byte	0x04, 0x17
        /*001a*/ 	.short	(.L_832 - .L_831)
.L_831:
        /*001c*/ 	.word	0x00000000
        /*0020*/ 	.short	0x0004
        /*0022*/ 	.short	0x0018
        /*0024*/ 	.byte	0x00, 0xf0, 0x21, 0x00


	//----- nvinfo : EIATTR_KPARAM_INFO
	.align		4
.L_832:
        /*0028*/ 	.byte	0x04, 0x17
        /*002a*/ 	.short	(.L_834 - .L_833)
.L_833:
        /*002c*/ 	.word	0x00000000
        /*0030*/ 	.short	0x0003
        /*0032*/ 	.short	0x0014
        /*0034*/ 	.byte	0x00, 0xf0, 0x05, 0x00


	//----- nvinfo : EIATTR_KPARAM_INFO
	.align		4
.L_834:
        /*0038*/ 	.byte	0x04, 0x17
        /*003a*/ 	.short	(.L_836 - .L_835)
.L_835:
        /*003c*/ 	.word	0x00000000
        /*0040*/ 	.short	0x0002
        /*0042*/ 	.short	0x0010
        /*0044*/ 	.byte	0x00, 0xf0, 0x11, 0x00


	//----- nvinfo : EIATTR_KPARAM_INFO
	.align		4
.L_836:
        /*0048*/ 	.byte	0x04, 0x17
        /*004a*/ 	.short	(.L_838 - .L_837)
.L_837:
        /*004c*/ 	.word	0x00000000
        /*0050*/ 	.short	0x0001
        /*0052*/ 	.short	0x0008
        /*0054*/ 	.byte	0x00, 0xf5, 0x21, 0x00


	//----- nvinfo : EIATTR_KPARAM_INFO
	.align		4
.L_838:
        /*0058*/ 	.byte	0x04, 0x17
        /*005a*/ 	.short	(.L_840 - .L_839)
.L_839:
        /*005c*/ 	.word	0x00000000
        /*0060*/ 	.short	0x0000
        /*0062*/ 	.short	0x0000
        /*0064*/ 	.byte	0x00, 0xf0, 0x21, 0x00


	//----- nvinfo : EIATTR_SPARSE_MMA_MASK
	.align		4
.L_840:
        /*0068*/ 	.byte	0x03, 0x50
        /*006a*/ 	.short	0x0000


	//----- nvinfo : EIATTR_MAXREG_COUNT
	.align		4
        /*006c*/ 	.byte	0x03, 0x1b
        /*006e*/ 	.short	0x00ff


	//----- nvinfo : EIATTR_NUM_BARRIERS
	.align		4
        /*0070*/ 	.byte	0x02, 0x4c
        /*0072*/ 	.byte	0x01
	.zero		1


	//----- nvinfo : EIATTR_MERCURY_ISA_VERSION
	.align		4
        /*0074*/ 	.byte	0x03, 0x5f
        /*0076*/ 	.short	0x0101


	//----- nvinfo : EIATTR_COOP_GROUP_MASK_REGIDS
	.align		4
        /*0078*/ 	.byte	0x04, 0x29
        /*007a*/ 	.short	(.L_842 - .L_841)


	//   ....[0]....
.L_841:
        /*007c*/ 	.word	0xffffffff


	//   ....[1]....
        /*0080*/ 	.word	0xffffffff


	//   ....[2]....
        /*0084*/ 	.word	0xffffffff


	//   ....[3]....
        /*0088*/ 	.word	0xffffffff


	//   ....[4]....
        /*008c*/ 	.word	0xffffffff


	//   ....[5]....
        /*0090*/ 	.word	0xffffffff


	//   ....[6]....
        /*0094*/ 	.word	0xffffffff


	//   ....[7]....
        /*0098*/ 	.word	0xffffffff


	//   ....[8]....
        /*009c*/ 	.word	0xffffffff


	//   ....[9]....
        /*00a0*/ 	.word	0xffffffff


	//   ....[10]....
        /*00a4*/ 	.word	0xffffffff


	//   ....[11]....
        /*00a8*/ 	.word	0xffffffff


	//   ....[12]....
        /*00ac*/ 	.word	0xffffffff


	//   ....[13]....
        /*00b0*/ 	.word	0xffffffff


	//   ....[14]....
        /*00b4*/ 	.word	0xffffffff


	//   ....[15]....
        /*00b8*/ 	.word	0xffffffff


	//   ....[16]....
        /*00bc*/ 	.word	0xffffffff


	//   ....[17]....
        /*00c0*/ 	.word	0xffffffff


	//   ....[18]....
        /*00c4*/ 	.word	0xffffffff


	//   ....[19]....
        /*00c8*/ 	.word	0xffffffff


	//   ....[20]....
        /*00cc*/ 	.word	0xffffffff


	//   ....[21]....
        /*00d0*/ 	.word	0xffffffff


	//   ....[22]....
        /*00d4*/ 	.word	0xffffffff


	//   ....[23]....
        /*00d8*/ 	.word	0xffffffff


	//   ....[24]....
        /*00dc*/ 	.word	0xffffffff


	//   ....[25]....
        /*00e0*/ 	.word	0xffffffff


	//   ....[26]....
        /*00e4*/ 	.word	0xffffffff


	//   ....[27]....
        /*00e8*/ 	.word	0xffffffff


	//   ....[28]....
        /*00ec*/ 	.word	0xffffffff


	//   ....[29]....
        /*00f0*/ 	.word	0xffffffff


	//----- nvinfo : EIATTR_COOP_GROUP_INSTR_OFFSETS
	.align		4
.L_842:
        /*00f4*/ 	.byte	0x04, 0x28
        /*00f6*/ 	.short	(.L_844 - .L_843)


	//   ....[0]....
.L_843:
        /*00f8*/ 	.word	0x00000ed0


	//   ....[1]....
        /*00fc*/ 	.word	0x00000ee0


	//   ....[2]....
        /*0100*/ 	.word	0x00000f80


	//   ....[3]....
        /*0104*/ 	.word	0x00000f90


	//   ....[4]....
        /*0108*/ 	.word	0x00001000


	//   ....[5]....
        /*010c*/ 	.word	0x00001020


	//   ....[6]....
        /*0110*/ 	.word	0x000010a0


	//   ....[7]....
        /*0114*/ 	.word	0x000010b0


	//   ....[8]....
        /*0118*/ 	.word	0x00001120


	//   ....[9]....
        /*011c*/ 	.word	0x00001150


	//   ....[10]....
        /*0120*/ 	.word	0x00001510


	//   ....[11]....
        /*0124*/ 	.word	0x00001520


	//   ....[12]....
        /*0128*/ 	.word	0x000015e0


	//   ....[13]....
        /*012c*/ 	.word	0x000015f0


	//   ....[14]....
        /*0130*/ 	.word	0x00001650


	//   ....[15]....
        /*0134*/ 	.word	0x00001680


	//   ....[16]....
        /*0138*/ 	.word	0x00001740


	//   ....[17]....
        /*013c*/ 	.word	0x00001760


	//   ....[18]....
        /*0140*/ 	.word	0x000017f0


	//   ....[19]....
        /*0144*/ 	.word	0x00001820


	//   ....[20]....
        /*0148*/ 	.word	0x000032f0


	//   ....[21]....
        /*014c*/ 	.word	0x00003300


	//   ....[22]....
        /*0150*/ 	.word	0x000033b0


	//   ....[23]....
        /*0154*/ 	.word	0x000033c0


	//   ....[24]....
        /*0158*/ 	.word	0x00003440


	//   ....[25]....
        /*015c*/ 	.word	0x00003450


	//   ....[26]....
        /*0160*/ 	.word	0x000034d0


	//   ....[27]....
        /*0164*/ 	.word	0x000034f0


	//   ....[28]....
        /*0168*/ 	.word	0x00003570


	//   ....[29]....
        /*016c*/ 	.word	0x000035b0


	//----- nvinfo : EIATTR_VRC_CTA_INIT_COUNT
	.align		4
.L_844:
        /*0170*/ 	.byte	0x02, 0x4a
	.zero		1
	.zero		1


	//----- nvinfo : EIATTR_EXIT_INSTR_OFFSETS
	.align		4
        /*0174*/ 	.byte	0x04, 0x1c
        /*0176*/ 	.short	(.L_846 - .L_845)


	//   ....[0]....
.L_845:
        /*0178*/ 	.word	0x00000080


	//   ....[1]....
        /*017c*/ 	.word	0x000000c0


	//   ....[2]....
        /*0180*/ 	.word	0x000038c0


	//   ....[3]....
        /*0184*/ 	.word	0x00003940


	//----- nvinfo : EIATTR_MAX_THREADS
	.align		4
.L_846:
        /*0188*/ 	.byte	0x04, 0x05
        /*018a*/ 	.short	(.L_848 - .L_847)
.L_847:
        /*018c*/ 	.word	0x00000100
        /*0190*/ 	.word	0x00000001
        /*0194*/ 	.word	0x00000001


	//----- nvinfo : EIATTR_CRS_STACK_SIZE
	.align		4
.L_848:
        /*0198*/ 	.byte	0x04, 0x1e
        /*019a*/ 	.short	(.L_850 - .L_849)
.L_849:
        /*019c*/ 	.word	0x00000000


	//----- nvinfo : EIATTR_CBANK_PARAM_SIZE
	.align		4
.L_850:
        /*01a0*/ 	.byte	0x03, 0x19
        /*01a2*/ 	.short	0x0021


	//----- nvinfo : EIATTR_PARAM_CBANK
	.align		4
        /*01a4*/ 	.byte	0x04, 0x0a
        /*01a6*/ 	.short	(.L_852 - .L_851)
	.align		4
.L_851:
        /*01a8*/ 	.word	index@(.nv.constant0._ZN3cub18CUB_300001_SM_10006detail6reduce28DeviceReduceSingleTileKernelINS2_10policy_hubImj11mul_functorImEE10Policy1000EN6thrust24THRUST_300001_SM_1000_NS6detail15normal_iteratorINSA_10device_ptrImEEEEPmjS6_mm11inc_functorImEEEvT0_T1_T2_T3_T4_T6_)
        /*01ac*/ 	.short	0x0380
        /*01ae*/ 	.short	0x0021


	//----- nvinfo : EIATTR_SW_WAR
	.align		4
.L_852:
        /*01b0*/ 	.byte	0x04, 0x36
        /*01b2*/ 	.short	(.L_854 - .L_853)
.L_853:
        /*01b4*/ 	.word	0x00000008
.L_854:


//--------------------- .nv.info._ZN3cub18CUB_300001_SM_10006detail9transform16transform_kernelINS2_10policy_hubILb1EN4cuda3std3__45tupleIJN6thrust24THRUST_300001_SM_1000_NS6detail15normal_iteratorINSA_10device_ptrIdEEEEEEEE10policy1000El11abs_functorIdESF_JPdEEEvT0_iT1_T2_DpNS2_10kernel_argIT3_EE --------------------------
	.section	.nv.info._ZN3cub18CUB_300001_SM_10006detail9transform16transform_kernelINS2_10policy_hubILb1EN4cuda3std3__45tupleIJN6thrust24THRUST_300001_SM_1000_NS6detail15normal_iteratorINSA_10device_ptrIdEEEEEEEE10policy1000El11abs_functorIdESF_JPdEEEvT0_iT1_T2_DpNS2_10kernel_argIT3_EE,"",@"SHT_CUDA_INFO"
	.sectionflags	@""
	.align	4


	//----- nvinfo : EIATTR_CUDA_API_VERSION
	.align		4
        /*0000*/ 	.byte	0x04, 0x37
        /*0002*/ 	.short	(.L_856 - .L_855)
.L_855:
        /*0004*/ 	.word	0x00000082


	//----- nvinfo : EIATTR_KPARAM_INFO
	.align		4
.L_856:
        /*0008*/ 	.byte	0x04, 0x17
        /*000a*/ 	.short	(.L_858 - .L_857)
.L_857:
        /*000c*/ 	.word	0x00000000
        /*0010*/ 	.short	0x0004
        /*0012*/ 	.short	0x0018
        /*0014*/ 	.byte	0x00, 0xf0, 0x41, 0x00


	//----- nvinfo : EIATTR_KPARAM_INFO
	.align		4
.L_858:
        /*0018*/ 	.byte	0x04, 0x17
        /*001a*/ 	.short	(.L_860 - .L_859)
.L_859:
        /*001c*/ 	.word	0x00000000
        /*0020*/ 	.short	0x0003
        /*0022*/ 	.short	0x0010
        /*0024*/ 	.byte	0x00, 0xf0, 0x21, 0x00


	//----- nvinfo : EIATTR_KPARAM_INFO
	.align		4
.L_860:
        /*0028*/ 	.byte	0x04, 0x17
        /*002a*/ 	.short	(.L_862 - .L_861)
.L_861:
        /*002c*/ 	.word	0x00000000
        /*0030*/ 	.short	0x0002
        /*0032*/ 	.short	0x000c
        /*0034*/ 	.byte	0x00, 0xf0, 0x05, 0x00


	//----- nvinfo : EIATTR_KPARAM_INFO
	.align		4
.L_862:
        /*0038*/ 	.byte	0x04, 0x17
        /*003a*/ 	.short	(.L_864 - .L_863)
.L_863:
        /*003c*/ 	.word	0x00000000
        /*0040*/ 	.short	0x0001
        /*0042*/ 	.short	0x0008
        /*0044*/ 	.byte	0x00, 0xf0, 0x11, 0x00


	//----- nvinfo : EIATTR_KPARAM_INFO
	.align		4
.L_864:
        /*0048*/ 	.byte	0x04, 0x17
        /*004a*/ 	.short	(.L_866 - .L_865)
.L_865:
        /*004c*/ 	.word	0x00000000
        /*0050*/ 	.short	0x0000
        /*0052*/ 	.short	0x0000
        /*0054*/ 	.byte	0x00, 0xf0, 0x21, 0x00


	//----- nvinfo : EIATTR_SPARSE_MMA_MASK
	.align		4
.L_866:
        /*0058*/ 	.byte	0x03, 0x50
        /*005a*/ 	.short	0x0000


	//----- nvinfo : EIATTR_MAXREG_COUNT
	.align		4
        /*005c*/ 	.byte	0x03, 0x1b
        /*005e*/ 	.short	0x00ff


	//----- nvinfo : EIATTR_MERCURY_ISA_VERSION
	.align		4
        /*0060*/ 	.byte	0x03, 0x5f
        /*0062*/ 	.short	0x0101


	//----- nvinfo : EIATTR_VRC_CTA_INIT_COUNT
	.align		4
        /*0064*/ 	.byte	0x02, 0x4a
	.zero		1
	.zero		1


	//----- nvinfo : EIATTR_EXIT_INSTR_OFFSETS
	.align		4
        /*0068*/ 	.byte	0x04, 0x1c
        /*006a*/ 	.short	(.L_868 - .L_867)


	//   ....[0]....
.L_867:
        /*006c*/ 	.word	0x000002a0


	//   ....[1]....
        /*0070*/ 	.word	0x00000d30


	//   ....[2]....
        /*0074*/ 	.word	0x00001020


	//   ....[3]....
        /*0078*/ 	.word	0x000011c0


	//   ....[4]....
        /*007c*/ 	.word	0x000011f0


	//   ....[5]....
        /*0080*/ 	.word	0x00001280


	//   ....[6]....
        /*0084*/ 	.word	0x000012a0


	//   ....[7]....
        /*0088*/ 	.word	0x00001a60


	//   ....[8]....
        /*008c*/ 	.word	0x00001df0


	//   ....[9]....
        /*0090*/ 	.word	0x00002000


	//   ....[10]....
        /*0094*/ 	.word	0x000020d0


	//----- nvinfo : EIATTR_MAX_THREADS
	.align		4
.L_868:
        /*0098*/ 	.byte	0x04, 0x05
        /*009a*/ 	.short	(.L_870 - .L_869)
.L_869:
        /*009c*/ 	.word	0x00000080
        /*00a0*/ 	.word	0x00000001
        /*00a4*/ 	.word	0x00000001


	//----- nvinfo : EIATTR_CRS_STACK_SIZE
	.align		4
.L_870:
        /*00a8*/ 	.byte	0x04, 0x1e
        /*00aa*/ 	.short	(.L_872 - .L_871)
.L_871:
        /*00ac*/ 	.word	0x00000000


	//----- nvinfo : EIATTR_CBANK_PARAM_SIZE
	.align		4
.L_872:
        /*00b0*/ 	.byte	0x03, 0x19
        /*00b2*/ 	.short	0x0028


	//----- nvinfo : EIATTR_PARAM_CBANK
	.align		4
        /*00b4*/ 	.byte	0x04, 0x0a
        /*00b6*/ 	.short	(.L_874 - .L_873)
	.align		4
.L_873:
        /*00b8*/ 	.word	index@(.nv.constant0._ZN3cub18CUB_300001_SM_10006detail9transform16transform_kernelINS2_10policy_hubILb1EN4cuda3std3__45tupleIJN6thrust24THRUST_300001_SM_1000_NS6detail15normal_iteratorINSA_10device_ptrIdEEEEEEEE10policy1000El11abs_functorIdESF_JPdEEEvT0_iT1_T2_DpNS2_10kernel_argIT3_EE)
        /*00bc*/ 	.short	0x0380
        /*00be*/ 	.short	0x0028


	//----- nvinfo : EIATTR_SW_WAR
	.align		4
.L_874:
        /*00c0*/ 	.byte	0x04, 0x36
        /*00c2*/ 	.short	(.L_876 - .L_875)
.L_875:
        /*00c4*/ 	.word	0x00000008
.L_876:


//--------------------- .nv.info._ZN3cub18CUB_300001_SM_10006detail9transform16transform_kernelINS2_10policy_hubILb1EN4cuda3std3__45tupleIJN6thrust24THRUST_300001_SM_1000_NS6detail15normal_iteratorINSA_10device_ptrIdEEEEEEEE10policy1000Ei11abs_functorIdESF_JPdEEEvT0_iT1_T2_DpNS2_10kernel_argIT3_EE --------------------------
	.section	.nv.info._ZN3cub18CUB_300001_SM_10006detail9transform16transform_kernelINS2_10policy_hubILb1EN4cuda3std3__45tupleIJN6thrust24THRUST_300001_SM_1000_NS6detail15normal_iteratorINSA_10device_ptrIdEEEEEEEE10policy1000Ei11abs_functorIdESF_JPdEEEvT0_iT1_T2_DpNS2_10kernel_argIT3_EE,"",@"SHT_CUDA_INFO"
	.sectionflags	@""
	.align	4


	//----- nvinfo : EIATTR_CUDA_API_VERSION
	.align		4
        /*0000*/ 	.byte	0x04, 0x37
        /*0002*/ 	.short	(.L_878 - .L_877)
.L_877:
        /*0004*/ 	.word	0x00000082


	//----- nvinfo : EIATTR_KPARAM_INFO
	.align		4
.L_878:
        /*0008*/ 	.byte	0x04, 0x17
        /*000a*/ 	.short	(.L_880 - .L_879)
.L_879:
        /*000c*/ 	.word	0x00000000
        /*0010*/ 	.short	0x0004
        /*0012*/ 	.short	0x0018
        /*0014*/ 	.byte	0x00, 0xf0, 0x41, 0x00


	//----- nvinfo : EIATTR_KPARAM_INFO
	.align		4
.L_880:
        /*0018*/ 	.byte	0x04, 0x17
        /*001a*/ 	.short	(.L_882 - .L_881)
.L_881:
        /*001c*/ 	.word	0x00000000
        /*0020*/ 	.short	0x0003
        /*0022*/ 	.short	0x0010
        /*0024*/ 	.byte	0x00, 0xf0, 0x21, 0x00


	//----- nvinfo : EIATTR_KPARAM_INFO
	.align		4
.L_882:
        /*0028*/ 	.byte	0x04, 0x17
        /*002a*/ 	.short	(.L_884 - .L_883)
.L_883:
        /*002c*/ 	.word	0x00000000
        /*0030*/ 	.short	0x0002
        /*0032*/ 	.short	0x0008
        /*0034*/ 	.byte	0x00, 0xf0, 0x05, 0x00


	//----- nvinfo : EIATTR_KPARAM_INFO
	.align		4
.L_884:
        /*0038*/ 	.byte	0x04, 0x17
        /*003a*/ 	.short	(.L_886 - .L_885)
.L_885:
        /*003c*/ 	.word	0x00000000
        /*0040*/ 	.short	0x0001
        /*0042*/ 	.short	0x0004
        /*0044*/ 	.byte	0x00, 0xf0, 0x11, 0x00


	//----- nvinfo : EIATTR_KPARAM_INFO
	.align		4
.L_886:
        /*0048*/ 	.byte	0x04, 0x17
        /*004a*/ 	.short	(.L_888 - .L_887)
.L_887:
        /*004c*/ 	.word	0x00000000
        /*0050*/ 	.short	0x0000
        /*0052*/ 	.short	0x0000
        /*0054*/ 	.byte	0x00, 0xf0, 0x11, 0x00


	//----- nvinfo : EIATTR_SPARSE_MMA_MASK
	.align		4
.L_888:
        /*0058*/ 	.byte	0x03, 0x50
        /*005a*/ 	.short	0x0000


	//----- nvinfo : EIATTR_MAXREG_COUNT
	.align		4
        /*005c*/ 	.byte	0x03, 0x1b
        /*005e*/ 	.short	0x00ff


	//----- nvinfo : EIATTR_MERCURY_ISA_VERSION
	.align		4
        /*0060*/ 	.byte	0x03, 0x5f
        /*0062*/ 	.short	0x0101


	//----- nvinfo : EIATTR_VRC_CTA_INIT_COUNT
	.align		4
        /*0064*/ 	.byte	0x02, 0x4a
	.zero		1
	.zero		1


	//----- nvinfo : EIATTR_EXIT_INSTR_OFFSETS
	.align		4
        /*0068*/ 	.byte	0x04, 0x1c
        /*006a*/ 	.short	(.L_890 - .L_889)


	//   ....[0]....
.L_889:
        /*006c*/ 	.word	0x000001f0


	//   ....[1]....
        /*0070*/ 	.word	0x000009b0


	//   ....[2]....
        /*0074*/ 	.word	0x00000d50


	//   ....[3]....
        /*0078*/ 	.word	0x00000f60


	//   ....[4]....
        /*007c*/ 	.word	0x00001050


	//   ....[5]....
        /*0080*/ 	.word	0x00001070


	//   ....[6]....
        /*0084*/ 	.word	0x00001590


	//   ....[7]....
        /*0088*/ 	.word	0x00001880


	//   ....[8]....
        /*008c*/ 	.word	0x00001a20


	//   ....[9]....
        /*0090*/ 	.word	0x00001a50


	//   ....[10]....
        /*0094*/ 	.word	0x00001ae0


	//----- nvinfo : EIATTR_MAX_THREADS
	.align		4
.L_890:
        /*0098*/ 	.byte	0x04, 0x05
        /*009a*/ 	.short	(.L_892 - .L_891)
.L_891:
        /*009c*/ 	.word	0x00000080
        /*00a0*/ 	.word	0x00000001
        /*00a4*/ 	.word	0x00000001


	//----- nvinfo : EIATTR_CRS_STACK_SIZE
	.align		4
.L_892:
        /*00a8*/ 	.byte	0x04, 0x1e
        /*00aa*/ 	.short	(.L_894 - .L_893)
.L_893:
        /*00ac*/ 	.word	0x00000000


	//----- nvinfo : EIATTR_CBANK_PARAM_SIZE
	.align		4
.L_894:
        /*00b0*/ 	.byte	0x03, 0x19
        /*00b2*/ 	.short	0x0028


	//----- nvinfo : EIATTR_PARAM_CBANK
	.align		4
        /*00b4*/ 	.byte	0x04, 0x0a
        /*00b6*/ 	.short	(.L_896 - .L_895)
	.align		4
.L_895:
        /*00b8*/ 	.word	index@(.nv.constant0._ZN3cub18CUB_300001_SM_10006detail9transform16transform_kernelINS2_10policy_hubILb1EN4cuda3std3__45tupleIJN6thrust24THRUST_300001_SM_1000_NS6detail15normal_iteratorINSA_10device_ptrIdEEEEEEEE10policy1000Ei11abs_functorIdESF_JPdEEEvT0_iT1_T2_DpNS2_10kernel_argIT3_EE)
        /*00bc*/ 	.short	0x0380
        /*00be*/ 	.short	0x0028


	//----- nvinfo : EIATTR_SW_WAR
	.align		4
.L_896:
        /*00c0*/ 	.byte	0x04, 0x36
        /*00c2*/ 	.short	(.L_898 - .L_897)
.L_897:
        /*00c4*/ 	.word	0x00000008
.L_898:


//--------------------- .nv.info._ZN3cub18CUB_300001_SM_10006detail9transform16transform_kernelINS2_10policy_hubILb1EN4cuda3std3__45tupleIJN6thrust24THRUST_300001_SM_1000_NS6detail15normal_iteratorINSA_10device_ptrIdEEEESF_EEEE10policy1000El12diff_functorIdESF_JPdSL_EEEvT0_iT1_T2_DpNS2_10kernel_argIT3_EE --------------------------
	.section	.nv.info._ZN3cub18CUB_300001_SM_10006detail9transform16transform_kernelINS2_10policy_hubILb1EN4cuda3std3__45tupleIJN6thrust24THRUST_300001_SM_1000_NS6detail15normal_iteratorINSA_10device_ptrIdEEEESF_EEEE10policy1000El12diff_functorIdESF_JPdSL_EEEvT0_iT1_T2_DpNS2_10kernel_argIT3_EE,"",@"SHT_CUDA_INFO"
	.sectionflags	@""
	.align	4


	//----- nvinfo : EIATTR_CUDA_API_VERSION
	.align		4
        /*0000*/ 	.byte	0x04, 0x37
        /*0002*/ 	.short	(.L_900 - .L_899)
.L_899:
        /*0004*/ 	.word	0x00000082


	//----- nvinfo : EIATTR_KPARAM_INFO
	.align		4
.L_900:
        /*0008*/ 	.byte	0x04, 0x17
        /*000a*/ 	.short	(.L_902 - .L_901)
.L_901:
        /*000c*/ 	.word	0x00000000
        /*0010*/ 	.short	0x0005
        /*0012*/ 	.short	0x0028
        /*0014*/ 	.byte	0x00, 0xf0, 0x41, 0x00


	//----- nvinfo : EIATTR_KPARAM_INFO
	.align		4
.L_902:
        /*0018*/ 	.byte	0x04, 0x17
        /*001a*/ 	.short	(.L_904 - .L_903)
.L_903:
        /*001c*/ 	.word	0x00000000
        /*0020*/ 	.short	0x0004
        /*0022*/ 	.short	0x0018
        /*0024*/ 	.byte	0x00, 0xf0, 0x41, 0x00


	//----- nvinfo : EIATTR_KPARAM_INFO
	.align		4
.L_904:
        /*0028*/ 	.byte	0x04, 0x17
        /*002a*/ 	.short	(.L_906 - .L_905)
.L_905:
        /*002c*/ 	.word	0x00000000
        /*0030*/ 	.short	0x0003
        /*0032*/ 	.short	0x0010
        /*0034*/ 	.byte	0x00, 0xf0, 0x21, 0x00


	//----- nvinfo : EIATTR_KPARAM_INFO
	.align		4
.L_906:
        /*0038*/ 	.byte	0x04, 0x17
        /*003a*/ 	.short	(.L_908 - .L_907)
.L_907:
        /*003c*/ 	.word	0x00000000
        /*0040*/ 	.short	0x0002
        /*0042*/ 	.short	0x000c
        /*0044*/ 	.byte	0x00, 0xf0, 0x05, 0x00


	//----- nvinfo : EIATTR_KPARAM_INFO
	.align		4
.L_908:
        /*0048*/ 	.byte	0x04, 0x17
        /*004a*/ 	.short	(.L_910 - .L_909)
.L_909:
        /*004c*/ 	.word	0x00000000
        /*0050*/ 	.short	0x0001
        /*0052*/ 	.short	0x0008
        /*0054*/ 	.byte	0x00, 0xf0, 0x11, 0x00


	//----- nvinfo : EIATTR_KPARAM_INFO
	.align		4
.L_910:
        /*0058*/ 	.byte	0x04, 0x17
        /*005a*/ 	.short	(.L_912 - .L_911)
.L_911:
        /*005c*/ 	.word	0x00000000
        /*0060*/ 	.short	0x0000
        /*0062*/ 	.short	0x0000
        /*0064*/ 	.byte	0x00, 0xf0, 0x21, 0x00


	//----- nvinfo : EIATTR_SPARSE_MMA_MASK
	.align		4
.L_912:
        /*0068*/ 	.byte	0x03, 0x50
        /*006a*/ 	.short	0x0000


	//----- nvinfo : EIATTR_MAXREG_COUNT
	.align		4
        /*006c*/ 	.byte	0x03, 0x1b
        /*006e*/ 	.short	0x00ff


	//----- nvinfo : EIATTR_MERCURY_ISA_VERSION
	.align		4
        /*0070*/ 	.byte	0x03, 0x5f
        /*0072*/ 	.short	0x0101


	//----- nvinfo : EIATTR_VRC_CTA_INIT_COUNT
	.align		4
        /*0074*/ 	.byte	0x02, 0x4a
	.zero		1
	.zero		1


	//----- nvinfo : EIATTR_EXIT_INSTR_OFFSETS
	.align		4
        /*0078*/ 	.byte	0x04, 0x1c
        /*007a*/ 	.short	(.L_914 - .L_913)


	//   ....[0]....
.L_913:
        /*007c*/ 	.word	0x000003d0


	//   ....[1]....
        /*0080*/ 	.word	0x000010a0


	//   ....[2]....
        /*0084*/ 	.word	0x00001450


	//   ....[3]....
        /*0088*/ 	.word	0x00001650


	//   ....[4]....
        /*008c*/ 	.word	0x00001680


	//   ....[5]....
        /*0090*/ 	.word	0x00001740


	//   ....[6]....
        /*0094*/ 	.word	0x00001760


	//   ....[7]....
        /*0098*/ 	.word	0x00001db0


	//   ....[8]....
        /*009c*/ 	.word	0x00002060


	//   ....[9]....
        /*00a0*/ 	.word	0x00002200


	//   ....[10]....
        /*00a4*/ 	.word	0x000022d0


	//----- nvinfo : EIATTR_MAX_THREADS
	.align		4
.L_914:
        /*00a8*/ 	.byte	0x04, 0x05
        /*00aa*/ 	.short	(.L_916 - .L_915)
.L_915:
        /*00ac*/ 	.word	0x00000080
        /*00b0*/ 	.word	0x00000001
        /*00b4*/ 	.word	0x00000001


	//----- nvinfo : EIATTR_CRS_STACK_SIZE
	.align		4
.L_916:
        /*00b8*/ 	.byte	0x04, 0x1e
        /*00ba*/ 	.short	(.L_918 - .L_917)
.L_917:
        /*00bc*/ 	.word	0x00000000


	//----- nvinfo : EIATTR_CBANK_PARAM_SIZE
	.align		4
.L_918:
        /*00c0*/ 	.byte	0x03, 0x19
        /*00c2*/ 	.short	0x0038


	//----- nvinfo : EIATTR_PARAM_CBANK
	.align		4
        /*00c4*/ 	.byte	0x04, 0x0a
        /*00c6*/ 	.short	(.L_920 - .L_919)
	.align		4
.L_919:
        /*00c8*/ 	.word	index@(.nv.constant0._ZN3cub18CUB_300001_SM_10006detail9transform16transform_kernelINS2_10policy_hubILb1EN4cuda3std3__45tupleIJN6thrust24THRUST_300001_SM_1000_NS6detail15normal_iteratorINSA_10device_ptrIdEEEESF_EEEE10policy1000El12diff_functorIdESF_JPdSL_EEEvT0_iT1_T2_DpNS2_10kernel_argIT3_EE)
        /*00cc*/ 	.short	0x0380
        /*00ce*/ 	.short	0x0038


	//----- nvinfo : EIATTR_SW_WAR
	.align		4
.L_920:
        /*00d0*/ 	.byte	0x04, 0x36
        /*00d2*/ 	.short	(.L_922 - .L_921)
.L_921:
        /*00d4*/ 	.word	0x00000008
.L_922:


//--------------------- .nv.info._ZN3cub18CUB_300001_SM_10006detail9transform16transform_kernelINS2_10policy_hubILb1EN4cuda3std3__45tupleIJN6thrust24THRUST_300001_SM_1000_NS6detail15normal_iteratorINSA_10device_ptrIdEEEESF_EEEE10policy1000Ei12diff_functorIdESF_JPdSL_EEEvT0_iT1_T2_DpNS2_10kernel_argIT3_EE --------------------------
	.section	.nv.info._ZN3cub18CUB_300001_SM_10006detail9transform16transform_kernelINS2_10policy_hubILb1EN4cuda3std3__45tupleIJN6thrust24THRUST_300001_SM_1000_NS6detail15normal_iteratorINSA_10device_ptrIdEEEESF_EEEE10policy1000Ei12diff_functorIdESF_JPdSL_EEEvT0_iT1_T2_DpNS2_10kernel_argIT3_EE,"",@"SHT_CUDA_INFO"
	.sectionflags	@""
	.align	4


	//----- nvinfo : EIATTR_CUDA_API_VERSION
	.align		4
        /*0000*/ 	.byte	0x04, 0x37
        /*0002*/ 	.short	(.L_924 - .L_923)
.L_923:
        /*0004*/ 	.word	0x00000082


	//----- nvinfo : EIATTR_KPARAM_INFO
	.align		4
.L_924:
        /*0008*/ 	.byte	0x04, 0x17
        /*000a*/ 	.short	(.L_926 - .L_925)
.L_925:
        /*000c*/ 	.word	0x00000000
        /*0010*/ 	.short	0x0005
        /*0012*/ 	.short	0x0028
        /*0014*/ 	.byte	0x00, 0xf0, 0x41, 0x00


	//----- nvinfo : EIATTR_KPARAM_INFO
	.align		4
.L_926:
        /*0018*/ 	.byte	0x04, 0x17
        /*001a*/ 	.short	(.L_928 - .L_927)
.L_927:
        /*001c*/ 	.word	0x00000000
        /*0020*/ 	.short	0x0004
        /*0022*/ 	.short	0x0018
        /*0024*/ 	.byte	0x00, 0xf0, 0x41, 0x00


	//----- nvinfo : EIATTR_KPARAM_INFO
	.align		4
.L_928:
        /*0028*/ 	.byte	0x04, 0x17
        /*002a*/ 	.short	(.L_930 - .L_929)
.L_929:
        /*002c*/ 	.word	0x00000000
        /*0030*/ 	.short	0x0003
        /*0032*/ 	.short	0x0010
        /*0034*/ 	.byte	0x00, 0xf0, 0x21, 0x00


	//----- nvinfo : EIATTR_KPARAM_INFO
	.align		4
.L_930:
        /*0038*/ 	.byte	0x04, 0x17
        /*003a*/ 	.short	(.L_932 - .L_931)
.L_931:
        /*003c*/ 	.word	0x00000000
        /*0040*/ 	.short	0x0002
        /*0042*/ 	.short	0x0008
        /*0044*/ 	.byte	0x00, 0xf0, 0x05, 0x00


	//----- nvinfo : EIATTR_KPARAM_INFO
	.align		4
.L_932:
        /*0048*/ 	.byte	0x04, 0x17
        /*004a*/ 	.short	(.L_934 - .L_933)
.L_933:
        /*004c*/ 	.word	0x00000000
        /*0050*/ 	.short	0x0001
        /*0052*/ 	.short	0x0004
        /*0054*/ 	.byte	0x00, 0xf0, 0x11, 0x00


	//----- nvinfo : EIATTR_KPARAM_INFO
	.align		4
.L_934:
        /*0058*/ 	.byte	0x04, 0x17
        /*005a*/ 	.short	(.L_936 - .L_935)
.L_935:
        /*005c*/ 	.word	0x00000000
        /*0060*/ 	.short	0x0000
        /*0062*/ 	.short	0x0000
        /*0064*/ 	.byte	0x00, 0xf0, 0x11, 0x00


	//----- nvinfo : EIATTR_SPARSE_MMA_MASK
	.align		4
.L_936:
        /*0068*/ 	.byte	0x03, 0x50
        /*006a*/ 	.short	0x0000


	//----- nvinfo : EIATTR_MAXREG_COUNT
	.align		4
        /*006c*/ 	.byte	0x03, 0x1b
        /*006e*/ 	.short	0x00ff


	//----- nvinfo : EIATTR_MERCURY_ISA_VERSION
	.align		4
        /*0070*/ 	.byte	0x03, 0x5f
        /*0072*/ 	.short	0x0101


	//----- nvinfo : EIATTR_VRC_CTA_INIT_COUNT
	.align		4
        /*0074*/ 	.byte	0x02, 0x4a
	.zero		1
	.zero		1


	//----- nvinfo : EIATTR_EXIT_INSTR_OFFSETS
	.align		4
        /*0078*/ 	.byte	0x04, 0x1c
        /*007a*/ 	.short	(.L_938 - .L_937)


	//   ....[0]....
.L_937:
        /*007c*/ 	.word	0x000002d0


	//   ....[1]....
        /*0080*/ 	.word	0x00000a00


	//   ....[2]....
        /*0084*/ 	.word	0x00000d60


	//   ....[3]....
        /*0088*/ 	.word	0x00000f00


	//   ....[4]....
        /*008c*/ 	.word	0x00000fd0


	//   ....[5]....
        /*0090*/ 	.word	0x00001000


	//   ....[6]....
        /*0094*/ 	.word	0x00001700


	//   ....[7]....
        /*0098*/ 	.word	0x00001ab0


	//   ....[8]....
        /*009c*/ 	.word	0x00001cb0


	//   ....[9]....
        /*00a0*/ 	.word	0x00001ce0


	//   ....[10]....
        /*00a4*/ 	.word	0x00001da0


	//----- nvinfo : EIATTR_MAX_THREADS
	.align		4
.L_938:
        /*00a8*/ 	.byte	0x04, 0x05
        /*00aa*/ 	.short	(.L_940 - .L_939)
.L_939:
        /*00ac*/ 	.word	0x00000080
        /*00b0*/ 	.word	0x00000001
        /*00b4*/ 	.word	0x00000001


	//----- nvinfo : EIATTR_CRS_STACK_SIZE
	.align		4
.L_940:
        /*00b8*/ 	.byte	0x04, 0x1e
        /*00ba*/ 	.short	(.L_942 - .L_941)
.L_941:
        /*00bc*/ 	.word	0x00000000


	//----- nvinfo : EIATTR_CBANK_PARAM_SIZE
	.align		4
.L_942:
        /*00c0*/ 	.byte	0x03, 0x19
        /*00c2*/ 	.short	0x0038


	//----- nvinfo : EIATTR_PARAM_CBANK
	.align		4
        /*00c4*/ 	.byte	0x04, 0x0a
        /*00c6*/ 	.short	(.L_944 - .L_943)
	.align		4
.L_943:
        /*00c8*/ 	.word	index@(.nv.constant0._ZN3cub18CUB_300001_SM_10006detail9transform16transform_kernelINS2_10policy_hubILb1EN4cuda3std3__45tupleIJN6thrust24THRUST_300001_SM_1000_NS6detail15normal_iteratorINSA_10device_ptrIdEEEESF_EEEE10policy1000Ei12diff_functorIdESF_JPdSL_EEEvT0_iT1_T2_DpNS2_10kernel_argIT3_EE)
        /*00cc*/ 	.short	0x0380
        /*00ce*/ 	.short	0x0038


	//----- nvinfo : EIATTR_SW_WAR
	.align		4
.L_944:
        /*00d0*/ 	.byte	0x04, 0x36
        /*00d2*/ 	.short	(.L_946 - .L_945)
.L_945:
        /*00d4*/ 	.word	0x00000008
.L_946:


//--------------------- .nv.info._ZN3cub18CUB_300001_SM_10006detail8for_each13static_kernelINS2_12policy_hub_t12policy_500_tEmN6thrust24THRUST_300001_SM_1000_NS8cuda_cub20__uninitialized_fill7functorINS7_10device_ptrIbEEbEEEEvT0_T1_ --------------------------
	.section	.nv.info._ZN3cub18CUB_300001_SM_10006detail8for_each13static_kernelINS2_12policy_hub_t12policy_500_tEmN6thrust24THRUST_300001_SM_1000_NS8cuda_cub20__uninitialized_fill7functorINS7_10device_ptrIbEEbEEEEvT0_T1_,"",@"SHT_CUDA_INFO"
	.sectionflags	@""
	.align	4


	//----- nvinfo : EIATTR_CUDA_API_VERSION
	.align		4
        /*0000*/ 	.byte	0x04, 0x37
        /*0002*/ 	.short	(.L_948 - .L_947)
.L_947:
        /*0004*/ 	.word	0x00000082


	//----- nvinfo : EIATTR_KPARAM_INFO
	.align		4
.L_948:
        /*0008*/ 	.byte	0x04, 0x17
        /*000a*/ 	.short	(.L_950 - .L_949)
.L_949:
        /*000c*/ 	.word	0x00000000
        /*0010*/ 	.short	0x0001
        /*0012*/ 	.short	0x0008
        /*0014*/ 	.byte	0x00, 0xf0, 0x41, 0x00


	//----- nvinfo : EIATTR_KPARAM_INFO
	.align		4
.L_950:
        /*0018*/ 	.byte	0x04, 0x17
        /*001a*/ 	.short	(.L_952 - .L_951)
.L_951:
        /*001c*/ 	.word	0x00000000
        /*0020*/ 	.short	0x0000
        /*0022*/ 	.short	0x0000
        /*0024*/ 	.byte	0x00, 0xf0, 0x21, 0x00


	//----- nvinfo : EIATTR_SPARSE_MMA_MASK
	.align		4
.L_952:
        /*0028*/ 	.byte	0x03, 0x50
        /*002a*/ 	.short	0x0000


	//----- nvinfo : EIATTR_MAXREG_COUNT
	.align		4
        /*002c*/ 	.byte	0x03, 0x1b
        /*002e*/ 	.short	0x00ff


	//----- nvinfo : EIATTR_MERCURY_ISA_VERSION
	.align		4
        /*0030*/ 	.byte	0x03, 0x5f
        /*0032*/ 	.short	0x0101


	//----- nvinfo : EIATTR_VRC_CTA_INIT_COUNT
	.align		4
        /*0034*/ 	.byte	0x02, 0x4a
	.zero		1
	.zero		1


	//----- nvinfo : EIATTR_EXIT_INSTR_OFFSETS
	.align		4
        /*0038*/ 	.byte	0x04, 0x1c
        /*003a*/ 	.short	(.L_954 - .L_953)


	//   ....[0]....
.L_953:
        /*003c*/ 	.word	0x00000120


	//   ....[1]....
        /*0040*/ 	.word	0x000001f0


	//   ....[2]....
        /*0044*/ 	.word	0x00000210


	//----- nvinfo : EIATTR_MAX_THREADS
	.align		4
.L_954:
        /*0048*/ 	.byte	0x04, 0x05
        /*004a*/ 	.short	(.L_956 - .L_955)
.L_955:
        /*004c*/ 	.word	0x00000100
        /*0050*/ 	.word	0x00000001
        /*0054*/ 	.word	0x00000001


	//----- nvinfo : EIATTR_CBANK_PARAM_SIZE
	.align		4
.L_956:
        /*0058*/ 	.byte	0x03, 0x19
        /*005a*/ 	.short	0x0018


	//----- nvinfo : EIATTR_PARAM_CBANK
	.align		4
        /*005c*/ 	.byte	0x04, 0x0a
        /*005e*/ 	.short	(.L_958 - .L_957)
	.align		4
.L_957:
        /*0060*/ 	.word	index@(.nv.constant0._ZN3cub18CUB_300001_SM_10006detail8for_each13static_kernelINS2_12policy_hub_t12policy_500_tEmN6thrust24THRUST_300001_SM_1000_NS8cuda_cub20__uninitialized_fill7functorINS7_10device_ptrIbEEbEEEEvT0_T1_)
        /*0064*/ 	.short	0x0380
        /*0066*/ 	.short	0x0018


	//----- nvinfo : EIATTR_SW_WAR
	.align		4
.L_958:
        /*0068*/ 	.byte	0x04, 0x36
        /*006a*/ 	.short	(.L_960 - .L_959)
.L_959:
        /*006c*/ 	.word	0x00000008
.L_960:


//--------------------- .nv.info._ZN3cub18CUB_300001_SM_10006detail8for_each13static_kernelINS2_12policy_hub_t12policy_500_tEmN6thrust24THRUST_300001_SM_1000_NS8cuda_cub20__uninitialized_fill7functorINS7_10device_ptrIjEEjEEEEvT0_T1_ --------------------------
	.section	.nv.info._ZN3cub18CUB_300001_SM_10006detail8for_each13static_kernelINS2_12policy_hub_t12policy_500_tEmN6thrust24THRUST_300001_SM_1000_NS8cuda_cub20__uninitialized_fill7functorINS7_10device_ptrIjEEjEEEEvT0_T1_,"",@"SHT_CUDA_INFO"
	.sectionflags	@""
	.align	4


	//----- nvinfo : EIATTR_CUDA_API_VERSION
	.align		4
        /*0000*/ 	.byte	0x04, 0x37
        /*0002*/ 	.short	(.L_962 - .L_961)
.L_961:
        /*0004*/ 	.word	0x00000082


	//----- nvinfo : EIATTR_KPARAM_INFO
	.align		4
.L_962:
        /*0008*/ 	.byte	0x04, 0x17
        /*000a*/ 	.short	(.L_964 - .L_963)
.L_963:
        /*000c*/ 	.word	0x00000000
        /*0010*/ 	.short	0x0001
        /*0012*/ 	.short	0x0008
        /*0014*/ 	.byte	0x00, 0xf0, 0x41, 0x00


	//----- nvinfo : EIATTR_KPARAM_INFO
	.align		4
.L_964:
        /*0018*/ 	.byte	0x04, 0x17
        /*001a*/ 	.short	(.L_966 - .L_965)
.L_965:
        /*001c*/ 	.word	0x00000000
        /*0020*/ 	.short	0x0000
        /*0022*/ 	.short	0x0000
        /*0024*/ 	.byte	0x00, 0xf0, 0x21, 0x00


	//----- nvinfo : EIATTR_SPARSE_MMA_MASK
	.align		4
.L_966:
        /*0028*/ 	.byte	0x03, 0x50
        /*002a*/ 	.short	0x0000


	//----- nvinfo : EIATTR_MAXREG_COUNT
	.align		4
        /*002c*/ 	.byte	0x03, 0x1b
        /*002e*/ 	.short	0x00ff


	//----- nvinfo : EIATTR_MERCURY_ISA_VERSION
	.align		4
        /*0030*/ 	.byte	0x03, 0x5f
        /*0032*/ 	.short	0x0101


	//----- nvinfo : EIATTR_VRC_CTA_INIT_COUNT
	.align		4
        /*0034*/ 	.byte	0x02, 0x4a
	.zero		1
	.zero		1


	//----- nvinfo : EIATTR_EXIT_INSTR_OFFSETS
	.align		4
        /*0038*/ 	.byte	0x04, 0x1c
        /*003a*/ 	.short	(.L_968 - .L_967)


	//   ....[0]....
.L_967:
        /*003c*/ 	.word	0x00000130


	//   ....[1]....
        /*0040*/ 	.word	0x00000230


	//   ....[2]....
        /*0044*/ 	.word	0x00000260


	//----- nvinfo : EIATTR_MAX_THREADS
	.align		4
.L_968:
        /*0048*/ 	.byte	0x04, 0x05
        /*004a*/ 	.short	(.L_970 - .L_969)
.L_969:
        /*004c*/ 	.word	0x00000100
        /*0050*/ 	.word	0x00000001
        /*0054*/ 	.word	0x00000001


	//----- nvinfo : EIATTR_CBANK_PARAM_SIZE
	.align		4
.L_970:
        /*0058*/ 	.byte	0x03, 0x19
        /*005a*/ 	.short	0x0018


	//----- nvinfo : EIATTR_PARAM_CBANK
	.align		4
        /*005c*/ 	.byte	0x04, 0x0a
        /*005e*/ 	.short	(.L_972 - .L_971)
	.align		4
.L_971:
        /*0060*/ 	.word	index@(.nv.constant0._ZN3cub18CUB_300001_SM_10006detail8for_each13static_kernelINS2_12policy_hub_t12policy_500_tEmN6thrust24THRUST_300001_SM_1000_NS8cuda_cub20__uninitialized_fill7functorINS7_10device_ptrIjEEjEEEEvT0_T1_)
        /*0064*/ 	.short	0x0380
        /*0066*/ 	.short	0x0018


	//----- nvinfo : EIATTR_SW_WAR
	.align		4
.L_972:
        /*0068*/ 	.byte	0x04, 0x36
        /*006a*/ 	.short	(.L_974 - .L_973)
.L_973:
        /*006c*/ 	.word	0x00000008
.L_974:


//--------------------- .nv.info._ZN3cub18CUB_300001_SM_10006detail8for_each13static_kernelINS2_12policy_hub_t12policy_500_tEmN6thrust24THRUST_300001_SM_1000_NS8cuda_cub20__uninitialized_fill7functorINS7_10device_ptrIdEEdEEEEvT0_T1_ --------------------------
	.section	.nv.info._ZN3cub18CUB_300001_SM_10006detail8for_each13static_kernelINS2_12policy_hub_t12policy_500_tEmN6thrust24THRUST_300001_SM_1000_NS8cuda_cub20__uninitialized_fill7functorINS7_10device_ptrIdEEdEEEEvT0_T1_,"",@"SHT_CUDA_INFO"
	.sectionflags	@""
	.align	4


	//----- nvinfo : EIATTR_CUDA_API_VERSION
	.align		4
        /*0000*/ 	.byte	0x04, 0x37
        /*0002*/ 	.short	(.L_976 - .L_975)
.L_975:
        /*0004*/ 	.word	0x00000082


	//----- nvinfo : EIATTR_KPARAM_INFO
	.align		4
.L_976:
        /*0008*/ 	.byte	0x04, 0x17
        /*000a*/ 	.short	(.L_978 - .L_977)
.L_977:
        /*000c*/ 	.word	0x00000000
        /*0010*/ 	.short	0x0001
        /*0012*/ 	.short	0x0008
        /*0014*/ 	.byte	0x00, 0xf0, 0x41, 0x00


	//----- nvinfo : EIATTR_KPARAM_INFO
	.align		4
.L_978:
        /*0018*/ 	.byte	0x04, 0x17
        /*001a*/ 	.short	(.L_980 - .L_979)
.L_979:
        /*001c*/ 	.word	0x00000000
        /*0020*/ 	.short	0x0000
        /*0022*/ 	.short	0x0000
        /*0024*/ 	.byte	0x00, 0xf0, 0x21, 0x00


	//----- nvinfo : EIATTR_SPARSE_MMA_MASK
	.align		4
.L_980:
        /*0028*/ 	.byte	0x03, 0x50
        /*002a*/ 	.short	0x0000


	//----- nvinfo : EIATTR_MAXREG_COUNT
	.align		4
        /*002c*/ 	.byte	0x03, 0x1b
        /*002e*/ 	.short	0x00ff


	//----- nvinfo : EIATTR_MERCURY_ISA_VERSION
	.align		4
        /*0030*/ 	.byte	0x03, 0x5f
        /*0032*/ 	.short	0x0101


	//----- nvinfo : EIATTR_VRC_CTA_INIT_COUNT
	.align		4
        /*0034*/ 	.byte	0x02, 0x4a
	.zero		1
	.zero		1


	//----- nvinfo : EIATTR_EXIT_INSTR_OFFSETS
	.align		4
        /*0038*/ 	.byte	0x04, 0x1c
        /*003a*/ 	.short	(.L_982 - .L_981)


	//   ....[0]....
.L_981:
        /*003c*/ 	.word	0x00000130


	//   ....[1]....
        /*0040*/ 	.word	0x00000230


	//   ....[2]....
        /*0044*/ 	.word	0x00000260


	//----- nvinfo : EIATTR_MAX_THREADS
	.align		4
.L_982:
        /*0048*/ 	.byte	0x04, 0x05
        /*004a*/ 	.short	(.L_984 - .L_983)
.L_983:
        /*004c*/ 	.word	0x00000100
        /*0050*/ 	.word	0x00000001
        /*0054*/ 	.word	0x00000001


	//----- nvinfo : EIATTR_CBANK_PARAM_SIZE
	.align		4
.L_984:
        /*0058*/ 	.byte	0x03, 0x19
        /*005a*/ 	.short	0x0018


	//----- nvinfo : EIATTR_PARAM_CBANK
	.align		4
        /*005c*/ 	.byte	0x04, 0x0a
        /*005e*/ 	.short	(.L_986 - .L_985)
	.align		4
.L_985:
        /*0060*/ 	.word	index@(.nv.constant0._ZN3cub18CUB_300001_SM_10006detail8for_each13static_kernelINS2_12policy_hub_t12policy_500_tEmN6thrust24THRUST_300001_SM_1000_NS8cuda_cub20__uninitialized_fill7functorINS7_10device_ptrIdEEdEEEEvT0_T1_)
        /*0064*/ 	.short	0x0380
        /*0066*/ 	.short	0x0018


	//----- nvinfo : EIATTR_SW_WAR
	.align		4
.L_986:
        /*0068*/ 	.byte	0x04, 0x36
        /*006a*/ 	.short	(.L_988 - .L_987)
.L_987:
        /*006c*/ 	.word	0x00000008
.L_988:


//--------------------- .nv.info._ZN3cub18CUB_300001_SM_10006detail11EmptyKernelIvEEvv --------------------------
	.section	.nv.info._ZN3cub18CUB_300001_SM_10006detail11EmptyKernelIvEEvv,"",@"SHT_CUDA_INFO"
	.sectionflags	@""
	.align	4


	//----- nvinfo : EIATTR_CUDA_API_VERSION
	.align		4
        /*0000*/ 	.byte	0x04, 0x37
        /*0002*/ 	.short	(.L_990 - .L_989)
.L_989:
        /*0004*/ 	.word	0x00000082


	//----- nvinfo : EIATTR_SPARSE_MMA_MASK
	.align		4
.L_990:
        /*0008*/ 	.byte	0x03, 0x50
        /*000a*/ 	.short	0x0000


	//----- nvinfo : EIATTR_MAXREG_COUNT
	.align		4
        /*000c*/ 	.byte	0x03, 0x1b
        /*000e*/ 	.short	0x00ff


	//----- nvinfo : EIATTR_MERCURY_ISA_VERSION
	.align		4
        /*0010*/ 	.byte	0x03, 0x5f
        /*0012*/ 	.short	0x0101


	//----- nvinfo : EIATTR_VRC_CTA_INIT_COUNT
	.align		4
        /*0014*/ 	.byte	0x02, 0x4a
	.zero		1
	.zero		1


	//----- nvinfo : EIATTR_EXIT_INSTR_OFFSETS
	.align		4
        /*0018*/ 	.byte	0x04, 0x1c
        /*001a*/ 	.short	(.L_992 - .L_991)


	//   ....[0]....
.L_991:
        /*001c*/ 	.word	0x00000010


	//----- nvinfo : EIATTR_SW_WAR
	.align		4
.L_992:
        /*0020*/ 	.byte	0x04, 0x36
        /*0022*/ 	.short	(.L_994 - .L_993)
.L_993:
        /*0024*/ 	.word	0x00000008
.L_994:


//--------------------- .nv.info._Z6kernelPjPdS0_S0_PbPmS0_S0_mm --------------------------
	.section	.nv.info._Z6kernelPjPdS0_S0_PbPmS0_S0_mm,"",@"SHT_CUDA_INFO"
	.sectionflags	@""
	.align	4


	//----- nvinfo : EIATTR_CUDA_API_VERSION
	.align		4
        /*0000*/ 	.byte	0x04, 0x37
        /*0002*/ 	.short	(.L_996 - .L_995)
.L_995:
        /*0004*/ 	.word	0x00000082


	//----- nvinfo : EIATTR_KPARAM_INFO
	.align		4
.L_996:
        /*0008*/ 	.byte	0x04, 0x17
        /*000a*/ 	.short	(.L_998 - .L_997)
.L_997:
        /*000c*/ 	.word	0x00000000
        /*0010*/ 	.short	0x0009
        /*0012*/ 	.short	0x0048
        /*0014*/ 	.byte	0x00, 0xf0, 0x21, 0x00


	//----- nvinfo : EIATTR_KPARAM_INFO
	.align		4
.L_998:
        /*0018*/ 	.byte	0x04, 0x17
        /*001a*/ 	.short	(.L_1000 - .L_999)
.L_999:
        /*001c*/ 	.word	0x00000000
        /*0020*/ 	.short	0x0008
        /*0022*/ 	.short	0x0040
        /*0024*/ 	.byte	0x00, 0xf0, 0x21, 0x00


	//----- nvinfo : EIATTR_KPARAM_INFO
	.align		4
.L_1000:
        /*0028*/ 	.byte	0x04, 0x17
        /*002a*/ 	.short	(.L_1002 - .L_1001)
.L_1001:
        /*002c*/ 	.word	0x00000000
        /*0030*/ 	.short	0x0007
        /*0032*/ 	.short	0x0038
        /*0034*/ 	.byte	0x00, 0xf5, 0x21, 0x00


	//----- nvinfo : EIATTR_KPARAM_INFO
	.align		4
.L_1002:
        /*0038*/ 	.byte	0x04, 0x17
        /*003a*/ 	.short	(.L_1004 - .L_1003)
.L_1003:
        /*003c*/ 	.word	0x00000000
        /*0040*/ 	.short	0x0006
        /*0042*/ 	.short	0x0030
        /*0044*/ 	.byte	0x00, 0xf5, 0x21, 0x00


	//----- nvinfo : EIATTR_KPARAM_INFO
	.align		4
.L_1004:
        /*0048*/ 	.byte	0x04, 0x17
        /*004a*/ 	.short	(.L_1006 - .L_1005)
.L_1005:
        /*004c*/ 	.word	0x00000000
        /*0050*/ 	.short	0x0005
        /*0052*/ 	.short	0x0028
        /*0054*/ 	.byte	0x00, 0xf5, 0x21, 0x00


	//----- nvinfo : EIATTR_KPARAM_INFO
	.align		4
.L_1006:
        /*0058*/ 	.byte	0x04, 0x17
        /*005a*/ 	.short	(.L_1008 - .L_1007)
.L_1007:
        /*005c*/ 	.word	0x00000000
        /*0060*/ 	.short	0x0004
        /*0062*/ 	.short	0x0020
        /*0064*/ 	.byte	0x00, 0xf5, 0x21, 0x00


	//----- nvinfo : EIATTR_KPARAM_INFO
	.align		4
.L_1008:
        /*0068*/ 	.byte	0x04, 0x17
        /*006a*/ 	.short	(.L_1010 - .L_1009)
.L_1009:
        /*006c*/ 	.word	0x00000000
        /*0070*/ 	.short	0x0003
        /*0072*/ 	.short	0x0018
        /*0074*/ 	.byte	0x00, 0xf5, 0x21, 0x00


	//----- nvinfo : EIATTR_KPARAM_INFO
	.align		4
.L_1010:
        /*0078*/ 	.byte	0x04, 0x17
        /*007a*/ 	.short	(.L_1012 - .L_1011)
.L_1011:
        /*007c*/ 	.word	0x00000000
        /*0080*/ 	.short	0x0002
        /*0082*/ 	.short	0x0010
        /*0084*/ 	.byte	0x00, 0xf5, 0x21, 0x00


	//----- nvinfo : EIATTR_KPARAM_INFO
	.align		4
.L_1012:
        /*0088*/ 	.byte	0x04, 0x17
        /*008a*/ 	.short	(.L_1014 - .L_1013)
.L_1013:
        /*008c*/ 	.word	0x00000000
        /*0090*/ 	.short	0x0001
        /*0092*/ 	.short	0x0008
        /*0094*/ 	.byte	0x00, 0xf5, 0x21, 0x00


	//----- nvinfo : EIATTR_KPARAM_INFO
	.align		4
.L_1014:
        /*0098*/ 	.byte	0x04, 0x17
        /*009a*/ 	.short	(.L_1016 - .L_1015)
.L_1015:
        /*009c*/ 	.word	0x00000000
        /*00a0*/ 	.short	0x0000
        /*00a2*/ 	.short	0x0000
        /*00a4*/ 	.byte	0x00, 0xf5, 0x21, 0x00


	//----- nvinfo : EIATTR_SPARSE_MMA_MASK
	.align		4
.L_1016:
        /*00a8*/ 	.byte	0x03, 0x50
        /*00aa*/ 	.short	0x0000


	//----- nvinfo : EIATTR_MAXREG_COUNT
	.align		4
        /*00ac*/ 	.byte	0x03, 0x1b
        /*00ae*/ 	.short	0x00ff


	//----- nvinfo : EIATTR_MERCURY_ISA_VERSION
	.align		4
        /*00b0*/ 	.byte	0x03, 0x5f
        /*00b2*/ 	.short	0x0101


	//----- nvinfo : EIATTR_VRC_CTA_INIT_COUNT
	.align		4
        /*00b4*/ 	.byte	0x02, 0x4a
	.zero		1
	.zero		1


	//----- nvinfo : EIATTR_EXIT_INSTR_OFFSETS
	.align		4
        /*00b8*/ 	.byte	0x04, 0x1c
        /*00ba*/ 	.short	(.L_1018 - .L_1017)


	//   ....[0]....
.L_1017:
        /*00bc*/ 	.word	0x000000f0


	//   ....[1]....
        /*00c0*/ 	.word	0x0000e160


	//----- nvinfo : EIATTR_CRS_STACK_SIZE
	.align		4
.L_1018:
        /*00c4*/ 	.byte	0x04, 0x1e
        /*00c6*/ 	.short	(.L_1020 - .L_1019)
.L_1019:
        /*00c8*/ 	.word	0x00000000


	//----- nvinfo : EIATTR_CBANK_PARAM_SIZE
	.align		4
.L_1020:
        /*00cc*/ 	.byte	0x03, 0x19
        /*00ce*/ 	.short	0x0050


	//----- nvinfo : EIATTR_PARAM_CBANK
	.align		4
        /*00d0*/ 	.byte	0x04, 0x0a
        /*00d2*/ 	.short	(.L_1022 - .L_1021)
	.align		4
.L_1021:
        /*00d4*/ 	.word	index@(.nv.constant0._Z6kernelPjPdS0_S0_PbPmS0_S0_mm)
        /*00d8*/ 	.short	0x0380
        /*00da*/ 	.short	0x0050


	//----- nvinfo : EIATTR_SW_WAR
	.align		4
.L_1022:
        /*00dc*/ 	.byte	0x04, 0x36
        /*00de*/ 	.short	(.L_1024 - .L_1023)
.L_1023:
        /*00e0*/ 	.word	0x00000008
.L_1024:


//--------------------- .nv.callgraph             --------------------------
	.section	.nv.callgraph,"",@"SHT_CUDA_CALLGRAPH"
	.align	4
	.sectionentsize	8
	.align		4
        /*0000*/ 	.word	0x00000000
	.align		4
        /*0004*/ 	.word	0xffffffff
	.align		4
        /*0008*/ 	.word	0x00000000
	.align		4
        /*000c*/ 	.word	0xfffffffe
	.align		4
        /*0010*/ 	.word	0x00000000
	.align		4
        /*0014*/ 	.word	0xfffffffd
	.align		4
        /*0018*/ 	.word	0x00000000
	.align		4
        /*001c*/ 	.word	0xfffffffc


//--------------------- .nv.constant4             --------------------------
	.section	.nv.constant4,"a",@progbits
	.align	8
	.align		8
.nv.constant4:
        /*0000*/ 	.dword	_ZN34_INTERNAL_a70d7d88_4_k_cu_dc959c8d4cuda3std3__45__cpo5beginE
	.align		8
        /*0008*/ 	.dword	_ZN34_INTERNAL_a70d7d88_4_k_cu_dc959c8d4cuda3std3__45__cpo3endE
	.align		8
        /*0010*/ 	.dword	_ZN34_INTERNAL_a70d7d88_4_k_cu_dc959c8d4cuda3std3__45__cpo6cbeginE
	.align		8
        /*0018*/ 	.dword	_ZN34_INTERNAL_a70d7d88_4_k_cu_dc959c8d4cuda3std3__45__cpo4cendE
	.align		8
        /*0020*/ 	.dword	_ZN34_INTERNAL_a70d7d88_4_k_cu_dc959c8d4cuda3std3__45__cpo6rbeginE
	.align		8
        /*0028*/ 	.dword	_ZN34_INTERNAL_a70d7d88_4_k_cu_dc959c8d4cuda3std3__45__cpo4rendE
	.align		8
        /*0030*/ 	.dword	_ZN34_INTERNAL_a70d7d88_4_k_cu_dc959c8d4cuda3std3__45__cpo7crbeginE
	.align		8
        /*0038*/ 	.dword	_ZN34_INTERNAL_a70d7d88_4_k_cu_dc959c8d4cuda3std3__45__cpo5crendE
	.align		8
        /*0040*/ 	.dword	_ZN34_INTERNAL_a70d7d88_4_k_cu_dc959c8d4cuda3std3__436_GLOBAL__N__a70d7d88_4_k_cu_dc959c8d6ignoreE
	.align		8
        /*0048*/ 	.dword	_ZN34_INTERNAL_a70d7d88_4_k_cu_dc959c8d4cuda3std3__419piecewise_constructE
	.align		8
        /*0050*/ 	.dword	_ZN34_INTERNAL_a70d7d88_4_k_cu_dc959c8d4cuda3std3__48in_placeE
	.align		8
        /*0058*/ 	.dword	_ZN34_INTERNAL_a70d7d88_4_k_cu_dc959c8d4cuda3std3__420unreachable_sentinelE
	.align		8
        /*0060*/ 	.dword	_ZN34_INTERNAL_a70d7d88_4_k_cu_dc959c8d4cuda3std3__47nulloptE
	.align		8
        /*0068*/ 	.dword	_ZN34_INTERNAL_a70d7d88_4_k_cu_dc959c8d4cuda3std3__48unexpectE
	.align		8
        /*0070*/ 	.dword	_ZN34_INTERNAL_a70d7d88_4_k_cu_dc959c8d4cuda3std6ranges3__45__cpo4swapE
	.align		8
        /*0078*/ 	.dword	_ZN34_INTERNAL_a70d7d88_4_k_cu_dc959c8d4cuda3std6ranges3__45__cpo9iter_moveE
	.align		8
        /*0080*/ 	.dword	_ZN34_INTERNAL_a70d7d88_4_k_cu_dc959c8d4cuda3std6ranges3__45__cpo5beginE
	.align		8
        /*0088*/ 	.dword	_ZN34_INTERNAL_a70d7d88_4_k_cu_dc959c8d4cuda3std6ranges3__45__cpo3endE
	.align		8
        /*0090*/ 	.dword	_ZN34_INTERNAL_a70d7d88_4_k_cu_dc959c8d4cuda3std6ranges3__45__cpo6cbeginE
	.align		8
        /*0098*/ 	.dword	_ZN34_INTERNAL_a70d7d88_4_k_cu_dc959c8d4cuda3std6ranges3__45__cpo4cendE
	.align		8
        /*00a0*/ 	.dword	_ZN34_INTERNAL_a70d7d88_4_k_cu_dc959c8d4cuda3std6ranges3__45__cpo7advanceE
	.align		8
        /*00a8*/ 	.dword	_ZN34_INTERNAL_a70d7d88_4_k_cu_dc959c8d4cuda3std6ranges3__45__cpo9iter_swapE
	.align		8
        /*00b0*/ 	.dword	_ZN34_INTERNAL_a70d7d88_4_k_cu_dc959c8d4cuda3std6ranges3__45__cpo4nextE
	.align		8
        /*00b8*/ 	.dword	_ZN34_INTERNAL_a70d7d88_4_k_cu_dc959c8d4cuda3std6ranges3__45__cpo4prevE
	.align		8
        /*00c0*/ 	.dword	_ZN34_INTERNAL_a70d7d88_4_k_cu_dc959c8d4cuda3std6ranges3__45__cpo4dataE
	.align		8
        /*00c8*/ 	.dword	_ZN34_INTERNAL_a70d7d88_4_k_cu_dc959c8d4cuda3std6ranges3__45__cpo5cdataE
	.align		8
        /*00d0*/ 	.dword	_ZN34_INTERNAL_a70d7d88_4_k_cu_dc959c8d4cuda3std6ranges3__45__cpo4sizeE
	.align		8
        /*00d8*/ 	.dword	_ZN34_INTERNAL_a70d7d88_4_k_cu_dc959c8d4cuda3std6ranges3__45__cpo5ssizeE
	.align		8
        /*00e0*/ 	.dword	_ZN34_INTERNAL_a70d7d88_4_k_cu_dc959c8d4cuda3std6ranges3__45__cpo8distanceE
	.align		8
        /*00e8*/ 	.dword	_ZN34_INTERNAL_a70d7d88_4_k_cu_dc959c8d6thrust24THRUST_300001_SM_1000_NS8cuda_cub3parE
	.align		8
        /*00f0*/ 	.dword	_ZN34_INTERNAL_a70d7d88_4_k_cu_dc959c8d6thrust24THRUST_300001_SM_1000_NS8cuda_cub10par_nosyncE
	.align		8
        /*00f8*/ 	.dword	_ZN34_INTERNAL_a70d7d88_4_k_cu_dc959c8d6thrust24THRUST_300001_SM_1000_NS6system6detail10sequential3seqE
	.align		8
        /*0100*/ 	.dword	_ZN34_INTERNAL_a70d7d88_4_k_cu_dc959c8d6thrust24THRUST_300001_SM_1000_NS6system3cpp3parE
	.align		8
        /*0108*/ 	.dword	_ZN34_INTERNAL_a70d7d88_4_k_cu_dc959c8d6thrust24THRUST_300001_SM_1000_NS12placeholders2_1E
	.align		8
        /*0110*/ 	.dword	_ZN34_INTERNAL_a70d7d88_4_k_cu_dc959c8d6thrust24THRUST_300001_SM_1000_NS12placeholders2_2E
	.align		8
        /*0118*/ 	.dword	_ZN34_INTERNAL_a70d7d88_4_k_cu_dc959c8d6thrust24THRUST_300001_SM_1000_NS12placeholders2_3E
	.align		8
        /*0120*/ 	.dword	_ZN34_INTERNAL_a70d7d88_4_k_cu_dc959c8d6thrust24THRUST_300001_SM_1000_NS12placeholders2_4E
	.align		8
        /*0128*/ 	.dword	_ZN34_INTERNAL_a70d7d88_4_k_cu_dc959c8d6thrust24THRUST_300001_SM_1000_NS12placeholders2_5E
	.align		8
        /*0130*/ 	.dword	_ZN34_INTERNAL_a70d7d88_4_k_cu_dc959c8d6thrust24THRUST_300001_SM_1000_NS12placeholders2_6E
	.align		8
        /*0138*/ 	.dword	_ZN34_INTERNAL_a70d7d88_4_k_cu_dc959c8d6thrust24THRUST_300001_SM_1000_NS12placeholders2_7E
	.align		8
        /*0140*/ 	.dword	_ZN34_INTERNAL_a70d7d88_4_k_cu_dc959c8d6thrust24THRUST_300001_SM_1000_NS12placeholders2_8E
	.align		8
        /*0148*/ 	.dword	_ZN34_INTERNAL_a70d7d88_4_k_cu_dc959c8d6thrust24THRUST_300001_SM_1000_NS12placeholders2_9E
	.align		8
        /*0150*/ 	.dword	_ZN34_INTERNAL_a70d7d88_4_k_cu_dc959c8d6thrust24THRUST_300001_SM_1000_NS12placeholders3_10E
	.align		8
        /*0158*/ 	.dword	_ZN34_INTERNAL_a70d7d88_4_k_cu_dc959c8d6thrust24THRUST_300001_SM_1000_NS3seqE
	.align		8
        /*0160*/ 	.dword	_ZN34_INTERNAL_a70d7d88_4_k_cu_dc959c8d6thrust24THRUST_300001_SM_1000_NS6deviceE


//--------------------- .text._ZN3cub18CUB_300001_SM_10006detail6reduce28DeviceReduceSingleTileKernelINS2_10policy_hubIN4cuda3std3__45tupleIJblEEEyN6thrust24THRUST_300001_SM_1000_NS8cuda_cub9__find_if7functorIS9_EEE10Policy1000EPS9_SI_iSF_S9_S9_NS7_10__identityEEEvT0_T1_T2_T3_T4_T6_ --------------------------
	.section	.text._ZN3cub18CUB_300001_SM_10006detail6reduce28DeviceReduceSingleTileKernelINS2_10policy_hubIN4cuda3std3__45tupleIJblEEEyN6thrust24THRUST_300001_SM_1000_NS8cuda_cub9__find_if7functorIS9_EEE10Policy1000EPS9_SI_iSF_S9_S9_NS7_10__identityEEEvT0_T1_T2_T3_T4_T6_,"ax",@progbits
	.align	128
        .global         _ZN3cub18CUB_300001_SM_10006detail6reduce28DeviceReduceSingleTileKernelINS2_10policy_hubIN4cuda3std3__45tupleIJblEEEyN6thrust24THRUST_300001_SM_1000_NS8cuda_cub9__find_if7functorIS9_EEE10Policy1000EPS9_SI_iSF_S9_S9_NS7_10__identityEEEvT0_T1_T2_T3_T4_T6_
        .type           _ZN3cub18CUB_300001_SM_10006detail6reduce28DeviceReduceSingleTileKernelINS2_10policy_hubIN4cuda3std3__45tupleIJblEEEyN6thrust24THRUST_300001_SM_1000_NS8cuda_cub9__find_if7functorIS9_EEE10Policy1000EPS9_SI_iSF_S9_S9_NS7_10__identityEEEvT0_T1_T2_T3_T4_T6_,@function
        .size           _ZN3cub18CUB_300001_SM_10006detail6reduce28DeviceReduceSingleTileKernelINS2_10policy_hubIN4cuda3std3__45tupleIJblEEEyN6thrust24THRUST_300001_SM_1000_NS8cuda_cub9__find_if7functorIS9_EEE10Policy1000EPS9_SI_iSF_S9_S9_NS7_10__identityEEEvT0_T1_T2_T3_T4_T6_,(.L_x_1295 - _ZN3cub18CUB_300001_SM_10006detail6reduce28DeviceReduceSingleTileKernelINS2_10policy_hubIN4cuda3std3__45tupleIJblEEEyN6thrust24THRUST_300001_SM_1000_NS8cuda_cub9__find_if7functorIS9_EEE10Policy1000EPS9_SI_iSF_S9_S9_NS7_10__identityEEEvT0_T1_T2_T3_T4_T6_)
        .other          _ZN3cub18CUB_300001_SM_10006detail6reduce28DeviceReduceSingleTileKernelINS2_10policy_hubIN4cuda3std3__45tupleIJblEEEyN6thrust24THRUST_300001_SM_1000_NS8cuda_cub9__find_if7functorIS9_EEE10Policy1000EPS9_SI_iSF_S9_S9_NS7_10__identityEEEvT0_T1_T2_T3_T4_T6_,@"STO_CUDA_ENTRY STV_DEFAULT"
_ZN3cub18CUB_300001_SM_10006detail6reduce28DeviceReduceSingleTileKernelINS2_10policy_hubIN4cuda3std3__45tupleIJblEEEyN6thrust24THRUST_300001_SM_1000_NS8cuda_cub9__find_if7functorIS9_EEE10Policy1000EPS9_SI_iSF_S9_S9_NS7_10__identityEEEvT0_T1_T2_T3_T4_T6_:
.text._ZN3cub18CUB_300001_SM_10006detail6reduce28DeviceReduceSingleTileKernelINS2_10policy_hubIN4cuda3std3__45tupleIJblEEEyN6thrust24THRUST_300001_SM_1000_NS8cuda_cub9__find_if7functorIS9_EEE10Policy1000EPS9_SI_iSF_S9_S9_NS7_10__identityEEEvT0_T1_T2_T3_T4_T6_:
[----:B------:R-:W-:Y:S01]  /*0000*/  LDC R1, c[0x0][0x37c] ;  /* 0x0000df00ff017b82 */ /* 0x000fe20000000800 */
[----:B------:R-:W0:Y:S07]  /*0010*/  LDCU UR4, c[0x0][0x390] ;  /* 0x00007200ff0477ac */ /* 0x000e2e0008000800 */
[----:B------:R-:W1:Y:S01]  /*0020*/  LDC.U8 R0, c[0x0][0x398] ;  /* 0x0000e600ff007b82 */ /* 0x000e620000000000 */
[----:B------:R-:W2:Y:S01]  /*0030*/  LDCU.64 UR8, c[0x0][0x358] ;  /* 0x00006b00ff0877ac */ /* 0x000ea20008000a00 */
[----:B0-----:R-:W-:-:S09]  /*0040*/  UISETP.NE.AND UP0, UPT, UR4, URZ, UPT ;  /* 0x000000ff0400728c */ /* 0x001fd2000bf05270 */
[----:B--2---:R-:W-:Y:S05]  /*0050*/  BRA.U UP0, `(.L_x_0) ;  /* 0x0000000100207547 */ /* 0x004fea000b800000 */
[----:B------:R-:W0:Y:S02]  /*0060*/  S2R R2, SR_TID.X ;  /* 0x0000000000027919 */ /* 0x000e240000002100 */
[----:B0-----:R-:W-:-:S13]  /*0070*/  ISETP.NE.AND P0, PT, R2, RZ, PT ;  /* 0x000000ff0200720c */ /* 0x001fda0003f05270 */
[----:B------:R-:W-:Y:S05]  /*0080*/  @P0 EXIT ;  /* 0x000000000000094d */ /* 0x000fea0003800000 */
[----:B------:R-:W1:Y:S08]  /*0090*/  LDC.64 R2, c[0x0][0x388] ;  /* 0x0000e200ff027b82 */ /* 0x000e700000000a00 */
[----:B------:R-:W0:Y:S01]  /*00a0*/  LDC.64 R4, c[0x0][0x3a0] ;  /* 0x0000e800ff047b82 */ /* 0x000e220000000a00 */
[----:B-1----:R-:W-:Y:S04]  /*00b0*/  STG.E.U8 desc[UR8][R2.64], R0 ;  /* 0x0000000002007986 */ /* 0x002fe8000c101108 */
[----:B0-----:R-:W-:Y:S01]  /*00c0*/  STG.E.64 desc[UR8][R2.64+0x8], R4 ;  /* 0x0000080402007986 */ /* 0x001fe2000c101b08 */
[----:B------:R-:W-:Y:S05]  /*00d0*/  EXIT ;  /* 0x000000000000794d */ /* 0x000fea0003800000 */
.L_x_0:
[----:B------:R-:W-:Y:S01]  /*00e0*/  UISETP.GT.AND UP0, UPT, UR4, 0x3ff, UPT ;  /* 0x000003ff0400788c */ /* 0x000fe2000bf04270 */
[----:B------:R-:W-:Y:S08]  /*00f0*/  BSSY.RECONVERGENT B0, `(.L_x_1) ;  /* 0x00003d8000007945 */ /* 0x000ff00003800200 */
[----:B------:R-:W-:Y:S05]  /*0100*/  BRA.U UP0, `(.L_x_2) ;  /* 0x0000002100e47547 */ /* 0x000fea000b800000 */
[----:B------:R-:W0:Y:S01]  /*0110*/  S2R R5, SR_TID.X ;  /* 0x0000000000057919 */ /* 0x000e220000002100 */
[----:B------:R-:W-:Y:S01]  /*0120*/  BSSY.RECONVERGENT B1, `(.L_x_3) ;  /* 0x000000b000017945 */ /* 0x000fe20003800200 */
[----:B------:R-:W-:Y:S02]  /*0130*/  PRMT R4, RZ, 0x7610, R4 ;  /* 0x00007610ff047816 */ /* 0x000fe40000000004 */
[----:B------:R-:W-:Y:S02]  /*0140*/  CS2R R2, SRZ ;  /* 0x0000000000027805 */ /* 0x000fe4000001ff00 */
[----:B0-----:R-:W-:Y:S01]  /*0150*/  ISETP.GE.AND P0, PT, R5, UR4, PT ;  /* 0x0000000405007c0c */ /* 0x001fe2000bf06270 */
[----:B------:R-:W-:-:S12]  /*0160*/  IMAD.MOV.U32 R9, RZ, RZ, R5 ;  /* 0x000000ffff097224 */ /* 0x000fd800078e0005 */
[----:B------:R-:W-:Y:S05]  /*0170*/  @P0 BRA `(.L_x_4) ;  /* 0x0000000000140947 */ /* 0x000fea0003800000 */
[----:B------:R-:W0:Y:S02]  /*0180*/  LDC.64 R6, c[0x0][0x380] ;  /* 0x0000e000ff067b82 */ /* 0x000e240000000a00 */
[----:B0-----:R-:W-:-:S05]  /*0190*/  IMAD.WIDE.U32 R6, R5, 0x10, R6 ;  /* 0x0000001005067825 */ /* 0x001fca00078e0006 */
[----:B------:R0:W5:Y:S04]  /*01a0*/  LDG.E.U16.CONSTANT R4, desc[UR8][R6.64] ;  /* 0x0000000806047981 */ /* 0x000168000c1e9500 */
[----:B------:R0:W5:Y:S01]  /*01b0*/  LDG.E.64.CONSTANT R2, desc[UR8][R6.64+0x8] ;  /* 0x0000080806027981 */ /* 0x000162000c1e9b00 */
[----:B------:R-:W-:-:S07]  /*01c0*/  VIADD R9, R5, 0x100 ;  /* 0x0000010005097836 */ /* 0x000fce0000000000 */
.L_x_4:
[----:B------:R-:W-:Y:S05]  /*01d0*/  BSYNC.RECONVERGENT B1 ;  /* 0x0000000000017941 */ /* 0x000fea0003800200 */
.L_x_3:
[----:B------:R-:W-:Y:S01]  /*01e0*/  ISETP.GE.AND P0, PT, R9, UR4, PT ;  /* 0x0000000409007c0c */ /* 0x000fe2000bf06270 */
[----:B------:R-:W-:-:S12]  /*01f0*/  BSSY.RECONVERGENT B1, `(.L_x_5) ;  /* 0x0000058000017945 */ /* 0x000fd80003800200 */
[----:B------:R-:W-:Y:S05]  /*0200*/  @P0 BRA `(.L_x_6) ;  /* 0x0000000400580947 */ /* 0x000fea0003800000 */
[----:B------:R-:W-:Y:S01]  /*0210*/  LOP3.LUT R8, RZ, R9, RZ, 0x33, !PT ;  /* 0x00000009ff087212 */ /* 0x000fe200078e33ff */
[----:B0-----:R-:W0:Y:S01]  /*0220*/  LDC.64 R6, c[0x0][0x380] ;  /* 0x0000e000ff067b82 */ /* 0x001e220000000a00 */
[----:B------:R-:W-:Y:S03]  /*0230*/  BSSY.RECONVERGENT B2, `(.L_x_7) ;  /* 0x0000020000027945 */ /* 0x000fe60003800200 */
[----:B------:R-:W-:-:S05]  /*0240*/  VIADD R8, R8, UR4 ;  /* 0x0000000408087c36 */ /* 0x000fca0008000000 */
[C---:B------:R-:W-:Y:S02]  /*0250*/  LOP3.LUT R10, R8.reuse, 0x300, RZ, 0xc0, !PT ;  /* 0x00000300080a7812 */ /* 0x040fe400078ec0ff */
[----:B------:R-:W-:Y:S02]  /*0260*/  ISETP.GE.U32.AND P1, PT, R8, 0x300, PT ;  /* 0x000003000800780c */ /* 0x000fe40003f26070 */
[----:B------:R-:W-:-:S13]  /*0270*/  ISETP.NE.AND P0, PT, R10, 0x300, PT ;  /* 0x000003000a00780c */ /* 0x000fda0003f05270 */
[----:B------:R-:W-:Y:S05]  /*0280*/  @!P0 BRA `(.L_x_8) ;  /* 0x0000000000688947 */ /* 0x000fea0003800000 */
[----:B------:R-:W2:Y:S01]  /*0290*/  LDC.64 R10, c[0x0][0x380] ;  /* 0x0000e000ff0a7b82 */ /* 0x000ea20000000a00 */
[----:B------:R-:W-:-:S04]  /*02a0*/  LEA.HI R8, R8, 0x1, RZ, 0x18 ;  /* 0x0000000108087811 */ /* 0x000fc800078fc0ff */
[----:B------:R-:W-:-:S05]  /*02b0*/  LOP3.LUT R8, R8, 0x3, RZ, 0xc0, !PT ;  /* 0x0000000308087812 */ /* 0x000fca00078ec0ff */
[----:B------:R-:W-:Y:S02]  /*02c0*/  IMAD.MOV R8, RZ, RZ, -R8 ;  /* 0x000000ffff087224 */ /* 0x000fe400078e0a08 */
[----:B--2---:R-:W-:-:S04]  /*02d0*/  IMAD.WIDE.U32 R10, R9, 0x10, R10 ;  /* 0x00000010090a7825 */ /* 0x004fc800078e000a */
[----:B------:R-:W-:Y:S02]  /*02e0*/  IMAD.MOV.U32 R15, RZ, RZ, R10 ;  /* 0x000000ffff0f7224 */ /* 0x000fe400078e000a */
[----:B------:R-:W-:-:S07]  /*02f0*/  IMAD.MOV.U32 R13, RZ, RZ, R11 ;  /* 0x000000ffff0d7224 */ /* 0x000fce00078e000b */
.L_x_9:
[----:B------:R-:W-:-:S05]  /*0300*/  IMAD.MOV.U32 R12, RZ, RZ, R15 ;  /* 0x000000ffff0c7224 */ /* 0x000fca00078e000f */
[----:B------:R-:W2:Y:S04]  /*0310*/  LDG.E.U16.CONSTANT R14, desc[UR8][R12.64] ;  /* 0x000000080c0e7981 */ /* 0x000ea8000c1e9500 */
[----:B------:R3:W4:Y:S01]  /*0320*/  LDG.E.64.CONSTANT R10, desc[UR8][R12.64+0x8] ;  /* 0x000008080c0a7981 */ /* 0x000722000c1e9b00 */
[----:B------:R-:W-:Y:S01]  /*0330*/  VIADD R8, R8, 0x1 ;  /* 0x0000000108087836 */ /* 0x000fe20000000000 */
[----:B-----5:R-:W-:Y:S01]  /*0340*/  LOP3.LUT P2, RZ, R4, 0xff, RZ, 0xc0, !PT ;  /* 0x000000ff04ff7812 */ /* 0x020fe2000784c0ff */
[----:B------:R-:W-:Y:S01]  /*0350*/  VIADD R9, R9, 0x100 ;  /* 0x0000010009097836 */ /* 0x000fe20000000000 */
[----:B------:R-:W-:Y:S02]  /*0360*/  IADD3 R15, P5, PT, R12, 0x1000, RZ ;  /* 0x000010000c0f7810 */ /* 0x000fe40007fbe0ff */
[----:B------:R-:W-:-:S03]  /*0370*/  ISETP.NE.AND P4, PT, R8, RZ, PT ;  /* 0x000000ff0800720c */ /* 0x000fc60003f85270 */
[----:B---3--:R-:W-:Y:S01]  /*0380*/  IMAD.X R13, RZ, RZ, R13, P5 ;  /* 0x000000ffff0d7224 */ /* 0x008fe200028e060d */
[----:B--2---:R-:W-:Y:S02]  /*0390*/  LOP3.LUT P3, RZ, R14, 0xff, RZ, 0xc0, !PT ;  /* 0x000000ff0eff7812 */ /* 0x004fe4000786c0ff */
[----:B----4-:R-:W-:-:S03]  /*03a0*/  ISETP.LT.U32.AND P0, PT, R10, R2, PT ;  /* 0x000000020a00720c */ /* 0x010fc60003f01070 */
[----:B------:R-:W-:Y:S02]  /*03b0*/  @P2 SEL R14, R4, 0x1, !P3 ;  /* 0x00000001040e2807 */ /* 0x000fe40005800000 */
[----:B------:R-:W-:Y:S02]  /*03c0*/  ISETP.LT.AND.EX P0, PT, R11, R3, PT, P0 ;  /* 0x000000030b00720c */ /* 0x000fe40003f01300 */
[----:B------:R-:W-:-:S04]  /*03d0*/  PRMT R4, R14, 0x7610, R4 ;  /* 0x000076100e047816 */ /* 0x000fc80000000004 */
[C---:B------:R-:W-:Y:S02]  /*03e0*/  @P3 SEL R2, R10.reuse, R2, P0 ;  /* 0x000000020a023207 */ /* 0x040fe40000000000 */
[C---:B------:R-:W-:Y:S02]  /*03f0*/  @P3 SEL R3, R11.reuse, R3, P0 ;  /* 0x000000030b033207 */ /* 0x040fe40000000000 */
[----:B------:R-:W-:Y:S02]  /*0400*/  SEL R2, R10, R2, !P2 ;  /* 0x000000020a027207 */ /* 0x000fe40005000000 */
[----:B------:R-:W-:Y:S01]  /*0410*/  SEL R3, R11, R3, !P2 ;  /* 0x000000030b037207 */ /* 0x000fe20005000000 */
[----:B------:R-:W-:Y:S06]  /*0420*/  @P4 BRA `(.L_x_9) ;  /* 0xfffffffc00b44947 */ /* 0x000fec000383ffff */
.L_x_8:
[----:B------:R-:W-:Y:S05]  /*0430*/  BSYNC.RECONVERGENT B2 ;  /* 0x0000000000027941 */ /* 0x000fea0003800200 */
.L_x_7:
[----:B------:R-:W-:Y:S05]  /*0440*/  @!P1 BRA `(.L_x_6) ;  /* 0x0000000000c89947 */ /* 0x000fea0003800000 */
.L_x_10:
[----:B0-----:R-:W-:-:S05]  /*0450*/  IMAD.WIDE R20, R9, 0x10, R6 ;  /* 0x0000001009147825 */ /* 0x001fca00078e0206 */
[----:B------:R-:W2:Y:S04]  /*0460*/  LDG.E.U16.CONSTANT R19, desc[UR8][R20.64] ;  /* 0x0000000814137981 */ /* 0x000ea8000c1e9500 */
[----:B------:R-:W3:Y:S04]  /*0470*/  LDG.E.64.CONSTANT R10, desc[UR8][R20.64+0x8] ;  /* 0x00000808140a7981 */ /* 0x000ee8000c1e9b00 */
[----:B------:R-:W4:Y:S04]  /*0480*/  LDG.E.U16.CONSTANT R22, desc[UR8][R20.64+0x1000] ;  /* 0x0010000814167981 */ /* 0x000f28000c1e9500 */
[----:B------:R-:W4:Y:S04]  /*0490*/  LDG.E.64.CONSTANT R12, desc[UR8][R20.64+0x1008] ;  /* 0x00100808140c7981 */ /* 0x000f28000c1e9b00 */
[----:B------:R-:W4:Y:S04]  /*04a0*/  LDG.E.U16.CONSTANT R18, desc[UR8][R20.64+0x2000] ;  /* 0x0020000814127981 */ /* 0x000f28000c1e9500 */
[----:B------:R-:W4:Y:S04]  /*04b0*/  LDG.E.64.CONSTANT R14, desc[UR8][R20.64+0x2008] ;  /* 0x00200808140e7981 */ /* 0x000f28000c1e9b00 */
[----:B------:R-:W4:Y:S04]  /*04c0*/  LDG.E.U16.CONSTANT R8, desc[UR8][R20.64+0x3000] ;  /* 0x0030000814087981 */ /* 0x000f28000c1e9500 */
[----:B------:R-:W4:Y:S01]  /*04d0*/  LDG.E.64.CONSTANT R16, desc[UR8][R20.64+0x3008] ;  /* 0x0030080814107981 */ /* 0x000f22000c1e9b00 */
[----:B-----5:R-:W-:Y:S01]  /*04e0*/  LOP3.LUT P2, RZ, R4, 0xff, RZ, 0xc0, !PT ;  /* 0x000000ff04ff7812 */ /* 0x020fe2000784c0ff */
[----:B------:R-:W-:-:S02]  /*04f0*/  IMAD.MOV.U32 R23, RZ, RZ, R3 ;  /* 0x000000ffff177224 */ /* 0x000fc400078e0003 */
[----:B------:R-:W-:Y:S01]  /*0500*/  VIADD R9, R9, 0x400 ;  /* 0x0000040009097836 */ /* 0x000fe20000000000 */
[----:B--2---:R-:W-:Y:S02]  /*0510*/  LOP3.LUT P1, RZ, R19, 0xff, RZ, 0xc0, !PT ;  /* 0x000000ff13ff7812 */ /* 0x004fe4000782c0ff */
[----:B---3--:R-:W-:-:S07]  /*0520*/  ISETP.LT.U32.AND P0, PT, R10, R2, PT ;  /* 0x000000020a00720c */ /* 0x008fce0003f01070 */
[----:B------:R-:W-:Y:S02]  /*0530*/  @P2 SEL R19, R4, 0x1, !P1 ;  /* 0x0000000104132807 */ /* 0x000fe40004800000 */
[-C--:B------:R-:W-:Y:S02]  /*0540*/  ISETP.LT.AND.EX P0, PT, R11, R23.reuse, PT, P0 ;  /* 0x000000170b00720c */ /* 0x080fe40003f01300 */
[----:B------:R-:W-:Y:S02]  /*0550*/  LOP3.LUT P3, RZ, R19, 0xff, RZ, 0xc0, !PT ;  /* 0x000000ff13ff7812 */ /* 0x000fe4000786c0ff */
[----:B----4-:R-:W-:Y:S02]  /*0560*/  LOP3.LUT P4, RZ, R22, 0xff, RZ, 0xc0, !PT ;  /* 0x000000ff16ff7812 */ /* 0x010fe4000788c0ff */
[----:B------:R-:W-:Y:S02]  /*0570*/  @P1 SEL R2, R10, R2, P0 ;  /* 0x000000020a021207 */ /* 0x000fe40000000000 */
[----:B------:R-:W-:-:S02]  /*0580*/  @P1 SEL R23, R11, R23, P0 ;  /* 0x000000170b171207 */ /* 0x000fc40000000000 */
[----:B------:R-:W-:Y:S02]  /*0590*/  SEL R3, R10, R2, !P2 ;  /* 0x000000020a037207 */ /* 0x000fe40005000000 */
[----:B------:R-:W-:Y:S02]  /*05a0*/  SEL R11, R11, R23, !P2 ;  /* 0x000000170b0b7207 */ /* 0x000fe40005000000 */
[----:B------:R-:W-:Y:S02]  /*05b0*/  ISETP.LT.U32.AND P0, PT, R12, R3, PT ;  /* 0x000000030c00720c */ /* 0x000fe40003f01070 */
[----:B------:R-:W-:Y:S02]  /*05c0*/  @P3 SEL R22, R19, 0x1, !P4 ;  /* 0x0000000113163807 */ /* 0x000fe40006000000 */
[----:B------:R-:W-:Y:S02]  /*05d0*/  ISETP.LT.AND.EX P0, PT, R13, R11, PT, P0 ;  /* 0x0000000b0d00720c */ /* 0x000fe40003f01300 */
[----:B------:R-:W-:-:S02]  /*05e0*/  LOP3.LUT P2, RZ, R18, 0xff, RZ, 0xc0, !PT ;  /* 0x000000ff12ff7812 */ /* 0x000fc4000784c0ff */
[----:B------:R-:W-:Y:S02]  /*05f0*/  @P4 SEL R3, R12, R3, P0 ;  /* 0x000000030c034207 */ /* 0x000fe40000000000 */
[----:B------:R-:W-:Y:S02]  /*0600*/  LOP3.LUT P1, RZ, R22, 0xff, RZ, 0xc0, !PT ;  /* 0x000000ff16ff7812 */ /* 0x000fe4000782c0ff */
[C---:B------:R-:W-:Y:S02]  /*0610*/  @P4 SEL R11, R13.reuse, R11, P0 ;  /* 0x0000000b0d0b4207 */ /* 0x040fe40000000000 */
[----:B------:R-:W-:Y:S02]  /*0620*/  SEL R3, R12, R3, !P3 ;  /* 0x000000030c037207 */ /* 0x000fe40005800000 */
[----:B------:R-:W-:Y:S02]  /*0630*/  SEL R13, R13, R11, !P3 ;  /* 0x0000000b0d0d7207 */ /* 0x000fe40005800000 */
[----:B------:R-:W-:-:S02]  /*0640*/  ISETP.LT.U32.AND P0, PT, R14, R3, PT ;  /* 0x000000030e00720c */ /* 0x000fc40003f01070 */
[----:B------:R-:W-:Y:S02]  /*0650*/  LOP3.LUT P3, RZ, R8, 0xff, RZ, 0xc0, !PT ;  /* 0x000000ff08ff7812 */ /* 0x000fe4000786c0ff */
[C---:B------:R-:W-:Y:S02]  /*0660*/  ISETP.LT.AND.EX P0, PT, R15.reuse, R13, PT, P0 ;  /* 0x0000000d0f00720c */ /* 0x040fe40003f01300 */
[----:B------:R-:W-:Y:S02]  /*0670*/  @P1 SEL R18, R22, 0x1, !P2 ;  /* 0x0000000116121807 */ /* 0x000fe40005000000 */
[C---:B------:R-:W-:Y:S02]  /*0680*/  @P2 SEL R3, R14.reuse, R3, P0 ;  /* 0x000000030e032207 */ /* 0x040fe40000000000 */
[----:B------:R-:W-:Y:S02]  /*0690*/  @P2 SEL R13, R15, R13, P0 ;  /* 0x0000000d0f0d2207 */ /* 0x000fe40000000000 */
[----:B------:R-:W-:-:S02]  /*06a0*/  SEL R3, R14, R3, !P1 ;  /* 0x000000030e037207 */ /* 0x000fc40004800000 */
[----:B------:R-:W-:Y:S02]  /*06b0*/  LOP3.LUT P2, RZ, R18, 0xff, RZ, 0xc0, !PT ;  /* 0x000000ff12ff7812 */ /* 0x000fe4000784c0ff */
[----:B------:R-:W-:Y:S02]  /*06c0*/  SEL R15, R15, R13, !P1 ;  /* 0x0000000d0f0f7207 */ /* 0x000fe40004800000 */
[----:B------:R-:W-:Y:S02]  /*06d0*/  ISETP.GE.AND P1, PT, R9, UR4, PT ;  /* 0x0000000409007c0c */ /* 0x000fe4000bf26270 */
[----:B------:R-:W-:-:S04]  /*06e0*/  ISETP.LT.U32.AND P0, PT, R16, R3, PT ;  /* 0x000000031000720c */ /* 0x000fc80003f01070 */
[----:B------:R-:W-:-:S03]  /*06f0*/  ISETP.LT.AND.EX P0, PT, R17, R15, PT, P0 ;  /* 0x0000000f1100720c */ /* 0x000fc60003f01300 */
[----:B------:R-:W-:Y:S02]  /*0700*/  @P2 SEL R8, R18, 0x1, !P3 ;  /* 0x0000000112082807 */ /* 0x000fe40005800000 */
[C---:B------:R-:W-:Y:S02]  /*0710*/  @P3 SEL R3, R16.reuse, R3, P0 ;  /* 0x0000000310033207 */ /* 0x040fe40000000000 */
[C---:B------:R-:W-:Y:S02]  /*0720*/  @P3 SEL R15, R17.reuse, R15, P0 ;  /* 0x0000000f110f3207 */ /* 0x040fe40000000000 */
[----:B------:R-:W-:Y:S02]  /*0730*/  SEL R2, R16, R3, !P2 ;  /* 0x0000000310027207 */ /* 0x000fe40005000000 */
[----:B------:R-:W-:Y:S02]  /*0740*/  SEL R3, R17, R15, !P2 ;  /* 0x0000000f11037207 */ /* 0x000fe40005000000 */
[----:B------:R-:W-:Y:S01]  /*0750*/  PRMT R4, R8, 0x7610, R4 ;  /* 0x0000761008047816 */ /* 0x000fe20000000004 */
[----:B------:R-:W-:Y:S06]  /*0760*/  @!P1 BRA `(.L_x_10) ;  /* 0xfffffffc00389947 */ /* 0x000fec000383ffff */
.L_x_6:
[----:B------:R-:W-:Y:S05]  /*0770*/  BSYNC.RECONVERGENT B1 ;  /* 0x0000000000017941 */ /* 0x000fea0003800200 */
.L_x_5:
[----:B------:R-:W-:-:S09]  /*0780*/  UISETP.GE.AND UP0, UPT, UR4, 0x100, UPT ;  /* 0x000001000400788c */ /* 0x000fd2000bf06270 */
[----:B------:R-:W-:Y:S05]  /*0790*/  BRA.U !UP0, `(.L_x_11) ;  /* 0x0000000d08407547 */ /* 0x000fea000b800000 */
[----:B------:R-:W2:Y:S01]  /*07a0*/  S2R R10, SR_LANEID ;  /* 0x00000000000a7919 */ /* 0x000ea20000000000 */
[----:B0----5:R-:W-:Y:S01]  /*07b0*/  LOP3.LUT R6, R4, 0xff, RZ, 0xc0, !PT ;  /* 0x000000ff04067812 */ /* 0x021fe200078ec0ff */
[----:B------:R-:W-:Y:S01]  /*07c0*/  BSSY.RECONVERGENT B1, `(.L_x_12) ;  /* 0x0000016000017945 */ /* 0x000fe20003800200 */
[----:B------:R0:W3:Y:S04]  /*07d0*/  SHFL.DOWN PT, R9, R2, 0x1, 0x1f ;  /* 0x08201f0002097f89 */ /* 0x0000e800000e0000 */
[----:B------:R0:W4:Y:S04]  /*07e0*/  SHFL.DOWN PT, R8, R3, 0x1, 0x1f ;  /* 0x08201f0003087f89 */ /* 0x00012800000e0000 */
[----:B------:R0:W0:Y:S01]  /*07f0*/  SHFL.DOWN PT, R7, R6, 0x1, 0x1f ;  /* 0x08201f0006077f89 */ /* 0x00002200000e0000 */
[----:B--2---:R-:W-:-:S02]  /*0800*/  ISETP.GT.AND P0, PT, R10, 0x1e, PT ;  /* 0x0000001e0a00780c */ /* 0x004fc40003f04270 */
[C---:B------:R-:W-:Y:S02]  /*0810*/  ISETP.GT.AND P3, PT, R10.reuse, 0x1d, PT ;  /* 0x0000001d0a00780c */ /* 0x040fe40003f64270 */
[----:B------:R-:W-:-:S09]  /*0820*/  ISETP.GT.AND P2, PT, R10, 0x1b, PT ;  /* 0x0000001b0a00780c */ /* 0x000fd20003f44270 */
[----:B0--34-:R-:W-:Y:S05]  /*0830*/  @P0 BRA `(.L_x_13) ;  /* 0x0000000000380947 */ /* 0x019fea0003800000 */
[----:B------:R-:W-:Y:S01]  /*0840*/  LOP3.LUT P1, RZ, R7, 0xff, RZ, 0xc0, !PT ;  /* 0x000000ff07ff7812 */ /* 0x000fe2000782c0ff */
[----:B------:R-:W-:Y:S01]  /*0850*/  IMAD.MOV.U32 R11, RZ, RZ, 0x1 ;  /* 0x00000001ff0b7424 */ /* 0x000fe200078e00ff */
[----:B------:R-:W-:-:S04]  /*0860*/  LOP3.LUT P0, R6, R4, 0xff, RZ, 0xc0, !PT ;  /* 0x000000ff04067812 */ /* 0x000fc8000780c0ff */
[----:B------:R-:W-:-:S13]  /*0870*/  PLOP3.LUT P0, PT, P0, P1, PT, 0x2f, 0xf2 ;  /* 0x0000000000f2781c */ /* 0x000fda0000702577 */
[----:B------:R-:W-:Y:S02]  /*0880*/  @!P0 ISETP.LT.U32.AND P1, PT, R9, R2, PT ;  /* 0x000000020900820c */ /* 0x000fe40003f21070 */
[----:B------:R-:W-:Y:S02]  /*0890*/  @P0 ISETP.NE.AND P4, PT, R6, RZ, PT ;  /* 0x000000ff0600020c */ /* 0x000fe40003f85270 */
[----:B------:R-:W-:Y:S02]  /*08a0*/  @!P0 PRMT R4, R11, 0x7610, R4 ;  /* 0x000076100b048816 */ /* 0x000fe40000000004 */
[----:B------:R-:W-:Y:S02]  /*08b0*/  @!P0 ISETP.LT.AND.EX P1, PT, R8, R3, PT, P1 ;  /* 0x000000030800820c */ /* 0x000fe40003f21310 */
[----:B------:R-:W-:Y:S02]  /*08c0*/  @P0 SEL R6, R7, R4, !P4 ;  /* 0x0000000407060207 */ /* 0x000fe40006000000 */
[----:B------:R-:W-:-:S02]  /*08d0*/  @!P0 SEL R2, R9, R2, P1 ;  /* 0x0000000209028207 */ /* 0x000fc40000800000 */
[----:B------:R-:W-:Y:S02]  /*08e0*/  @!P0 SEL R3, R8, R3, P1 ;  /* 0x0000000308038207 */ /* 0x000fe40000800000 */
[----:B------:R-:W-:Y:S02]  /*08f0*/  @P0 PRMT R4, R6, 0x7610, R4 ;  /* 0x0000761006040816 */ /* 0x000fe40000000004 */
[----:B------:R-:W-:Y:S02]  /*0900*/  @P0 SEL R2, R9, R2, !P4 ;  /* 0x0000000209020207 */ /* 0x000fe40006000000 */
[----:B------:R-:W-:-:S07]  /*0910*/  @P0 SEL R3, R8, R3, !P4 ;  /* 0x0000000308030207 */ /* 0x000fce0006000000 */
.L_x_13:
[----:B------:R-:W-:Y:S05]  /*0920*/  BSYNC.RECONVERGENT B1 ;  /* 0x0000000000017941 */ /* 0x000fea0003800200 */
.L_x_12:
[----:B------:R-:W-:Y:S01]  /*0930*/  LOP3.LUT R7, R4, 0xff, RZ, 0xc0, !PT ;  /* 0x000000ff04077812 */ /* 0x000fe200078ec0ff */
[----:B------:R0:W2:Y:S01]  /*0940*/  SHFL.DOWN PT, R9, R2, 0x2, 0x1f ;  /* 0x08401f0002097f89 */ /* 0x0000a200000e0000 */
[----:B------:R-:W-:Y:S01]  /*0950*/  BSSY.RECONVERGENT B1, `(.L_x_14) ;  /* 0x0000015000017945 */ /* 0x000fe20003800200 */
[C---:B------:R-:W-:Y:S02]  /*0960*/  ISETP.GT.AND P5, PT, R10.reuse, 0x17, PT ;  /* 0x000000170a00780c */ /* 0x040fe40003fa4270 */
[----:B------:R0:W3:Y:S01]  /*0970*/  SHFL.DOWN PT, R8, R3, 0x2, 0x1f ;  /* 0x08401f0003087f89 */ /* 0x0000e200000e0000 */
[C---:B------:R-:W-:Y:S02]  /*0980*/  ISETP.GT.AND P4, PT, R10.reuse, 0xf, PT ;  /* 0x0000000f0a00780c */ /* 0x040fe40003f84270 */
[----:B------:R-:W-:Y:S01]  /*0990*/  ISETP.NE.AND P1, PT, R10, RZ, PT ;  /* 0x000000ff0a00720c */ /* 0x000fe20003f25270 */
[----:B------:R-:W4:Y:S01]  /*09a0*/  SHFL.DOWN PT, R7, R7, 0x2, 0x1f ;  /* 0x08401f0007077f89 */ /* 0x000f2200000e0000 */
[----:B------:R-:W-:Y:S11]  /*09b0*/  @P3 BRA `(.L_x_15) ;  /* 0x0000000000383947 */ /* 0x000ff60003800000 */
[----:B----4-:R-:W-:Y:S01]  /*09c0*/  LOP3.LUT P0, RZ, R7, 0xff, RZ, 0xc0, !PT ;  /* 0x000000ff07ff7812 */ /* 0x010fe2000780c0ff */
[----:B------:R-:W-:Y:S01]  /*09d0*/  IMAD.MOV.U32 R10, RZ, RZ, 0x1 ;  /* 0x00000001ff0a7424 */ /* 0x000fe200078e00ff */
[----:B------:R-:W-:-:S04]  /*09e0*/  LOP3.LUT P3, R6, R4, 0xff, RZ, 0xc0, !PT ;  /* 0x000000ff04067812 */ /* 0x000fc8000786c0ff */
[----:B------:R-:W-:-:S13]  /*09f0*/  PLOP3.LUT P0, PT, P3, P0, PT, 0x2f, 0xf2 ;  /* 0x0000000000f2781c */ /* 0x000fda0001f00577 */
[----:B--2---:R-:W-:Y:S02]  /*0a00*/  @!P0 ISETP.LT.U32.AND P3, PT, R9, R2, PT ;  /* 0x000000020900820c */ /* 0x004fe40003f61070 */
[----:B------:R-:W-:Y:S02]  /*0a10*/  @P0 ISETP.NE.AND P6, PT, R6, RZ, PT ;  /* 0x000000ff0600020c */ /* 0x000fe40003fc5270 */
[----:B------:R-:W-:Y:S02]  /*0a20*/  @!P0 PRMT R4, R10, 0x7610, R4 ;  /* 0x000076100a048816 */ /* 0x000fe40000000004 */
[----:B---3--:R-:W-:Y:S02]  /*0a30*/  @!P0 ISETP.LT.AND.EX P3, PT, R8, R3, PT, P3 ;  /* 0x000000030800820c */ /* 0x008fe40003f61330 */
[----:B------:R-:W-:Y:S02]  /*0a40*/  @P0 SEL R6, R7, R4, !P6 ;  /* 0x0000000407060207 */ /* 0x000fe40007000000 */
[----:B0-----:R-:W-:-:S02]  /*0a50*/  @!P0 SEL R2, R9, R2, P3 ;  /* 0x0000000209028207 */ /* 0x001fc40001800000 */
[----:B------:R-:W-:Y:S02]  /*0a60*/  @!P0 SEL R3, R8, R3, P3 ;  /* 0x0000000308038207 */ /* 0x000fe40001800000 */
[----:B------:R-:W-:Y:S02]  /*0a70*/  @P0 PRMT R4, R6, 0x7610, R4 ;  /* 0x0000761006040816 */ /* 0x000fe40000000004 */
[----:B------:R-:W-:Y:S02]  /*0a80*/  @P0 SEL R2, R9, R2, !P6 ;  /* 0x0000000209020207 */ /* 0x000fe40007000000 */
[----:B------:R-:W-:-:S07]  /*0a90*/  @P0 SEL R3, R8, R3, !P6 ;  /* 0x0000000308030207 */ /* 0x000fce0007000000 */
.L_x_15:
[----:B------:R-:W-:Y:S05]  /*0aa0*/  BSYNC.RECONVERGENT B1 ;  /* 0x0000000000017941 */ /* 0x000fea0003800200 */
.L_x_14:
[----:B----4-:R-:W-:Y:S01]  /*0ab0*/  LOP3.LUT R7, R4, 0xff, RZ, 0xc0, !PT ;  /* 0x000000ff04077812 */ /* 0x010fe200078ec0ff */
[----:B--2---:R2:W4:Y:S01]  /*0ac0*/  SHFL.DOWN PT, R9, R2, 0x4, 0x1f ;  /* 0x08801f0002097f89 */ /* 0x00452200000e0000 */
[----:B------:R-:W-:Y:S03]  /*0ad0*/  BSSY.RECONVERGENT B1, `(.L_x_16) ;  /* 0x0000012000017945 */ /* 0x000fe60003800200 */
[----:B---3--:R2:W3:Y:S04]  /*0ae0*/  SHFL.DOWN PT, R8, R3, 0x4, 0x1f ;  /* 0x08801f0003087f89 */ /* 0x0084e800000e0000 */
[----:B------:R-:W0:Y:S01]  /*0af0*/  SHFL.DOWN PT, R7, R7, 0x4, 0x1f ;  /* 0x08801f0007077f89 */ /* 0x000e2200000e0000 */
[----:B------:R-:W-:Y:S05]  /*0b00*/  @P2 BRA `(.L_x_17) ;  /* 0x0000000000382947 */ /* 0x000fea0003800000 */
[----:B0-----:R-:W-:Y:S01]  /*0b10*/  LOP3.LUT P0, RZ, R7, 0xff, RZ, 0xc0, !PT ;  /* 0x000000ff07ff7812 */ /* 0x001fe2000780c0ff */
[----:B------:R-:W-:Y:S01]  /*0b20*/  IMAD.MOV.U32 R10, RZ, RZ, 0x1 ;  /* 0x00000001ff0a7424 */ /* 0x000fe200078e00ff */
[----:B------:R-:W-:-:S04]  /*0b30*/  LOP3.LUT P2, R6, R4, 0xff, RZ, 0xc0, !PT ;  /* 0x000000ff04067812 */ /* 0x000fc8000784c0ff */
[----:B------:R-:W-:-:S13]  /*0b40*/  PLOP3.LUT P0, PT, P2, P0, PT, 0x2f, 0xf2 ;  /* 0x0000000000f2781c */ /* 0x000fda0001700577 */
[----:B----4-:R-:W-:Y:S02]  /*0b50*/  @!P0 ISETP.LT.U32.AND P2, PT, R9, R2, PT ;  /* 0x000000020900820c */ /* 0x010fe40003f41070 */
[----:B------:R-:W-:Y:S02]  /*0b60*/  @P0 ISETP.NE.AND P3, PT, R6, RZ, PT ;  /* 0x000000ff0600020c */ /* 0x000fe40003f65270 */
[----:B------:R-:W-:Y:S02]  /*0b70*/  @!P0 PRMT R4, R10, 0x7610, R4 ;  /* 0x000076100a048816 */ /* 0x000fe40000000004 */
[----:B---3--:R-:W-:Y:S02]  /*0b80*/  @!P0 ISETP.LT.AND.EX P2, PT, R8, R3, PT, P2 ;  /* 0x000000030800820c */ /* 0x008fe40003f41320 */
[----:B------:R-:W-:Y:S02]  /*0b90*/  @P0 SEL R6, R7, R4, !P3 ;  /* 0x0000000407060207 */ /* 0x000fe40005800000 */
[----:B--2---:R-:W-:-:S02]  /*0ba0*/  @!P0 SEL R2, R9, R2, P2 ;  /* 0x0000000209028207 */ /* 0x004fc40001000000 */
[----:B------:R-:W-:Y:S02]  /*0bb0*/  @!P0 SEL R3, R8, R3, P2 ;  /* 0x0000000308038207 */ /* 0x000fe40001000000 */
[----:B------:R-:W-:Y:S02]  /*0bc0*/  @P0 PRMT R4, R6, 0x7610, R4 ;  /* 0x0000761006040816 */ /* 0x000fe40000000004 */
[----:B------:R-:W-:Y:S02]  /*0bd0*/  @P0 SEL R2, R9, R2, !P3 ;  /* 0x0000000209020207 */ /* 0x000fe40005800000 */
[----:B------:R-:W-:-:S07]  /*0be0*/  @P0 SEL R3, R8, R3, !P3 ;  /* 0x0000000308030207 */ /* 0x000fce0005800000 */
.L_x_17:
[----:B------:R-:W-:Y:S05]  /*0bf0*/  BSYNC.RECONVERGENT B1 ;  /* 0x0000000000017941 */ /* 0x000fea0003800200 */
.L_x_16:
[----:B0-----:R-:W-:Y:S01]  /*0c00*/  LOP3.LUT R7, R4, 0xff, RZ, 0xc0, !PT ;  /* 0x000000ff04077812 */ /* 0x001fe200078ec0ff */
[----:B----4-:R0:W4:Y:S01]  /*0c10*/  SHFL.DOWN PT, R9, R2, 0x8, 0x1f ;  /* 0x09001f0002097f89 */ /* 0x01012200000e0000 */
        /* <DEDUP_REMOVED lines=18> */
.L_x_19:
[----:B------:R-:W-:Y:S05]  /*0d40*/  BSYNC.RECONVERGENT B1 ;  /* 0x0000000000017941 */ /* 0x000fea0003800200 */
.L_x_18:
        /* <DEDUP_REMOVED lines=20> */
.L_x_21:
[----:B------:R-:W-:Y:S05]  /*0e90*/  BSYNC.RECONVERGENT B1 ;  /* 0x0000000000017941 */ /* 0x000fea0003800200 */
.L_x_20:
[----:B------:R-:W-:Y:S04]  /*0ea0*/  BSSY.RECONVERGENT B1, `(.L_x_22) ;  /* 0x000000a000017945 */ /* 0x000fe80003800200 */
[----:B------:R-:W-:Y:S05]  /*0eb0*/  @P1 BRA `(.L_x_23) ;  /* 0x0000000000201947 */ /* 0x000fea0003800000 */
[----:B---3--:R-:W3:Y:S01]  /*0ec0*/  S2R R8, SR_CgaCtaId ;  /* 0x0000000000087919 */ /* 0x008ee20000008800 */
[----:B0-----:R-:W-:Y:S02]  /*0ed0*/  MOV R7, 0x400 ;  /* 0x0000040000077802 */ /* 0x001fe40000000f00 */
[----:B------:R-:W-:-:S04]  /*0ee0*/  SHF.R.U32.HI R6, RZ, 0x1, R5 ;  /* 0x00000001ff067819 */ /* 0x000fc80000011605 */
[----:B------:R-:W-:Y:S02]  /*0ef0*/  LOP3.LUT R6, R6, 0x1f0, RZ, 0xc0, !PT ;  /* 0x000001f006067812 */ /* 0x000fe400078ec0ff */
[----:B---3--:R-:W-:-:S05]  /*0f00*/  LEA R7, R8, R7, 0x18 ;  /* 0x0000000708077211 */ /* 0x008fca00078ec0ff */
[----:B------:R-:W-:-:S05]  /*0f10*/  IMAD.IADD R7, R6, 0x1, R7 ;  /* 0x0000000106077824 */ /* 0x000fca00078e0207 */
[----:B------:R0:W-:Y:S04]  /*0f20*/  STS.64 [R7+0x10], R2 ;  /* 0x0000100207007388 */ /* 0x0001e80000000a00 */
[----:B------:R0:W-:Y:S02]  /*0f30*/  STS.U8 [R7+0x8], R4 ;  /* 0x0000080407007388 */ /* 0x0001e40000000000 */
.L_x_23:
[----:B------:R-:W-:Y:S05]  /*0f40*/  BSYNC.RECONVERGENT B1 ;  /* 0x0000000000017941 */ /* 0x000fea0003800200 */
.L_x_22:
[----:B------:R-:W-:Y:S01]  /*0f50*/  BAR.SYNC.DEFER_BLOCKING 0x0 ;  /* 0x0000000000007b1d */ /* 0x000fe20000010000 */
[----:B------:R-:W-:-:S13]  /*0f60*/  ISETP.NE.AND P1, PT, R5, RZ, PT ;  /* 0x000000ff0500720c */ /* 0x000fda0003f25270 */
[----:B------:R-:W-:Y:S05]  /*0f70*/  @P1 BRA `(.L_x_24) ;  /* 0x0000002c00bc1947 */ /* 0x000fea0003800000 */
[----:B------:R-:W5:Y:S01]  /*0f80*/  S2UR UR6, SR_CgaCtaId ;  /* 0x00000000000679c3 */ /* 0x000f620000008800 */
[----:B------:R-:W-:Y:S01]  /*0f90*/  UMOV UR5, 0x400 ;  /* 0x0000040000057882 */ /* 0x000fe20000000000 */
[----:B------:R-:W-:Y:S01]  /*0fa0*/  LOP3.LUT P2, RZ, R4, 0xff, RZ, 0xc0, !PT ;  /* 0x000000ff04ff7812 */ /* 0x000fe2000784c0ff */
[----:B-----5:R-:W-:-:S09]  /*0fb0*/  ULEA UR5, UR6, UR5, 0x18 ;  /* 0x0000000506057291 */ /* 0x020fd2000f8ec0ff */
[----:B------:R-:W5:Y:S04]  /*0fc0*/  LDS.U8 R16, [UR5+0x18] ;  /* 0x00001805ff107984 */ /* 0x000f680008000000 */
[----:B0-----:R-:W0:Y:S04]  /*0fd0*/  LDS.64 R6, [UR5+0x20] ;  /* 0x00002005ff067984 */ /* 0x001e280008000a00 */
[----:B------:R-:W1:Y:S04]  /*0fe0*/  LDS.U8 R17, [UR5+0x28] ;  /* 0x00002805ff117984 */ /* 0x000e680008000000 */
[----:B------:R-:W2:Y:S04]  /*0ff0*/  LDS.64 R12, [UR5+0x30] ;  /* 0x00003005ff0c7984 */ /* 0x000ea80008000a00 */
[----:B------:R-:W2:Y:S04]  /*1000*/  LDS.U8 R18, [UR5+0x38] ;  /* 0x00003805ff127984 */ /* 0x000ea80008000000 */
[----:B------:R-:W2:Y:S04]  /*1010*/  LDS.64 R10, [UR5+0x40] ;  /* 0x00004005ff0a7984 */ /* 0x000ea80008000a00 */
[----:B------:R-:W2:Y:S04]  /*1020*/  LDS.U8 R14, [UR5+0x48] ;  /* 0x00004805ff0e7984 */ /* 0x000ea80008000000 */
[----:B---34-:R-:W3:Y:S01]  /*1030*/  LDS.64 R8, [UR5+0x50] ;  /* 0x00005005ff087984 */ /* 0x018ee20008000a00 */
[----:B-----5:R-:W-:-:S02]  /*1040*/  ISETP.NE.AND P4, PT, R16, RZ, PT ;  /* 0x000000ff1000720c */ /* 0x020fc40003f85270 */
[----:B0-----:R-:W-:Y:S02]  /*1050*/  ISETP.LT.U32.AND P0, PT, R6, R2, PT ;  /* 0x000000020600720c */ /* 0x001fe40003f01070 */
[----:B------:R-:W-:Y:S02]  /*1060*/  @P2 SEL R16, R4, 0x1, !P4 ;  /* 0x0000000104102807 */ /* 0x000fe40006000000 */
[----:B------:R-:W-:Y:S02]  /*1070*/  ISETP.LT.AND.EX P0, PT, R7, R3, PT, P0 ;  /* 0x000000030700720c */ /* 0x000fe40003f01300 */
[----:B------:R-:W-:Y:S02]  /*1080*/  LOP3.LUT P3, RZ, R16, 0xff, RZ, 0xc0, !PT ;  /* 0x000000ff10ff7812 */ /* 0x000fe4000786c0ff */
[----:B-1----:R-:W-:-:S03]  /*1090*/  ISETP.NE.AND P5, PT, R17, RZ, PT ;  /* 0x000000ff1100720c */ /* 0x002fc60003fa5270 */
[C---:B--2---:R-:W-:Y:S02]  /*10a0*/  @P4 SEL R2, R6.reuse, R2, P0 ;  /* 0x0000000206024207 */ /* 0x044fe40000000000 */
[C---:B------:R-:W-:Y:S02]  /*10b0*/  @P4 SEL R3, R7.reuse, R3, P0 ;  /* 0x0000000307034207 */ /* 0x040fe40000000000 */
[----:B------:R-:W-:Y:S02]  /*10c0*/  SEL R5, R6, R2, !P2 ;  /* 0x0000000206057207 */ /* 0x000fe40005000000 */
[----:B------:R-:W-:Y:S02]  /*10d0*/  SEL R15, R7, R3, !P2 ;  /* 0x00000003070f7207 */ /* 0x000fe40005000000 */
[----:B------:R-:W-:Y:S01]  /*10e0*/  ISETP.LT.U32.AND P0, PT, R12, R5, PT ;  /* 0x000000050c00720c */ /* 0x000fe20003f01070 */
[----:B------:R-:W-:Y:S01]  /*10f0*/  LDS.64 R6, [UR5+0x60] ;  /* 0x00006005ff067984 */ /* 0x000fe20008000a00 */
[----:B------:R-:W-:-:S02]  /*1100*/  @P3 SEL R17, R16, 0x1, !P5 ;  /* 0x0000000110113807 */ /* 0x000fc40006800000 */
[----:B------:R-:W-:Y:S01]  /*1110*/  ISETP.LT.AND.EX P0, PT, R13, R15, PT, P0 ;  /* 0x0000000f0d00720c */ /* 0x000fe20003f01300 */
[----:B------:R-:W0:Y:S01]  /*1120*/  LDS.U8 R16, [UR5+0x58] ;  /* 0x00005805ff107984 */ /* 0x000e220008000000 */
[----:B------:R-:W-:Y:S02]  /*1130*/  LOP3.LUT P2, RZ, R17, 0xff, RZ, 0xc0, !PT ;  /* 0x000000ff11ff7812 */ /* 0x000fe4000784c0ff */
[----:B------:R-:W-:Y:S02]  /*1140*/  @P5 SEL R5, R12, R5, P0 ;  /* 0x000000050c055207 */ /* 0x000fe40000000000 */
[----:B------:R-:W-:Y:S02]  /*1150*/  ISETP.NE.AND P4, PT, R18, RZ, PT ;  /* 0x000000ff1200720c */ /* 0x000fe40003f85270 */
[----:B------:R-:W-:Y:S02]  /*1160*/  @P5 SEL R15, R13, R15, P0 ;  /* 0x0000000f0d0f5207 */ /* 0x000fe40000000000 */
[----:B------:R-:W-:-:S02]  /*1170*/  SEL R3, R12, R5, !P3 ;  /* 0x000000050c037207 */ /* 0x000fc40005800000 */
[----:B------:R-:W-:Y:S01]  /*1180*/  SEL R15, R13, R15, !P3 ;  /* 0x0000000f0d0f7207 */ /* 0x000fe20005800000 */
[----:B------:R-:W1:Y:S01]  /*1190*/  LDS.U8 R12, [UR5+0x68] ;  /* 0x00006805ff0c7984 */ /* 0x000e620008000000 */
[----:B------:R-:W-:Y:S02]  /*11a0*/  ISETP.LT.U32.AND P0, PT, R10, R3, PT ;  /* 0x000000030a00720c */ /* 0x000fe40003f01070 */
[----:B------:R-:W-:Y:S01]  /*11b0*/  @P2 SEL R18, R17, 0x1, !P4 ;  /* 0x0000000111122807 */ /* 0x000fe20006000000 */
[----:B------:R-:W2:Y:S01]  /*11c0*/  LDS.64 R4, [UR5+0x70] ;  /* 0x00007005ff047984 */ /* 0x000ea20008000a00 */
[----:B------:R-:W-:Y:S02]  /*11d0*/  ISETP.LT.AND.EX P0, PT, R11, R15, PT, P0 ;  /* 0x0000000f0b00720c */ /* 0x000fe40003f01300 */
[----:B------:R-:W-:Y:S02]  /*11e0*/  LOP3.LUT P5, RZ, R18, 0xff, RZ, 0xc0, !PT ;  /* 0x000000ff12ff7812 */ /* 0x000fe400078ac0ff */
[----:B------:R-:W-:-:S02]  /*11f0*/  @P4 SEL R3, R10, R3, P0 ;  /* 0x000000030a034207 */ /* 0x000fc40000000000 */
[----:B------:R-:W-:Y:S02]  /*1200*/  ISETP.NE.AND P3, PT, R14, RZ, PT ;  /* 0x000000ff0e00720c */ /* 0x000fe40003f65270 */
[C---:B------:R-:W-:Y:S02]  /*1210*/  @P4 SEL R15, R11.reuse, R15, P0 ;  /* 0x0000000f0b0f4207 */ /* 0x040fe40000000000 */
[----:B------:R-:W-:Y:S02]  /*1220*/  SEL R13, R10, R3, !P2 ;  /* 0x000000030a0d7207 */ /* 0x000fe40005000000 */
[----:B------:R-:W-:Y:S01]  /*1230*/  SEL R15, R11, R15, !P2 ;  /* 0x0000000f0b0f7207 */ /* 0x000fe20005000000 */
[----:B------:R-:W4:Y:S01]  /*1240*/  LDS.U8 R10, [UR5+0x78] ;  /* 0x00007805ff0a7984 */ /* 0x000f220008000000 */
[----:B---3--:R-:W-:Y:S02]  /*1250*/  ISETP.LT.U32.AND P0, PT, R8, R13, PT ;  /* 0x0000000d0800720c */ /* 0x008fe40003f01070 */
[----:B------:R-:W-:Y:S01]  /*1260*/  @P5 SEL R14, R18, 0x1, !P3 ;  /* 0x00000001120e5807 */ /* 0x000fe20005800000 */
[----:B------:R-:W3:Y:S01]  /*1270*/  LDS.64 R2, [UR5+0x80] ;  /* 0x00008005ff027984 */ /* 0x000ee20008000a00 */
[----:B------:R-:W-:-:S02]  /*1280*/  ISETP.LT.AND.EX P0, PT, R9, R15, PT, P0 ;  /* 0x0000000f0900720c */ /* 0x000fc40003f01300 */
[----:B------:R-:W-:Y:S02]  /*1290*/  LOP3.LUT P4, RZ, R14, 0xff, RZ, 0xc0, !PT ;  /* 0x000000ff0eff7812 */ /* 0x000fe4000788c0ff */
[----:B------:R-:W-:Y:S02]  /*12a0*/  @P3 SEL R13, R8, R13, P0 ;  /* 0x0000000d080d3207 */ /* 0x000fe40000000000 */
[----:B0-----:R-:W-:Y:S02]  /*12b0*/  ISETP.NE.AND P2, PT, R16, RZ, PT ;  /* 0x000000ff1000720c */ /* 0x001fe40003f45270 */
[C---:B------:R-:W-:Y:S02]  /*12c0*/  @P3 SEL R15, R9.reuse, R15, P0 ;  /* 0x0000000f090f3207 */ /* 0x040fe40000000000 */
[----:B------:R-:W-:Y:S02]  /*12d0*/  SEL R11, R8, R13, !P5 ;  /* 0x0000000d080b7207 */ /* 0x000fe40006800000 */
[----:B------:R-:W-:-:S02]  /*12e0*/  SEL R13, R9, R15, !P5 ;  /* 0x0000000f090d7207 */ /* 0x000fc40006800000 */
[----:B------:R-:W-:Y:S02]  /*12f0*/  ISETP.LT.U32.AND P0, PT, R6, R11, PT ;  /* 0x0000000b0600720c */ /* 0x000fe40003f01070 */
[----:B------:R-:W-:Y:S02]  /*1300*/  @P4 SEL R16, R14, 0x1, !P2 ;  /* 0x000000010e104807 */ /* 0x000fe40005000000 */
[----:B------:R-:W-:Y:S02]  /*1310*/  ISETP.LT.AND.EX P0, PT, R7, R13, PT, P0 ;  /* 0x0000000d0700720c */ /* 0x000fe40003f01300 */
[----:B------:R-:W-:Y:S02]  /*1320*/  LOP3.LUT P5, RZ, R16, 0xff, RZ, 0xc0, !PT ;  /* 0x000000ff10ff7812 */ /* 0x000fe400078ac0ff */
[----:B------:R-:W-:Y:S02]  /*1330*/  @P2 SEL R11, R6, R11, P0 ;  /* 0x0000000b060b2207 */ /* 0x000fe40000000000 */
[----:B-1----:R-:W-:-:S02]  /*1340*/  ISETP.NE.AND P3, PT, R12, RZ, PT ;  /* 0x000000ff0c00720c */ /* 0x002fc40003f65270 */
[C---:B------:R-:W-:Y:S02]  /*1350*/  @P2 SEL R13, R7.reuse, R13, P0 ;  /* 0x0000000d070d2207 */ /* 0x040fe40000000000 */
[----:B------:R-:W-:Y:S02]  /*1360*/  SEL R9, R6, R11, !P4 ;  /* 0x0000000b06097207 */ /* 0x000fe40006000000 */
[----:B------:R-:W-:Y:S02]  /*1370*/  SEL R11, R7, R13, !P4 ;  /* 0x0000000d070b7207 */ /* 0x000fe40006000000 */
[----:B--2---:R-:W-:Y:S02]  /*1380*/  ISETP.LT.U32.AND P0, PT, R4, R9, PT ;  /* 0x000000090400720c */ /* 0x004fe40003f01070 */
[----:B------:R-:W-:Y:S02]  /*1390*/  @P5 SEL R12, R16, 0x1, !P3 ;  /* 0x00000001100c5807 */ /* 0x000fe40005800000 */
[----:B------:R-:W-:-:S02]  /*13a0*/  ISETP.LT.AND.EX P0, PT, R5, R11, PT, P0 ;  /* 0x0000000b0500720c */ /* 0x000fc40003f01300 */
[----:B----4-:R-:W-:Y:S02]  /*13b0*/  ISETP.NE.AND P4, PT, R10, RZ, PT ;  /* 0x000000ff0a00720c */ /* 0x010fe40003f85270 */
[----:B------:R-:W-:Y:S02]  /*13c0*/  @P3 SEL R9, R4, R9, P0 ;  /* 0x0000000904093207 */ /* 0x000fe40000000000 */
[----:B------:R-:W-:Y:S02]  /*13d0*/  LOP3.LUT P2, RZ, R12, 0xff, RZ, 0xc0, !PT ;  /* 0x000000ff0cff7812 */ /* 0x000fe4000784c0ff */
[C---:B------:R-:W-:Y:S02]  /*13e0*/  @P3 SEL R11, R5.reuse, R11, P0 ;  /* 0x0000000b050b3207 */ /* 0x040fe40000000000 */
[----:B------:R-:W-:Y:S02]  /*13f0*/  SEL R7, R4, R9, !P5 ;  /* 0x0000000904077207 */ /* 0x000fe40006800000 */
[----:B------:R-:W-:-:S02]  /*1400*/  SEL R5, R5, R11, !P5 ;  /* 0x0000000b05057207 */ /* 0x000fc40006800000 */
[----:B---3--:R-:W-:-:S04]  /*1410*/  ISETP.LT.U32.AND P0, PT, R2, R7, PT ;  /* 0x000000070200720c */ /* 0x008fc80003f01070 */
[C---:B------:R-:W-:Y:S02]  /*1420*/  ISETP.LT.AND.EX P0, PT, R3.reuse, R5, PT, P0 ;  /* 0x000000050300720c */ /* 0x040fe40003f01300 */
[----:B------:R-:W-:Y:S02]  /*1430*/  @P2 SEL R10, R12, 0x1, !P4 ;  /* 0x000000010c0a2807 */ /* 0x000fe40006000000 */
[----:B------:R-:W-:Y:S02]  /*1440*/  @P4 SEL R7, R2, R7, P0 ;  /* 0x0000000702074207 */ /* 0x000fe40000000000 */
[----:B------:R-:W-:Y:S02]  /*1450*/  @P4 SEL R5, R3, R5, P0 ;  /* 0x0000000503054207 */ /* 0x000fe40000000000 */
[----:B------:R-:W-:Y:S02]  /*1460*/  PRMT R4, R10, 0x7610, R4 ;  /* 0x000076100a047816 */ /* 0x000fe40000000004 */
[----:B------:R-:W-:-:S02]  /*1470*/  SEL R2, R2, R7, !P2 ;  /* 0x0000000702027207 */ /* 0x000fc40005000000 */
[----:B------:R-:W-:Y:S01]  /*1480*/  SEL R3, R3, R5, !P2 ;  /* 0x0000000503037207 */ /* 0x000fe20005000000 */
[----:B------:R-:W-:Y:S06]  /*1490*/  BRA `(.L_x_24) ;  /* 0x0000002800747947 */ /* 0x000fec0003800000 */
.L_x_11:
[----:B------:R-:W2:Y:S01]  /*14a0*/  S2R R13, SR_LANEID ;  /* 0x00000000000d7919 */ /* 0x000ea20000000000 */
[----:B0-----:R-:W-:Y:S01]  /*14b0*/  LOP3.LUT R6, R5, 0x3e0, RZ, 0xc0, !PT ;  /* 0x000003e005067812 */ /* 0x001fe200078ec0ff */
[----:B------:R-:W-:Y:S04]  /*14c0*/  BSSY.RECONVERGENT B1, `(.L_x_25) ;  /* 0x0000022000017945 */ /* 0x000fe80003800200 */
[----:B------:R-:W-:Y:S01]  /*14d0*/  VIADD R7, R6, 0x20 ;  /* 0x0000002006077836 */ /* 0x000fe20000000000 */
[----:B------:R-:W-:-:S04]  /*14e0*/  LOP3.LUT R6, RZ, R6, RZ, 0x33, !PT ;  /* 0x00000006ff067212 */ /* 0x000fc800078e33ff */
[----:B------:R-:W-:Y:S01]  /*14f0*/  ISETP.GT.AND P0, PT, R7, UR4, PT ;  /* 0x0000000407007c0c */ /* 0x000fe2000bf04270 */
[----:B------:R-:W-:-:S05]  /*1500*/  VIADD R6, R6, UR4 ;  /* 0x0000000406067c36 */ /* 0x000fca0008000000 */
[----:B------:R-:W-:-:S05]  /*1510*/  SEL R6, R6, 0x1f, P0 ;  /* 0x0000001f06067807 */ /* 0x000fca0000000000 */
[----:B-----5:R0:W3:Y:S01]  /*1520*/  SHFL.DOWN PT, R8, R3, 0x1, R6 ;  /* 0x0820000003087989 */ /* 0x0200e200000e0006 */
[C---:B--2---:R-:W-:Y:S01]  /*1530*/  VIADD R7, R13.reuse, 0x2 ;  /* 0x000000020d077836 */ /* 0x044fe20000000000 */
[CC--:B------:R-:W-:Y:S01]  /*1540*/  ISETP.GE.AND P0, PT, R13.reuse, R6.reuse, PT ;  /* 0x000000060d00720c */ /* 0x0c0fe20003f06270 */
[C---:B------:R-:W-:Y:S01]  /*1550*/  VIADD R11, R13.reuse, 0x8 ;  /* 0x000000080d0b7836 */ /* 0x040fe20000000000 */
[C---:B------:R-:W-:Y:S01]  /*1560*/  ISETP.NE.AND P1, PT, R13.reuse, RZ, PT ;  /* 0x000000ff0d00720c */ /* 0x040fe20003f25270 */
[----:B------:R-:W-:Y:S01]  /*1570*/  VIADD R9, R13, 0x4 ;  /* 0x000000040d097836 */ /* 0x000fe20000000000 */
[-C--:B------:R-:W-:Y:S02]  /*1580*/  ISETP.GT.AND P5, PT, R7, R6.reuse, PT ;  /* 0x000000060700720c */ /* 0x080fe40003fa4270 */
[----:B------:R-:W-:Y:S02]  /*1590*/  LOP3.LUT R7, R4, 0xff, RZ, 0xc0, !PT ;  /* 0x000000ff04077812 */ /* 0x000fe400078ec0ff */
[----:B------:R-:W-:-:S02]  /*15a0*/  ISETP.GT.AND P2, PT, R11, R6, PT ;  /* 0x000000060b00720c */ /* 0x000fc40003f44270 */
[----:B------:R0:W2:Y:S01]  /*15b0*/  SHFL.DOWN PT, R11, R2, 0x1, R6 ;  /* 0x08200000020b7989 */ /* 0x0000a200000e0006 */
[----:B------:R-:W-:Y:S01]  /*15c0*/  ISETP.GT.AND P3, PT, R9, R6, PT ;  /* 0x000000060900720c */ /* 0x000fe20003f64270 */
[----:B------:R-:W-:Y:S02]  /*15d0*/  VIADD R9, R13, 0x10 ;  /* 0x000000100d097836 */ /* 0x000fe40000000000 */
[----:B------:R0:W4:Y:S01]  /*15e0*/  SHFL.DOWN PT, R7, R7, 0x1, R6 ;  /* 0x0820000007077989 */ /* 0x00012200000e0006 */
[----:B---3--:R-:W-:Y:S09]  /*15f0*/  @P0 BRA `(.L_x_26) ;  /* 0x0000000000380947 */ /* 0x008ff20003800000 */
[----:B----4-:R-:W-:Y:S01]  /*1600*/  LOP3.LUT P0, RZ, R7, 0xff, RZ, 0xc0, !PT ;  /* 0x000000ff07ff7812 */ /* 0x010fe2000780c0ff */
[----:B------:R-:W-:Y:S01]  /*1610*/  IMAD.MOV.U32 R12, RZ, RZ, 0x1 ;  /* 0x00000001ff0c7424 */ /* 0x000fe200078e00ff */
[----:B------:R-:W-:-:S04]  /*1620*/  LOP3.LUT P4, R10, R4, 0xff, RZ, 0xc0, !PT ;  /* 0x000000ff040a7812 */ /* 0x000fc8000788c0ff */
[----:B------:R-:W-:-:S13]  /*1630*/  PLOP3.LUT P0, PT, P4, P0, PT, 0x2f, 0xf2 ;  /* 0x0000000000f2781c */ /* 0x000fda0002700577 */
[----:B--2---:R-:W-:Y:S02]  /*1640*/  @!P0 ISETP.LT.U32.AND P4, PT, R11, R2, PT ;  /* 0x000000020b00820c */ /* 0x004fe40003f81070 */
[----:B------:R-:W-:Y:S02]  /*1650*/  @P0 ISETP.NE.AND P6, PT, R10, RZ, PT ;  /* 0x000000ff0a00020c */ /* 0x000fe40003fc5270 */
[----:B------:R-:W-:Y:S02]  /*1660*/  @!P0 PRMT R4, R12, 0x7610, R4 ;  /* 0x000076100c048816 */ /* 0x000fe40000000004 */
[----:B------:R-:W-:Y:S02]  /*1670*/  @!P0 ISETP.LT.AND.EX P4, PT, R8, R3, PT, P4 ;  /* 0x000000030800820c */ /* 0x000fe40003f81340 */
[----:B------:R-:W-:Y:S02]  /*1680*/  @P0 SEL R7, R7, R4, !P6 ;  /* 0x0000000407070207 */ /* 0x000fe40007000000 */
[----:B0-----:R-:W-:-:S02]  /*1690*/  @!P0 SEL R2, R11, R2, P4 ;  /* 0x000000020b028207 */ /* 0x001fc40002000000 */
[C---:B------:R-:W-:Y:S02]  /*16a0*/  @!P0 SEL R3, R8.reuse, R3, P4 ;  /* 0x0000000308038207 */ /* 0x040fe40002000000 */
[----:B------:R-:W-:Y:S02]  /*16b0*/  @P0 PRMT R4, R7, 0x7610, R4 ;  /* 0x0000761007040816 */ /* 0x000fe40000000004 */
[----:B------:R-:W-:Y:S02]  /*16c0*/  @P0 SEL R2, R11, R2, !P6 ;  /* 0x000000020b020207 */ /* 0x000fe40007000000 */
[----:B------:R-:W-:-:S07]  /*16d0*/  @P0 SEL R3, R8, R3, !P6 ;  /* 0x0000000308030207 */ /* 0x000fce0007000000 */
.L_x_26:
[----:B------:R-:W-:Y:S05]  /*16e0*/  BSYNC.RECONVERGENT B1 ;  /* 0x0000000000017941 */ /* 0x000fea0003800200 */
.L_x_25:
[----:B----4-:R-:W-:Y:S01]  /*16f0*/  LOP3.LUT R7, R4, 0xff, RZ, 0xc0, !PT ;  /* 0x000000ff04077812 */ /* 0x010fe200078ec0ff */
[----:B------:R3:W4:Y:S01]  /*1700*/  SHFL.DOWN PT, R8, R3, 0x2, R6 ;  /* 0x0840000003087989 */ /* 0x00072200000e0006 */
[----:B------:R-:W-:Y:S01]  /*1710*/  ISETP.GT.AND P4, PT, R9, R6, PT ;  /* 0x000000060900720c */ /* 0x000fe20003f84270 */
[----:B------:R-:W-:Y:S02]  /*1720*/  BSSY.RECONVERGENT B1, `(.L_x_27) ;  /* 0x0000012000017945 */ /* 0x000fe40003800200 */
[----:B------:R3:W0:Y:S04]  /*1730*/  SHFL.DOWN PT, R9, R2, 0x2, R6 ;  /* 0x0840000002097989 */ /* 0x00062800000e0006 */
[----:B------:R3:W0:Y:S01]  /*1740*/  SHFL.DOWN PT, R7, R7, 0x2, R6 ;  /* 0x0840000007077989 */ /* 0x00062200000e0006 */
[----:B------:R-:W-:Y:S05]  /*1750*/  @P5 BRA `(.L_x_28) ;  /* 0x0000000000385947 */ /* 0x000fea0003800000 */
[----:B0-----:R-:W-:Y:S01]  /*1760*/  LOP3.LUT P0, RZ, R7, 0xff, RZ, 0xc0, !PT ;  /* 0x000000ff07ff7812 */ /* 0x001fe2000780c0ff */
[----:B--2---:R-:W-:Y:S01]  /*1770*/  IMAD.MOV.U32 R11, RZ, RZ, 0x1 ;  /* 0x00000001ff0b7424 */ /* 0x004fe200078e00ff */
[----:B------:R-:W-:-:S04]  /*1780*/  LOP3.LUT P5, R10, R4, 0xff, RZ, 0xc0, !PT ;  /* 0x000000ff040a7812 */ /* 0x000fc800078ac0ff */
[----:B------:R-:W-:-:S13]  /*1790*/  PLOP3.LUT P0, PT, P5, P0, PT, 0x2f, 0xf2 ;  /* 0x0000000000f2781c */ /* 0x000fda0002f00577 */
[----:B------:R-:W-:Y:S02]  /*17a0*/  @!P0 ISETP.LT.U32.AND P5, PT, R9, R2, PT ;  /* 0x000000020900820c */ /* 0x000fe40003fa1070 */
[----:B------:R-:W-:Y:S02]  /*17b0*/  @P0 ISETP.NE.AND P6, PT, R10, RZ, PT ;  /* 0x000000ff0a00020c */ /* 0x000fe40003fc5270 */
[----:B------:R-:W-:Y:S02]  /*17c0*/  @!P0 PRMT R4, R11, 0x7610, R4 ;  /* 0x000076100b048816 */ /* 0x000fe40000000004 */
[----:B----4-:R-:W-:Y:S02]  /*17d0*/  @!P0 ISETP.LT.AND.EX P5, PT, R8, R3, PT, P5 ;  /* 0x000000030800820c */ /* 0x010fe40003fa1350 */
[----:B------:R-:W-:Y:S02]  /*17e0*/  @P0 SEL R7, R7, R4, !P6 ;  /* 0x0000000407070207 */ /* 0x000fe40007000000 */
[----:B---3--:R-:W-:-:S02]  /*17f0*/  @!P0 SEL R2, R9, R2, P5 ;  /* 0x0000000209028207 */ /* 0x008fc40002800000 */
[C---:B------:R-:W-:Y:S02]  /*1800*/  @!P0 SEL R3, R8.reuse, R3, P5 ;  /* 0x0000000308038207 */ /* 0x040fe40002800000 */
[----:B------:R-:W-:Y:S02]  /*1810*/  @P0 PRMT R4, R7, 0x7610, R4 ;  /* 0x0000761007040816 */ /* 0x000fe40000000004 */
[----:B------:R-:W-:Y:S02]  /*1820*/  @P0 SEL R2, R9, R2, !P6 ;  /* 0x0000000209020207 */ /* 0x000fe40007000000 */
[----:B------:R-:W-:-:S07]  /*1830*/  @P0 SEL R3, R8, R3, !P6 ;  /* 0x0000000308030207 */ /* 0x000fce0007000000 */
.L_x_28:
[----:B------:R-:W-:Y:S05]  /*1840*/  BSYNC.RECONVERGENT B1 ;  /* 0x0000000000017941 */ /* 0x000fea0003800200 */
.L_x_27:
[----:B0-----:R-:W-:Y:S01]  /*1850*/  LOP3.LUT R7, R4, 0xff, RZ, 0xc0, !PT ;  /* 0x000000ff04077812 */ /* 0x001fe200078ec0ff */
[----:B------:R0:W0:Y:S01]  /*1860*/  SHFL.DOWN PT, R9, R2, 0x4, R6 ;  /* 0x0880000002097989 */ /* 0x00002200000e0006 */
[----:B------:R-:W-:Y:S03]  /*1870*/  BSSY.RECONVERGENT B1, `(.L_x_29) ;  /* 0x0000012000017945 */ /* 0x000fe60003800200 */
[----:B----4-:R4:W0:Y:S04]  /*1880*/  SHFL.DOWN PT, R8, R3, 0x4, R6 ;  /* 0x0880000003087989 */ /* 0x01082800000e0006 */
        /* <DEDUP_REMOVED lines=9> */
[----:B------:R-:W-:Y:S02]  /*1920*/  @!P0 ISETP.LT.AND.EX P3, PT, R8, R3, PT, P3 ;  /* 0x000000030800820c */ /* 0x000fe40003f61330 */
[----:B------:R-:W-:Y:S02]  /*1930*/  @P0 SEL R7, R7, R4, !P5 ;  /* 0x0000000407070207 */ /* 0x000fe40006800000 */
[----:B---3--:R-:W-:-:S02]  /*1940*/  @!P0 SEL R2, R9, R2, P3 ;  /* 0x0000000209028207 */ /* 0x008fc40001800000 */
[C---:B----4-:R-:W-:Y:S02]  /*1950*/  @!P0 SEL R3, R8.reuse, R3, P3 ;  /* 0x0000000308038207 */ /* 0x050fe40001800000 */
[----:B------:R-:W-:Y:S02]  /*1960*/  @P0 PRMT R4, R7, 0x7610, R4 ;  /* 0x0000761007040816 */ /* 0x000fe40000000004 */
[----:B------:R-:W-:Y:S02]  /*1970*/  @P0 SEL R2, R9, R2, !P5 ;  /* 0x0000000209020207 */ /* 0x000fe40006800000 */
[----:B------:R-:W-:-:S07]  /*1980*/  @P0 SEL R3, R8, R3, !P5 ;  /* 0x0000000308030207 */ /* 0x000fce0006800000 */
.L_x_30:
[----:B------:R-:W-:Y:S05]  /*1990*/  BSYNC.RECONVERGENT B1 ;  /* 0x0000000000017941 */ /* 0x000fea0003800200 */
.L_x_29:
[----:B0-----:R-:W-:Y:S01]  /*19a0*/  LOP3.LUT R7, R4, 0xff, RZ, 0xc0, !PT ;  /* 0x000000ff04077812 */ /* 0x001fe200078ec0ff */
[----:B------:R0:W0:Y:S01]  /*19b0*/  SHFL.DOWN PT, R9, R2, 0x8, R6 ;  /* 0x0900000002097989 */ /* 0x00002200000e0006 */
[----:B------:R-:W-:Y:S03]  /*19c0*/  BSSY.RECONVERGENT B1, `(.L_x_31) ;  /* 0x0000012000017945 */ /* 0x000fe60003800200 */
        /* <DEDUP_REMOVED lines=17> */
.L_x_32:
[----:B------:R-:W-:Y:S05]  /*1ae0*/  BSYNC.RECONVERGENT B1 ;  /* 0x0000000000017941 */ /* 0x000fea0003800200 */
.L_x_31:
[----:B0-----:R-:W-:Y:S01]  /*1af0*/  LOP3.LUT R7, R4, 0xff, RZ, 0xc0, !PT ;  /* 0x000000ff04077812 */ /* 0x001fe200078ec0ff */
[----:B------:R0:W0:Y:S01]  /*1b00*/  SHFL.DOWN PT, R9, R2, 0x10, R6 ;  /* 0x0a00000002097989 */ /* 0x00002200000e0006 */
[----:B------:R-:W-:Y:S03]  /*1b10*/  BSSY.RECONVERGENT B1, `(.L_x_33) ;  /* 0x0000012000017945 */ /* 0x000fe60003800200 */
[----:B------:R0:W0:Y:S04]  /*1b20*/  SHFL.DOWN PT, R8, R3, 0x10, R6 ;  /* 0x0a00000003087989 */ /* 0x00002800000e0006 */
[----:B------:R0:W0:Y:S01]  /*1b30*/  SHFL.DOWN PT, R7, R7, 0x10, R6 ;  /* 0x0a00000007077989 */ /* 0x00002200000e0006 */
[----:B------:R-:W-:Y:S05]  /*1b40*/  @P4 BRA `(.L_x_34) ;  /* 0x0000000000384947 */ /* 0x000fea0003800000 */
[----:B0-----:R-:W-:Y:S01]  /*1b50*/  LOP3.LUT P0, RZ, R7, 0xff, RZ, 0xc0, !PT ;  /* 0x000000ff07ff7812 */ /* 0x001fe2000780c0ff */
[----:B------:R-:W-:Y:S01]  /*1b60*/  IMAD.MOV.U32 R10, RZ, RZ, 0x1 ;  /* 0x00000001ff0a7424 */ /* 0x000fe200078e00ff */
[----:B---34-:R-:W-:-:S04]  /*1b70*/  LOP3.LUT P2, R6, R4, 0xff, RZ, 0xc0, !PT ;  /* 0x000000ff04067812 */ /* 0x018fc8000784c0ff */
        /* <DEDUP_REMOVED lines=11> */
.L_x_34:
[----:B------:R-:W-:Y:S05]  /*1c30*/  BSYNC.RECONVERGENT B1 ;  /* 0x0000000000017941 */ /* 0x000fea0003800200 */
.L_x_33:
[----:B------:R-:W-:Y:S04]  /*1c40*/  BSSY.RECONVERGENT B1, `(.L_x_35) ;  /* 0x000000a000017945 */ /* 0x000fe80003800200 */
[----:B------:R-:W-:Y:S05]  /*1c50*/  @P1 BRA `(.L_x_36) ;  /* 0x0000000000201947 */ /* 0x000fea0003800000 */
[----:B0-----:R-:W0:Y:S01]  /*1c60*/  S2R R8, SR_CgaCtaId ;  /* 0x0000000000087919 */ /* 0x001e220000008800 */
[----:B------:R-:W-:Y:S02]  /*1c70*/  MOV R7, 0x400 ;  /* 0x0000040000077802 */ /* 0x000fe40000000f00 */
[----:B---34-:R-:W-:-:S04]  /*1c80*/  SHF.R.U32.HI R6, RZ, 0x1, R5 ;  /* 0x00000001ff067819 */ /* 0x018fc80000011605 */
[----:B------:R-:W-:Y:S02]  /*1c90*/  LOP3.LUT R6, R6, 0x1f0, RZ, 0xc0, !PT ;  /* 0x000001f006067812 */ /* 0x000fe400078ec0ff */
[----:B0-----:R-:W-:-:S05]  /*1ca0*/  LEA R7, R8, R7, 0x18 ;  /* 0x0000000708077211 */ /* 0x001fca00078ec0ff */
[----:B------:R-:W-:-:S05]  /*1cb0*/  IMAD.IADD R7, R6, 0x1, R7 ;  /* 0x0000000106077824 */ /* 0x000fca00078e0207 */
[----:B------:R0:W-:Y:S04]  /*1cc0*/  STS.64 [R7+0x10], R2 ;  /* 0x0000100207007388 */ /* 0x0001e80000000a00 */
[----:B------:R0:W-:Y:S02]  /*1cd0*/  STS.U8 [R7+0x8], R4 ;  /* 0x0000080407007388 */ /* 0x0001e40000000000 */
.L_x_36:
[----:B------:R-:W-:Y:S05]  /*1ce0*/  BSYNC.RECONVERGENT B1 ;  /* 0x0000000000017941 */ /* 0x000fea0003800200 */
.L_x_35:
[----:B------:R-:W-:Y:S01]  /*1cf0*/  BAR.SYNC.DEFER_BLOCKING 0x0 ;  /* 0x0000000000007b1d */ /* 0x000fe20000010000 */
[----:B------:R-:W-:-:S13]  /*1d00*/  ISETP.NE.AND P1, PT, R5, RZ, PT ;  /* 0x000000ff0500720c */ /* 0x000fda0003f25270 */
[----:B------:R-:W-:Y:S05]  /*1d10*/  @P1 BRA `(.L_x_24) ;  /* 0x0000002000541947 */ /* 0x000fea0003800000 */
[----:B------:R-:W-:Y:S02]  /*1d20*/  UISETP.GE.AND UP0, UPT, UR4, 0x21, UPT ;  /* 0x000000210400788c */ /* 0x000fe4000bf06270 */
[----:B------:R-:W-:Y:S02]  /*1d30*/  UISETP.GE.AND UP1, UPT, UR4, 0x41, UPT ;  /* 0x000000410400788c */ /* 0x000fe4000bf26270 */
[----:B------:R-:W-:Y:S02]  /*1d40*/  UISETP.GE.AND UP2, UPT, UR4, 0x61, UPT ;  /* 0x000000610400788c */ /* 0x000fe4000bf46270 */
[----:B------:R-:W-:Y:S02]  /*1d50*/  UISETP.GE.AND UP3, UPT, UR4, 0x81, UPT ;  /* 0x000000810400788c */ /* 0x000fe4000bf66270 */
[----:B------:R-:W-:Y:S02]  /*1d60*/  UISETP.GE.AND UP4, UPT, UR4, 0xa1, UPT ;  /* 0x000000a10400788c */ /* 0x000fe4000bf86270 */
[----:B------:R-:W-:-:S02]  /*1d70*/  UISETP.GE.AND UP5, UPT, UR4, 0xc1, UPT ;  /* 0x000000c10400788c */ /* 0x000fc4000bfa6270 */
[----:B------:R-:W-:Y:S01]  /*1d80*/  UISETP.GE.AND UP6, UPT, UR4, 0xe1, UPT ;  /* 0x000000e10400788c */ /* 0x000fe2000bfc6270 */
[----:B------:R-:W-:Y:S10]  /*1d90*/  BRA.U !UP0, `(.L_x_37) ;  /* 0x00000001083c7547 */ /* 0x000ff4000b800000 */
[----:B------:R-:W5:Y:S01]  /*1da0*/  S2UR UR6, SR_CgaCtaId ;  /* 0x00000000000679c3 */ /* 0x000f620000008800 */
[----:B------:R-:W-:Y:S01]  /*1db0*/  UMOV UR5, 0x400 ;  /* 0x0000040000057882 */ /* 0x000fe20000000000 */
[----:B------:R-:W-:Y:S01]  /*1dc0*/  LOP3.LUT P3, RZ, R4, 0xff, RZ, 0xc0, !PT ;  /* 0x000000ff04ff7812 */ /* 0x000fe2000786c0ff */
[----:B-----5:R-:W-:-:S09]  /*1dd0*/  ULEA UR5, UR6, UR5, 0x18 ;  /* 0x0000000506057291 */ /* 0x020fd2000f8ec0ff */
[----:B------:R-:W5:Y:S04]  /*1de0*/  LDS.U8 R5, [UR5+0x18] ;  /* 0x00001805ff057984 */ /* 0x000f680008000000 */
[----:B0--34-:R-:W0:Y:S01]  /*1df0*/  LDS.64 R6, [UR5+0x20] ;  /* 0x00002005ff067984 */ /* 0x019e220008000a00 */
[----:B-----5:R-:W-:Y:S02]  /*1e00*/  ISETP.NE.AND P2, PT, R5, RZ, PT ;  /* 0x000000ff0500720c */ /* 0x020fe40003f45270 */
[----:B0-----:R-:W-:Y:S02]  /*1e10*/  ISETP.LT.U32.AND P0, PT, R6, R2, PT ;  /* 0x000000020600720c */ /* 0x001fe40003f01070 */
[----:B------:R-:W-:Y:S02]  /*1e20*/  @P3 SEL R5, R4, 0x1, !P2 ;  /* 0x0000000104053807 */ /* 0x000fe40005000000 */
[----:B------:R-:W-:-:S02]  /*1e30*/  ISETP.LT.AND.EX P0, PT, R7, R3, PT, P0 ;  /* 0x000000030700720c */ /* 0x000fc40003f01300 */
[----:B------:R-:W-:-:S05]  /*1e40*/  PRMT R4, R5, 0x7610, R4 ;  /* 0x0000761005047816 */ /* 0x000fca0000000004 */
[C---:B------:R-:W-:Y:S02]  /*1e50*/  @P2 SEL R2, R6.reuse, R2, P0 ;  /* 0x0000000206022207 */ /* 0x040fe40000000000 */
[C---:B------:R-:W-:Y:S02]  /*1e60*/  @P2 SEL R3, R7.reuse, R3, P0 ;  /* 0x0000000307032207 */ /* 0x040fe40000000000 */
[----:B------:R-:W-:Y:S02]  /*1e70*/  SEL R2, R6, R2, !P3 ;  /* 0x0000000206027207 */ /* 0x000fe40005800000 */
[----:B------:R-:W-:-:S07]  /*1e80*/  SEL R3, R7, R3, !P3 ;  /* 0x0000000307037207 */ /* 0x000fce0005800000 */
.L_x_37:
[----:B------:R-:W-:Y:S05]  /*1e90*/  BRA.U !UP1, `(.L_x_38) ;  /* 0x00000001093c7547 */ /* 0x000fea000b800000 */
        /* <DEDUP_REMOVED lines=15> */
.L_x_38:
        /* <DEDUP_REMOVED lines=16> */
.L_x_39:
        /* <DEDUP_REMOVED lines=16> */
.L_x_40:
        /* <DEDUP_REMOVED lines=16> */
.L_x_41:
        /* <DEDUP_REMOVED lines=16> */
.L_x_42:
        /* <DEDUP_REMOVED lines=15> */
[----:B------:R-:W-:Y:S01]  /*2480*/  SEL R3, R7, R3, !P3 ;  /* 0x0000000307037207 */ /* 0x000fe20005800000 */
[----:B------:R-:W-:Y:S06]  /*2490*/  BRA `(.L_x_24) ;  /* 0x0000001800747947 */ /* 0x000fec0003800000 */
.L_x_2:
[----:B------:R-:W0:Y:S01]  /*24a0*/  S2R R5, SR_TID.X ;  /* 0x0000000000057919 */ /* 0x000e220000002100 */
[----:B------:R-:W0:Y:S02]  /*24b0*/  LDC.64 R6, c[0x0][0x380] ;  /* 0x0000e000ff067b82 */ /* 0x000e240000000a00 */
[----:B0-----:R-:W-:-:S05]  /*24c0*/  IMAD.WIDE.U32 R6, R5, 0x10, R6 ;  /* 0x0000001005067825 */ /* 0x001fca00078e0006 */
[----:B------:R-:W2:Y:S04]  /*24d0*/  LDG.E.U16.CONSTANT R16, desc[UR8][R6.64] ;  /* 0x0000000806107981 */ /* 0x000ea8000c1e9500 */
[----:B------:R-:W3:Y:S04]  /*24e0*/  LDG.E.64.CONSTANT R12, desc[UR8][R6.64+0x8] ;  /* 0x00000808060c7981 */ /* 0x000ee8000c1e9b00 */
[----:B------:R-:W3:Y:S04]  /*24f0*/  LDG.E.64.CONSTANT R10, desc[UR8][R6.64+0x1008] ;  /* 0x00100808060a7981 */ /* 0x000ee8000c1e9b00 */
[----:B------:R-:W4:Y:S04]  /*2500*/  LDG.E.U16.CONSTANT R4, desc[UR8][R6.64+0x1000] ;  /* 0x0010000806047981 */ /* 0x000f28000c1e9500 */
[----:B------:R-:W5:Y:S04]  /*2510*/  LDG.E.U16.CONSTANT R14, desc[UR8][R6.64+0x2000] ;  /* 0x00200008060e7981 */ /* 0x000f68000c1e9500 */
[----:B------:R-:W5:Y:S04]  /*2520*/  LDG.E.64.CONSTANT R8, desc[UR8][R6.64+0x2008] ;  /* 0x0020080806087981 */ /* 0x000f68000c1e9b00 */
[----:B------:R-:W5:Y:S04]  /*2530*/  LDG.E.U16.CONSTANT R15, desc[UR8][R6.64+0x3000] ;  /* 0x00300008060f7981 */ /* 0x000f68000c1e9500 */
[----:B------:R-:W5:Y:S01]  /*2540*/  LDG.E.64.CONSTANT R2, desc[UR8][R6.64+0x3008] ;  /* 0x0030080806027981 */ /* 0x000f62000c1e9b00 */
[----:B------:R-:W-:Y:S01]  /*2550*/  UISETP.GE.U32.AND UP0, UPT, UR4, 0x800, UPT ;  /* 0x000008000400788c */ /* 0x000fe2000bf06070 */
[----:B--2---:R-:W-:-:S02]  /*2560*/  LOP3.LUT P1, RZ, R16, 0xff, RZ, 0xc0, !PT ;  /* 0x000000ff10ff7812 */ /* 0x004fc4000782c0ff */
[----:B---3--:R-:W-:-:S04]  /*2570*/  ISETP.LT.U32.AND P0, PT, R10, R12, PT ;  /* 0x0000000c0a00720c */ /* 0x008fc80003f01070 */
[CC--:B------:R-:W-:Y:S02]  /*2580*/  ISETP.LT.AND.EX P0, PT, R11.reuse, R13.reuse, PT, P0 ;  /* 0x0000000d0b00720c */ /* 0x0c0fe40003f01300 */
[----:B----4-:R-:W-:Y:S02]  /*2590*/  LOP3.LUT P2, RZ, R4, 0xff, RZ, 0xc0, !PT ;  /* 0x000000ff04ff7812 */ /* 0x010fe4000784c0ff */
[----:B------:R-:W-:Y:S02]  /*25a0*/  SEL R17, R10, R12, P0 ;  /* 0x0000000c0a117207 */ /* 0x000fe40000000000 */
[----:B------:R-:W-:Y:S02]  /*25b0*/  SEL R19, R11, R13, P0 ;  /* 0x0000000d0b137207 */ /* 0x000fe40000000000 */
[----:B------:R-:W-:Y:S02]  /*25c0*/  @P1 SEL R4, R16, 0x1, !P2 ;  /* 0x0000000110041807 */ /* 0x000fe40005000000 */
[----:B------:R-:W-:-:S02]  /*25d0*/  SEL R17, R12, R17, !P2 ;  /* 0x000000110c117207 */ /* 0x000fc40005000000 */
[----:B------:R-:W-:Y:S02]  /*25e0*/  SEL R19, R13, R19, !P2 ;  /* 0x000000130d137207 */ /* 0x000fe40005000000 */
[----:B-----5:R-:W-:Y:S02]  /*25f0*/  LOP3.LUT P3, RZ, R14, 0xff, RZ, 0xc0, !PT ;  /* 0x000000ff0eff7812 */ /* 0x020fe4000786c0ff */
[----:B------:R-:W-:Y:S02]  /*2600*/  LOP3.LUT P2, RZ, R4, 0xff, RZ, 0xc0, !PT ;  /* 0x000000ff04ff7812 */ /* 0x000fe4000784c0ff */
[----:B------:R-:W-:Y:S02]  /*2610*/  SEL R13, R10, R17, !P1 ;  /* 0x000000110a0d7207 */ /* 0x000fe40004800000 */
[----:B------:R-:W-:Y:S02]  /*2620*/  SEL R17, R11, R19, !P1 ;  /* 0x000000130b117207 */ /* 0x000fe40004800000 */
[----:B------:R-:W-:-:S02]  /*2630*/  ISETP.LT.U32.AND P0, PT, R8, R13, PT ;  /* 0x0000000d0800720c */ /* 0x000fc40003f01070 */
[----:B------:R-:W-:Y:S02]  /*2640*/  LOP3.LUT P4, RZ, R15, 0xff, RZ, 0xc0, !PT ;  /* 0x000000ff0fff7812 */ /* 0x000fe4000788c0ff */
[----:B------:R-:W-:-:S03]  /*2650*/  ISETP.LT.AND.EX P0, PT, R9, R17, PT, P0 ;  /* 0x000000110900720c */ /* 0x000fc60003f01300 */
[----:B------:R-:W-:Y:S02]  /*2660*/  @P2 SEL R14, R4, 0x1, !P3 ;  /* 0x00000001040e2807 */ /* 0x000fe40005800000 */
[C---:B------:R-:W-:Y:S02]  /*2670*/  @P3 SEL R13, R8.reuse, R13, P0 ;  /* 0x0000000d080d3207 */ /* 0x040fe40000000000 */
[C---:B------:R-:W-:Y:S02]  /*2680*/  @P3 SEL R17, R9.reuse, R17, P0 ;  /* 0x0000001109113207 */ /* 0x040fe40000000000 */
[----:B------:R-:W-:Y:S02]  /*2690*/  SEL R11, R8, R13, !P2 ;  /* 0x0000000d080b7207 */ /* 0x000fe40005000000 */
[----:B------:R-:W-:Y:S02]  /*26a0*/  LOP3.LUT P1, RZ, R14, 0xff, RZ, 0xc0, !PT ;  /* 0x000000ff0eff7812 */ /* 0x000fe4000782c0ff */
[----:B------:R-:W-:-:S02]  /*26b0*/  SEL R9, R9, R17, !P2 ;  /* 0x0000001109097207 */ /* 0x000fc40005000000 */
[----:B------:R-:W-:-:S04]  /*26c0*/  ISETP.LT.U32.AND P0, PT, R2, R11, PT ;  /* 0x0000000b0200720c */ /* 0x000fc80003f01070 */
[----:B------:R-:W-:-:S04]  /*26d0*/  ISETP.LT.AND.EX P0, PT, R3, R9, PT, P0 ;  /* 0x000000090300720c */ /* 0x000fc80003f01300 */
[C---:B------:R-:W-:Y:S02]  /*26e0*/  @P4 SEL R9, R3.reuse, R9, P0 ;  /* 0x0000000903094207 */ /* 0x040fe40000000000 */
[----:B------:R-:W-:Y:S02]  /*26f0*/  @P4 SEL R11, R2, R11, P0 ;  /* 0x0000000b020b4207 */ /* 0x000fe40000000000 */
[----:B------:R-:W-:Y:S02]  /*2700*/  @P1 SEL R15, R14, 0x1, !P4 ;  /* 0x000000010e0f1807 */ /* 0x000fe40006000000 */
[----:B------:R-:W-:Y:S01]  /*2710*/  SEL R3, R3, R9, !P1 ;  /* 0x0000000903037207 */ /* 0x000fe20004800000 */
[----:B------:R-:W-:Y:S01]  /*2720*/  IMAD.MOV.U32 R9, RZ, RZ, 0x400 ;  /* 0x00000400ff097424 */ /* 0x000fe200078e00ff */
[----:B------:R-:W-:Y:S02]  /*2730*/  SEL R2, R2, R11, !P1 ;  /* 0x0000000b02027207 */ /* 0x000fe40004800000 */
[----:B------:R-:W-:Y:S01]  /*2740*/  PRMT R4, R15, 0x7610, R4 ;  /* 0x000076100f047816 */ /* 0x000fe20000000004 */
[----:B------:R-:W-:Y:S06]  /*2750*/  BRA.U !UP0, `(.L_x_43) ;  /* 0x0000000108e47547 */ /* 0x000fec000b800000 */
[----:B------:R-:W-:Y:S01]  /*2760*/  IMAD.MOV.U32 R9, RZ, RZ, 0x400 ;  /* 0x00000400ff097424 */ /* 0x000fe200078e00ff */
[----:B------:R-:W0:Y:S01]  /*2770*/  LDCU UR5, c[0x0][0x390] ;  /* 0x00007200ff0577ac */ /* 0x000e220008000800 */
[----:B------:R-:W-:-:S12]  /*2780*/  UIADD3 UR6, UPT, UPT, UR4, -0x400, URZ ;  /* 0xfffffc0004067890 */ /* 0x000fd8000fffe0ff */
.L_x_45:
[----:B------:R-:W-:-:S05]  /*2790*/  IMAD.WIDE R20, R9, 0x10, R6 ;  /* 0x0000001009147825 */ /* 0x000fca00078e0206 */
[----:B------:R-:W2:Y:S04]  /*27a0*/  LDG.E.U16.CONSTANT R19, desc[UR8][R20.64] ;  /* 0x0000000814137981 */ /* 0x000ea8000c1e9500 */
[----:B------:R-:W3:Y:S04]  /*27b0*/  LDG.E.64.CONSTANT R10, desc[UR8][R20.64+0x8] ;  /* 0x00000808140a7981 */ /* 0x000ee8000c1e9b00 */
[----:B------:R-:W4:Y:S04]  /*27c0*/  LDG.E.U16.CONSTANT R22, desc[UR8][R20.64+0x1000] ;  /* 0x0010000814167981 */ /* 0x000f28000c1e9500 */
[----:B------:R-:W5:Y:S04]  /*27d0*/  LDG.E.64.CONSTANT R12, desc[UR8][R20.64+0x1008] ;  /* 0x00100808140c7981 */ /* 0x000f68000c1e9b00 */
[----:B------:R-:W5:Y:S04]  /*27e0*/  LDG.E.U16.CONSTANT R8, desc[UR8][R20.64+0x2000] ;  /* 0x0020000814087981 */ /* 0x000f68000c1e9500 */
[----:B------:R-:W5:Y:S04]  /*27f0*/  LDG.E.64.CONSTANT R14, desc[UR8][R20.64+0x2008] ;  /* 0x00200808140e7981 */ /* 0x000f68000c1e9b00 */
[----:B------:R-:W5:Y:S04]  /*2800*/  LDG.E.U16.CONSTANT R18, desc[UR8][R20.64+0x3000] ;  /* 0x0030000814127981 */ /* 0x000f68000c1e9500 */
[----:B------:R-:W5:Y:S01]  /*2810*/  LDG.E.64.CONSTANT R16, desc[UR8][R20.64+0x3008] ;  /* 0x0030080814107981 */ /* 0x000f62000c1e9b00 */
[----:B------:R-:W-:Y:S01]  /*2820*/  LOP3.LUT P2, RZ, R4, 0xff, RZ, 0xc0, !PT ;  /* 0x000000ff04ff7812 */ /* 0x000fe2000784c0ff */
[----:B------:R-:W-:Y:S01]  /*2830*/  IMAD.MOV.U32 R23, RZ, RZ, R3 ;  /* 0x000000ffff177224 */ /* 0x000fe200078e0003 */
[----:B0-----:R-:W-:Y:S01]  /*2840*/  UMOV UR4, UR5 ;  /* 0x0000000500047c82 */ /* 0x001fe20008000000 */
[----:B--2---:R-:W-:-:S02]  /*2850*/  LOP3.LUT P1, RZ, R19, 0xff, RZ, 0xc0, !PT ;  /* 0x000000ff13ff7812 */ /* 0x004fc4000782c0ff */
[----:B---3--:R-:W-:-:S08]  /*2860*/  ISETP.LT.U32.AND P0, PT, R10, R2, PT ;  /* 0x000000020a00720c */ /* 0x008fd00003f01070 */
        /* <DEDUP_REMOVED lines=8> */
[----:B-----5:R-:W-:Y:S02]  /*28f0*/  ISETP.LT.U32.AND P0, PT, R12, R3, PT ;  /* 0x000000030c00720c */ /* 0x020fe40003f01070 */
        /* <DEDUP_REMOVED lines=9> */
[----:B------:R-:W-:Y:S02]  /*2990*/  IADD3 R2, PT, PT, -R9, UR4, RZ ;  /* 0x0000000409027c10 */ /* 0x000fe4000fffe1ff */
[C---:B------:R-:W-:Y:S02]  /*29a0*/  ISETP.LT.AND.EX P0, PT, R15.reuse, R13, PT, P0 ;  /* 0x0000000d0f00720c */ /* 0x040fe40003f01300 */
[----:B------:R-:W-:Y:S02]  /*29b0*/  @P1 SEL R8, R22, 0x1, !P2 ;  /* 0x0000000116081807 */ /* 0x000fe40005000000 */
[----:B------:R-:W-:Y:S02]  /*29c0*/  @P2 SEL R3, R14, R3, P0 ;  /* 0x000000030e032207 */ /* 0x000fe40000000000 */
[----:B------:R-:W-:Y:S02]  /*29d0*/  @P2 SEL R13, R15, R13, P0 ;  /* 0x0000000d0f0d2207 */ /* 0x000fe40000000000 */
[----:B------:R-:W-:-:S02]  /*29e0*/  LOP3.LUT P3, RZ, R18, 0xff, RZ, 0xc0, !PT ;  /* 0x000000ff12ff7812 */ /* 0x000fc4000786c0ff */
[----:B------:R-:W-:Y:S02]  /*29f0*/  SEL R3, R14, R3, !P1 ;  /* 0x000000030e037207 */ /* 0x000fe40004800000 */
[----:B------:R-:W-:Y:S02]  /*2a00*/  LOP3.LUT P2, RZ, R8, 0xff, RZ, 0xc0, !PT ;  /* 0x000000ff08ff7812 */ /* 0x000fe4000784c0ff */
[----:B------:R-:W-:Y:S02]  /*2a10*/  SEL R15, R15, R13, !P1 ;  /* 0x0000000d0f0f7207 */ /* 0x000fe40004800000 */
[----:B------:R-:W-:Y:S02]  /*2a20*/  ISETP.GE.AND P1, PT, R2, 0x400, PT ;  /* 0x000004000200780c */ /* 0x000fe40003f26270 */
        /* <DEDUP_REMOVED lines=9> */
[----:B------:R-:W-:-:S05]  /*2ac0*/  VIADD R9, R9, 0x400 ;  /* 0x0000040009097836 */ /* 0x000fca0000000000 */
[----:B------:R-:W-:-:S13]  /*2ad0*/  ISETP.GT.AND P0, PT, R9, UR6, PT ;  /* 0x0000000609007c0c */ /* 0x000fda000bf04270 */
[----:B------:R-:W-:Y:S05]  /*2ae0*/  @!P0 BRA `(.L_x_45) ;  /* 0xfffffffc00288947 */ /* 0x000fea000383ffff */
.L_x_43:
[----:B------:R-:W-:-:S13]  /*2af0*/  ISETP.GE.AND P0, PT, R9, UR4, PT ;  /* 0x0000000409007c0c */ /* 0x000fda000bf06270 */
[----:B------:R-:W-:Y:S05]  /*2b00*/  @P0 BRA `(.L_x_44) ;  /* 0x00000004009c0947 */ /* 0x000fea0003800000 */
[----:B------:R-:W-:Y:S01]  /*2b10*/  IADD3 R19, PT, PT, -R9, UR4, RZ ;  /* 0x0000000409137c10 */ /* 0x000fe2000fffe1ff */
[----:B------:R-:W-:Y:S03]  /*2b20*/  BSSY.RECONVERGENT B1, `(.L_x_44) ;  /* 0x0000065000017945 */ /* 0x000fe60003800200 */
[----:B------:R-:W-:-:S13]  /*2b30*/  ISETP.GE.AND P0, PT, R5, R19, PT ;  /* 0x000000130500720c */ /* 0x000fda0003f06270 */
[----:B------:R-:W-:Y:S05]  /*2b40*/  @P0 BRA `(.L_x_46) ;  /* 0x0000000400880947 */ /* 0x000fea0003800000 */
[----:B------:R-:W-:Y:S01]  /*2b50*/  LOP3.LUT R6, RZ, R5, RZ, 0x33, !PT ;  /* 0x00000005ff067212 */ /* 0x000fe200078e33ff */
[----:B------:R-:W-:Y:S01]  /*2b60*/  BSSY.RECONVERGENT B2, `(.L_x_47) ;  /* 0x000001f000027945 */ /* 0x000fe20003800200 */
[----:B------:R-:W-:Y:S02]  /*2b70*/  IMAD.MOV.U32 R18, RZ, RZ, R5 ;  /* 0x000000ffff127224 */ /* 0x000fe400078e0005 */
[----:B------:R-:W-:-:S04]  /*2b80*/  IADD3 R8, PT, PT, -R9, UR4, R6 ;  /* 0x0000000409087c10 */ /* 0x000fc8000fffe106 */
[C---:B------:R-:W-:Y:S02]  /*2b90*/  LOP3.LUT R6, R8.reuse, 0x300, RZ, 0xc0, !PT ;  /* 0x0000030008067812 */ /* 0x040fe400078ec0ff */
[----:B------:R-:W-:Y:S02]  /*2ba0*/  ISETP.GE.U32.AND P2, PT, R8, 0x300, PT ;  /* 0x000003000800780c */ /* 0x000fe40003f46070 */
[----:B------:R-:W-:-:S13]  /*2bb0*/  ISETP.NE.AND P0, PT, R6, 0x300, PT ;  /* 0x000003000600780c */ /* 0x000fda0003f05270 */
[----:B------:R-:W-:Y:S05]  /*2bc0*/  @!P0 BRA `(.L_x_48) ;  /* 0x0000000000608947 */ /* 0x000fea0003800000 */
[----:B------:R-:W0:Y:S01]  /*2bd0*/  LDC.64 R6, c[0x0][0x380] ;  /* 0x0000e000ff067b82 */ /* 0x000e220000000a00 */
[----:B------:R-:W-:Y:S01]  /*2be0*/  LEA.HI R8, R8, 0x1, RZ, 0x18 ;  /* 0x0000000108087811 */ /* 0x000fe200078fc0ff */
[----:B------:R-:W-:Y:S02]  /*2bf0*/  IMAD.IADD R15, R5, 0x1, R9 ;  /* 0x00000001050f7824 */ /* 0x000fe400078e0209 */
[----:B------:R-:W-:Y:S01]  /*2c00*/  IMAD.MOV.U32 R18, RZ, RZ, R5 ;  /* 0x000000ffff127224 */ /* 0x000fe200078e0005 */
[----:B------:R-:W-:-:S05]  /*2c10*/  LOP3.LUT R8, R8, 0x3, RZ, 0xc0, !PT ;  /* 0x0000000308087812 */ /* 0x000fca00078ec0ff */
[----:B------:R-:W-:-:S07]  /*2c20*/  IMAD.MOV R8, RZ, RZ, -R8 ;  /* 0x000000ffff087224 */ /* 0x000fce00078e0a08 */
.L_x_49:
[----:B0-----:R-:W-:-:S05]  /*2c30*/  IMAD.WIDE.U32 R10, R15, 0x10, R6 ;  /* 0x000000100f0a7825 */ /* 0x001fca00078e0006 */
[----:B------:R-:W2:Y:S04]  /*2c40*/  LDG.E.U16.CONSTANT R14, desc[UR8][R10.64] ;  /* 0x000000080a0e7981 */ /* 0x000ea8000c1e9500 */
[----:B------:R-:W3:Y:S01]  /*2c50*/  LDG.E.64.CONSTANT R12, desc[UR8][R10.64+0x8] ;  /* 0x000008080a0c7981 */ /* 0x000ee2000c1e9b00 */
[----:B------:R-:W-:Y:S01]  /*2c60*/  VIADD R8, R8, 0x1 ;  /* 0x0000000108087836 */ /* 0x000fe20000000000 */
[----:B------:R-:W-:Y:S01]  /*2c70*/  LOP3.LUT P3, RZ, R4, 0xff, RZ, 0xc0, !PT ;  /* 0x000000ff04ff7812 */ /* 0x000fe2000786c0ff */
[----:B------:R-:W-:Y:S02]  /*2c80*/  VIADD R18, R18, 0x100 ;  /* 0x0000010012127836 */ /* 0x000fe40000000000 */
[----:B------:R-:W-:Y:S01]  /*2c90*/  VIADD R15, R15, 0x100 ;  /* 0x000001000f0f7836 */ /* 0x000fe20000000000 */
[----:B--2---:R-:W-:-:S02]  /*2ca0*/  LOP3.LUT P1, RZ, R14, 0xff, RZ, 0xc0, !PT ;  /* 0x000000ff0eff7812 */ /* 0x004fc4000782c0ff */
[----:B---3--:R-:W-:-:S07]  /*2cb0*/  ISETP.LT.U32.AND P0, PT, R12, R2, PT ;  /* 0x000000020c00720c */ /* 0x008fce0003f01070 */
[----:B------:R-:W-:Y:S02]  /*2cc0*/  @P3 SEL R14, R4, 0x1, !P1 ;  /* 0x00000001040e3807 */ /* 0x000fe40004800000 */
[CC--:B------:R-:W-:Y:S02]  /*2cd0*/  ISETP.LT.AND.EX P0, PT, R13.reuse, R3.reuse, PT, P0 ;  /* 0x000000030d00720c */ /* 0x0c0fe40003f01300 */
[----:B------:R-:W-:Y:S02]  /*2ce0*/  PRMT R4, R14, 0x7610, R4 ;  /* 0x000076100e047816 */ /* 0x000fe40000000004 */
[----:B------:R-:W-:Y:S02]  /*2cf0*/  @P1 SEL R2, R12, R2, P0 ;  /* 0x000000020c021207 */ /* 0x000fe40000000000 */
[----:B------:R-:W-:Y:S02]  /*2d00*/  @P1 SEL R3, R13, R3, P0 ;  /* 0x000000030d031207 */ /* 0x000fe40000000000 */
[----:B------:R-:W-:-:S02]  /*2d10*/  ISETP.NE.AND P0, PT, R8, RZ, PT ;  /* 0x000000ff0800720c */ /* 0x000fc40003f05270 */
[----:B------:R-:W-:Y:S02]  /*2d20*/  SEL R2, R12, R2, !P3 ;  /* 0x000000020c027207 */ /* 0x000fe40005800000 */
[----:B------:R-:W-:-:S09]  /*2d30*/  SEL R3, R13, R3, !P3 ;  /* 0x000000030d037207 */ /* 0x000fd20005800000 */
[----:B------:R-:W-:Y:S05]  /*2d40*/  @P0 BRA `(.L_x_49) ;  /* 0xfffffffc00b80947 */ /* 0x000fea000383ffff */
.L_x_48:
[----:B------:R-:W-:Y:S05]  /*2d50*/  BSYNC.RECONVERGENT B2 ;  /* 0x0000000000027941 */ /* 0x000fea0003800200 */
.L_x_47:
[----:B------:R-:W-:Y:S05]  /*2d60*/  @!P2 BRA `(.L_x_46) ;  /* 0x000000040000a947 */ /* 0x000fea0003800000 */
[----:B------:R-:W0:Y:S01]  /*2d70*/  LDCU.64 UR6, c[0x0][0x380] ;  /* 0x00007000ff0677ac */ /* 0x000e220008000a00 */
[----:B------:R-:W2:Y:S01]  /*2d80*/  LDC.64 R6, c[0x0][0x380] ;  /* 0x0000e000ff067b82 */ /* 0x000ea20000000a00 */
[C---:B------:R-:W-:Y:S01]  /*2d90*/  IADD3 R13, P0, PT, R18.reuse, R9, RZ ;  /* 0x00000009120d7210 */ /* 0x040fe20007f1e0ff */
[----:B------:R-:W-:-:S04]  /*2da0*/  IMAD.IADD R21, R18, 0x1, R9 ;  /* 0x0000000112157824 */ /* 0x000fc800078e0209 */
[----:B------:R-:W-:Y:S01]  /*2db0*/  IMAD.X R8, RZ, RZ, RZ, P0 ;  /* 0x000000ffff087224 */ /* 0x000fe200000e06ff */
[----:B0-----:R-:W-:-:S04]  /*2dc0*/  LEA R10, P1, R13, UR6, 0x4 ;  /* 0x000000060d0a7c11 */ /* 0x001fc8000f8220ff */
[----:B------:R-:W-:Y:S02]  /*2dd0*/  IADD3 R10, P0, PT, R10, 0x3008, RZ ;  /* 0x000030080a0a7810 */ /* 0x000fe40007f1e0ff */
[----:B------:R-:W-:-:S05]  /*2de0*/  LEA.HI.X R13, R13, UR7, R8, 0x4, P1 ;  /* 0x000000070d0d7c11 */ /* 0x000fca00088f2408 */
[----:B------:R-:W-:-:S07]  /*2df0*/  IMAD.X R13, RZ, RZ, R13, P0 ;  /* 0x000000ffff0d7224 */ /* 0x000fce00000e060d */
.L_x_50:
[----:B--2---:R-:W-:-:S05]  /*2e00*/  IMAD.WIDE.U32 R8, R21, 0x10, R6 ;  /* 0x0000001015087825 */ /* 0x004fca00078e0006 */
[----:B------:R-:W2:Y:S04]  /*2e10*/  LDG.E.U16.CONSTANT R23, desc[UR8][R8.64] ;  /* 0x0000000808177981 */ /* 0x000ea8000c1e9500 */
[----:B------:R0:W3:Y:S02]  /*2e20*/  LDG.E.64.CONSTANT R14, desc[UR8][R8.64+0x8] ;  /* 0x00000808080e7981 */ /* 0x0000e4000c1e9b00 */
[----:B0-----:R-:W-:Y:S02]  /*2e30*/  IMAD.MOV.U32 R8, RZ, RZ, R10 ;  /* 0x000000ffff087224 */ /* 0x001fe400078e000a */
[----:B------:R-:W-:-:S05]  /*2e40*/  IMAD.MOV.U32 R9, RZ, RZ, R13 ;  /* 0x000000ffff097224 */ /* 0x000fca00078e000d */
[----:B------:R-:W4:Y:S04]  /*2e50*/  LDG.E.U16.CONSTANT R24, desc[UR8][R8.64+-0x2008] ;  /* 0xffdff80808187981 */ /* 0x000f28000c1e9500 */
[----:B------:R-:W5:Y:S04]  /*2e60*/  LDG.E.64.CONSTANT R12, desc[UR8][R8.64+-0x2000] ;  /* 0xffe00008080c7981 */ /* 0x000f68000c1e9b00 */
[----:B------:R-:W5:Y:S04]  /*2e70*/  LDG.E.U16.CONSTANT R20, desc[UR8][R8.64+-0x1008] ;  /* 0xffeff80808147981 */ /* 0x000f68000c1e9500 */
[----:B------:R-:W5:Y:S04]  /*2e80*/  LDG.E.64.CONSTANT R10, desc[UR8][R8.64+-0x1000] ;  /* 0xfff00008080a7981 */ /* 0x000f68000c1e9b00 */
[----:B------:R-:W5:Y:S04]  /*2e90*/  LDG.E.U16.CONSTANT R22, desc[UR8][R8.64+-0x8] ;  /* 0xfffff80808167981 */ /* 0x000f68000c1e9500 */
[----:B------:R-:W5:Y:S01]  /*2ea0*/  LDG.E.64.CONSTANT R16, desc[UR8][R8.64] ;  /* 0x0000000808107981 */ /* 0x000f62000c1e9b00 */
[----:B------:R-:W-:Y:S01]  /*2eb0*/  LOP3.LUT P2, RZ, R4, 0xff, RZ, 0xc0, !PT ;  /* 0x000000ff04ff7812 */ /* 0x000fe2000784c0ff */
[----:B------:R-:W-:-:S02]  /*2ec0*/  IMAD.MOV.U32 R25, RZ, RZ, R3 ;  /* 0x000000ffff197224 */ /* 0x000fc400078e0003 */
[----:B------:R-:W-:Y:S02]  /*2ed0*/  VIADD R18, R18, 0x400 ;  /* 0x0000040012127836 */ /* 0x000fe40000000000 */
[----:B------:R-:W-:Y:S01]  /*2ee0*/  VIADD R21, R21, 0x400 ;  /* 0x0000040015157836 */ /* 0x000fe20000000000 */
[----:B--2---:R-:W-:Y:S02]  /*2ef0*/  LOP3.LUT P1, RZ, R23, 0xff, RZ, 0xc0, !PT ;  /* 0x000000ff17ff7812 */ /* 0x004fe4000782c0ff */
[----:B---3--:R-:W-:-:S05]  /*2f00*/  ISETP.LT.U32.AND P0, PT, R14, R2, PT ;  /* 0x000000020e00720c */ /* 0x008fca0003f01070 */
[----:B------:R-:W-:Y:S02]  /*2f10*/  @P2 SEL R23, R4, 0x1, !P1 ;  /* 0x0000000104172807 */ /* 0x000fe40004800000 */
[-C--:B------:R-:W-:Y:S02]  /*2f20*/  ISETP.LT.AND.EX P0, PT, R15, R25.reuse, PT, P0 ;  /* 0x000000190f00720c */ /* 0x080fe40003f01300 */
[----:B------:R-:W-:Y:S02]  /*2f30*/  LOP3.LUT P3, RZ, R23, 0xff, RZ, 0xc0, !PT ;  /* 0x000000ff17ff7812 */ /* 0x000fe4000786c0ff */
[C---:B------:R-:W-:Y:S02]  /*2f40*/  @P1 SEL R2, R14.reuse, R2, P0 ;  /* 0x000000020e021207 */ /* 0x040fe40000000000 */
[----:B------:R-:W-:Y:S02]  /*2f50*/  @P1 SEL R25, R15, R25, P0 ;  /* 0x000000190f191207 */ /* 0x000fe40000000000 */
[----:B------:R-:W-:-:S02]  /*2f60*/  SEL R3, R14, R2, !P2 ;  /* 0x000000020e037207 */ /* 0x000fc40005000000 */
[----:B------:R-:W-:Y:S02]  /*2f70*/  SEL R15, R15, R25, !P2 ;  /* 0x000000190f0f7207 */ /* 0x000fe40005000000 */
[----:B----4-:R-:W-:Y:S02]  /*2f80*/  LOP3.LUT P4, RZ, R24, 0xff, RZ, 0xc0, !PT ;  /* 0x000000ff18ff7812 */ /* 0x010fe4000788c0ff */
[----:B-----5:R-:W-:Y:S02]  /*2f90*/  ISETP.LT.U32.AND P0, PT, R12, R3, PT ;  /* 0x000000030c00720c */ /* 0x020fe40003f01070 */
[----:B------:R-:W-:Y:S02]  /*2fa0*/  @P3 SEL R24, R23, 0x1, !P4 ;  /* 0x0000000117183807 */ /* 0x000fe40006000000 */
[----:B------:R-:W-:Y:S02]  /*2fb0*/  ISETP.LT.AND.EX P0, PT, R13, R15, PT, P0 ;  /* 0x0000000f0d00720c */ /* 0x000fe40003f01300 */
[----:B------:R-:W-:-:S02]  /*2fc0*/  LOP3.LUT P2, RZ, R20, 0xff, RZ, 0xc0, !PT ;  /* 0x000000ff14ff7812 */ /* 0x000fc4000784c0ff */
[----:B------:R-:W-:-:S03]  /*2fd0*/  LOP3.LUT P1, RZ, R24, 0xff, RZ, 0xc0, !PT ;  /* 0x000000ff18ff7812 */ /* 0x000fc6000782c0ff */
[C---:B------:R-:W-:Y:S02]  /*2fe0*/  @P4 SEL R3, R12.reuse, R3, P0 ;  /* 0x000000030c034207 */ /* 0x040fe40000000000 */
[C---:B------:R-:W-:Y:S02]  /*2ff0*/  @P4 SEL R15, R13.reuse, R15, P0 ;  /* 0x0000000f0d0f4207 */ /* 0x040fe40000000000 */
[----:B------:R-:W-:Y:S02]  /*3000*/  SEL R3, R12, R3, !P3 ;  /* 0x000000030c037207 */ /* 0x000fe40005800000 */
[----:B------:R-:W-:Y:S02]  /*3010*/  SEL R13, R13, R15, !P3 ;  /* 0x0000000f0d0d7207 */ /* 0x000fe40005800000 */
[----:B------:R-:W-:Y:S02]  /*3020*/  ISETP.LT.U32.AND P0, PT, R10, R3, PT ;  /* 0x000000030a00720c */ /* 0x000fe40003f01070 */
[----:B------:R-:W-:-:S02]  /*3030*/  LOP3.LUT P3, RZ, R22, 0xff, RZ, 0xc0, !PT ;  /* 0x000000ff16ff7812 */ /* 0x000fc4000786c0ff */
[C---:B------:R-:W-:Y:S02]  /*3040*/  ISETP.LT.AND.EX P0, PT, R11.reuse, R13, PT, P0 ;  /* 0x0000000d0b00720c */ /* 0x040fe40003f01300 */
[----:B------:R-:W-:Y:S02]  /*3050*/  @P1 SEL R20, R24, 0x1, !P2 ;  /* 0x0000000118141807 */ /* 0x000fe40005000000 */
[C---:B------:R-:W-:Y:S02]  /*3060*/  @P2 SEL R3, R10.reuse, R3, P0 ;  /* 0x000000030a032207 */ /* 0x040fe40000000000 */
[----:B------:R-:W-:Y:S02]  /*3070*/  @P2 SEL R13, R11, R13, P0 ;  /* 0x0000000d0b0d2207 */ /* 0x000fe40000000000 */
[----:B------:R-:W-:Y:S02]  /*3080*/  SEL R3, R10, R3, !P1 ;  /* 0x000000030a037207 */ /* 0x000fe40004800000 */
[----:B------:R-:W-:-:S02]  /*3090*/  LOP3.LUT P2, RZ, R20, 0xff, RZ, 0xc0, !PT ;  /* 0x000000ff14ff7812 */ /* 0x000fc4000784c0ff */
[----:B------:R-:W-:Y:S02]  /*30a0*/  SEL R11, R11, R13, !P1 ;  /* 0x0000000d0b0b7207 */ /* 0x000fe40004800000 */
[----:B------:R-:W-:Y:S02]  /*30b0*/  ISETP.GE.AND P1, PT, R18, R19, PT ;  /* 0x000000131200720c */ /* 0x000fe40003f26270 */
[----:B------:R-:W-:Y:S02]  /*30c0*/  ISETP.LT.U32.AND P0, PT, R16, R3, PT ;  /* 0x000000031000720c */ /* 0x000fe40003f01070 */
[----:B------:R-:W-:Y:S02]  /*30d0*/  IADD3 R10, P4, PT, R8, 0x4000, RZ ;  /* 0x00004000080a7810 */ /* 0x000fe40007f9e0ff */
[----:B------:R-:W-:-:S03]  /*30e0*/  ISETP.LT.AND.EX P0, PT, R17, R11, PT, P0 ;  /* 0x0000000b1100720c */ /* 0x000fc60003f01300 */
[----:B------:R-:W-:Y:S01]  /*30f0*/  @P2 SEL R22, R20, 0x1, !P3 ;  /* 0x0000000114162807 */ /* 0x000fe20005800000 */
[----:B------:R-:W-:Y:S01]  /*3100*/  IMAD.X R13, RZ, RZ, R9, P4 ;  /* 0x000000ffff0d7224 */ /* 0x000fe200020e0609 */
[C---:B------:R-:W-:Y:S02]  /*3110*/  @P3 SEL R3, R16.reuse, R3, P0 ;  /* 0x0000000310033207 */ /* 0x040fe40000000000 */
[C---:B------:R-:W-:Y:S02]  /*3120*/  @P3 SEL R11, R17.reuse, R11, P0 ;  /* 0x0000000b110b3207 */ /* 0x040fe40000000000 */
[----:B------:R-:W-:Y:S02]  /*3130*/  SEL R2, R16, R3, !P2 ;  /* 0x0000000310027207 */ /* 0x000fe40005000000 */
[----:B------:R-:W-:Y:S02]  /*3140*/  SEL R3, R17, R11, !P2 ;  /* 0x0000000b11037207 */ /* 0x000fe40005000000 */
[----:B------:R-:W-:Y:S01]  /*3150*/  PRMT R4, R22, 0x7610, R4 ;  /* 0x0000761016047816 */ /* 0x000fe20000000004 */
[----:B------:R-:W-:Y:S06]  /*3160*/  @!P1 BRA `(.L_x_50) ;  /* 0xfffffffc00249947 */ /* 0x000fec000383ffff */
.L_x_46:
[----:B------:R-:W-:Y:S05]  /*3170*/  BSYNC.RECONVERGENT B1 ;  /* 0x0000000000017941 */ /* 0x000fea0003800200 */
.L_x_44:
[----:B------:R-:W0:Y:S01]  /*3180*/  S2R R10, SR_LANEID ;  /* 0x00000000000a7919 */ /* 0x000e220000000000 */
[----:B------:R-:W-:Y:S01]  /*3190*/  LOP3.LUT R7, R4, 0xff, RZ, 0xc0, !PT ;  /* 0x000000ff04077812 */ /* 0x000fe200078ec0ff */
[----:B------:R-:W-:Y:S01]  /*31a0*/  BSSY.RECONVERGENT B1, `(.L_x_51) ;  /* 0x0000016000017945 */ /* 0x000fe20003800200 */
[----:B------:R2:W3:Y:S04]  /*31b0*/  SHFL.DOWN PT, R9, R2, 0x1, 0x1f ;  /* 0x08201f0002097f89 */ /* 0x0004e800000e0000 */
[----:B------:R2:W4:Y:S04]  /*31c0*/  SHFL.DOWN PT, R8, R3, 0x1, 0x1f ;  /* 0x08201f0003087f89 */ /* 0x00052800000e0000 */
[----:B------:R-:W1:Y:S01]  /*31d0*/  SHFL.DOWN PT, R7, R7, 0x1, 0x1f ;  /* 0x08201f0007077f89 */ /* 0x000e6200000e0000 */
[----:B0-----:R-:W-:-:S02]  /*31e0*/  ISETP.GT.AND P0, PT, R10, 0x1e, PT ;  /* 0x0000001e0a00780c */ /* 0x001fc40003f04270 */
[C---:B------:R-:W-:Y:S02]  /*31f0*/  ISETP.GT.AND P5, PT, R10.reuse, 0x1d, PT ;  /* 0x0000001d0a00780c */ /* 0x040fe40003fa4270 */
[----:B------:R-:W-:-:S09]  /*3200*/  ISETP.GT.AND P2, PT, R10, 0x1b, PT ;  /* 0x0000001b0a00780c */ /* 0x000fd20003f44270 */
[----:B-1234-:R-:W-:Y:S05]  /*3210*/  @P0 BRA `(.L_x_52) ;  /* 0x0000000000380947 */ /* 0x01efea0003800000 */
        /* <DEDUP_REMOVED lines=14> */
.L_x_52:
[----:B------:R-:W-:Y:S05]  /*3300*/  BSYNC.RECONVERGENT B1 ;  /* 0x0000000000017941 */ /* 0x000fea0003800200 */
.L_x_51:
[----:B------:R-:W-:Y:S01]  /*3310*/  LOP3.LUT R7, R4, 0xff, RZ, 0xc0, !PT ;  /* 0x000000ff04077812 */ /* 0x000fe200078ec0ff */
[----:B------:R0:W1:Y:S01]  /*3320*/  SHFL.DOWN PT, R9, R2, 0x2, 0x1f ;  /* 0x08401f0002097f89 */ /* 0x00006200000e0000 */
[----:B------:R-:W-:Y:S01]  /*3330*/  BSSY.RECONVERGENT B1, `(.L_x_53) ;  /* 0x0000015000017945 */ /* 0x000fe20003800200 */
[C---:B------:R-:W-:Y:S02]  /*3340*/  ISETP.GT.AND P4, PT, R10.reuse, 0x17, PT ;  /* 0x000000170a00780c */ /* 0x040fe40003f84270 */
[----:B------:R0:W2:Y:S01]  /*3350*/  SHFL.DOWN PT, R8, R3, 0x2, 0x1f ;  /* 0x08401f0003087f89 */ /* 0x0000a200000e0000 */
[C---:B------:R-:W-:Y:S02]  /*3360*/  ISETP.GT.AND P3, PT, R10.reuse, 0xf, PT ;  /* 0x0000000f0a00780c */ /* 0x040fe40003f64270 */
[----:B------:R-:W-:Y:S01]  /*3370*/  ISETP.NE.AND P1, PT, R10, RZ, PT ;  /* 0x000000ff0a00720c */ /* 0x000fe20003f25270 */
[----:B------:R-:W3:Y:S01]  /*3380*/  SHFL.DOWN PT, R7, R7, 0x2, 0x1f ;  /* 0x08401f0007077f89 */ /* 0x000ee200000e0000 */
[----:B------:R-:W-:Y:S11]  /*3390*/  @P5 BRA `(.L_x_54) ;  /* 0x0000000000385947 */ /* 0x000ff60003800000 */
[----:B---3--:R-:W-:Y:S01]  /*33a0*/  LOP3.LUT P0, RZ, R7, 0xff, RZ, 0xc0, !PT ;  /* 0x000000ff07ff7812 */ /* 0x008fe2000780c0ff */
[----:B------:R-:W-:Y:S01]  /*33b0*/  IMAD.MOV.U32 R10, RZ, RZ, 0x1 ;  /* 0x00000001ff0a7424 */ /* 0x000fe200078e00ff */
[----:B------:R-:W-:-:S04]  /*33c0*/  LOP3.LUT P5, R6, R4, 0xff, RZ, 0xc0, !PT ;  /* 0x000000ff04067812 */ /* 0x000fc800078ac0ff */
[----:B------:R-:W-:-:S13]  /*33d0*/  PLOP3.LUT P0, PT, P5, P0, PT, 0x2f, 0xf2 ;  /* 0x0000000000f2781c */ /* 0x000fda0002f00577 */
[----:B-1----:R-:W-:Y:S02]  /*33e0*/  @!P0 ISETP.LT.U32.AND P5, PT, R9, R2, PT ;  /* 0x000000020900820c */ /* 0x002fe40003fa1070 */
[----:B------:R-:W-:Y:S02]  /*33f0*/  @P0 ISETP.NE.AND P6, PT, R6, RZ, PT ;  /* 0x000000ff0600020c */ /* 0x000fe40003fc5270 */
[----:B------:R-:W-:Y:S02]  /*3400*/  @!P0 PRMT R4, R10, 0x7610, R4 ;  /* 0x000076100a048816 */ /* 0x000fe40000000004 */
[----:B--2---:R-:W-:Y:S02]  /*3410*/  @!P0 ISETP.LT.AND.EX P5, PT, R8, R3, PT, P5 ;  /* 0x000000030800820c */ /* 0x004fe40003fa1350 */
[----:B------:R-:W-:Y:S02]  /*3420*/  @P0 SEL R6, R7, R4, !P6 ;  /* 0x0000000407060207 */ /* 0x000fe40007000000 */
[----:B0-----:R-:W-:-:S02]  /*3430*/  @!P0 SEL R2, R9, R2, P5 ;  /* 0x0000000209028207 */ /* 0x001fc40002800000 */
[----:B------:R-:W-:Y:S02]  /*3440*/  @!P0 SEL R3, R8, R3, P5 ;  /* 0x0000000308038207 */ /* 0x000fe40002800000 */
[----:B------:R-:W-:Y:S02]  /*3450*/  @P0 PRMT R4, R6, 0x7610, R4 ;  /* 0x0000761006040816 */ /* 0x000fe40000000004 */
[----:B------:R-:W-:Y:S02]  /*3460*/  @P0 SEL R2, R9, R2, !P6 ;  /* 0x0000000209020207 */ /* 0x000fe40007000000 */
[----:B------:R-:W-:-:S07]  /*3470*/  @P0 SEL R3, R8, R3, !P6 ;  /* 0x0000000308030207 */ /* 0x000fce0007000000 */
.L_x_54:
[----:B------:R-:W-:Y:S05]  /*3480*/  BSYNC.RECONVERGENT B1 ;  /* 0x0000000000017941 */ /* 0x000fea0003800200 */
.L_x_53:
[----:B---3--:R-:W-:Y:S01]  /*3490*/  LOP3.LUT R7, R4, 0xff, RZ, 0xc0, !PT ;  /* 0x000000ff04077812 */ /* 0x008fe200078ec0ff */
[----:B-1----:R1:W3:Y:S01]  /*34a0*/  SHFL.DOWN PT, R9, R2, 0x4, 0x1f ;  /* 0x08801f0002097f89 */ /* 0x0022e200000e0000 */
[----:B------:R-:W-:Y:S03]  /*34b0*/  BSSY.RECONVERGENT B1, `(.L_x_55) ;  /* 0x0000012000017945 */ /* 0x000fe60003800200 */
[----:B--2---:R1:W2:Y:S04]  /*34c0*/  SHFL.DOWN PT, R8, R3, 0x4, 0x1f ;  /* 0x08801f0003087f89 */ /* 0x0042a800000e0000 */
[----:B------:R-:W4:Y:S01]  /*34d0*/  SHFL.DOWN PT, R7, R7, 0x4, 0x1f ;  /* 0x08801f0007077f89 */ /* 0x000f2200000e0000 */
[----:B------:R-:W-:Y:S05]  /*34e0*/  @P2 BRA `(.L_x_56) ;  /* 0x0000000000382947 */ /* 0x000fea0003800000 */
[----:B----4-:R-:W-:Y:S01]  /*34f0*/  LOP3.LUT P0, RZ, R7, 0xff, RZ, 0xc0, !PT ;  /* 0x000000ff07ff7812 */ /* 0x010fe2000780c0ff */
[----:B------:R-:W-:Y:S01]  /*3500*/  IMAD.MOV.U32 R10, RZ, RZ, 0x1 ;  /* 0x00000001ff0a7424 */ /* 0x000fe200078e00ff */
[----:B------:R-:W-:-:S04]  /*3510*/  LOP3.LUT P2, R6, R4, 0xff, RZ, 0xc0, !PT ;  /* 0x000000ff04067812 */ /* 0x000fc8000784c0ff */
[----:B------:R-:W-:-:S13]  /*3520*/  PLOP3.LUT P0, PT, P2, P0, PT, 0x2f, 0xf2 ;  /* 0x0000000000f2781c */ /* 0x000fda0001700577 */
[----:B---3--:R-:W-:Y:S02]  /*3530*/  @!P0 ISETP.LT.U32.AND P2, PT, R9, R2, PT ;  /* 0x000000020900820c */ /* 0x008fe40003f41070 */
[----:B------:R-:W-:Y:S02]  /*3540*/  @P0 ISETP.NE.AND P5, PT, R6, RZ, PT ;  /* 0x000000ff0600020c */ /* 0x000fe40003fa5270 */
[----:B------:R-:W-:Y:S02]  /*3550*/  @!P0 PRMT R4, R10, 0x7610, R4 ;  /* 0x000076100a048816 */ /* 0x000fe40000000004 */
[----:B--2---:R-:W-:Y:S02]  /*3560*/  @!P0 ISETP.LT.AND.EX P2, PT, R8, R3, PT, P2 ;  /* 0x000000030800820c */ /* 0x004fe40003f41320 */
[----:B------:R-:W-:Y:S02]  /*3570*/  @P0 SEL R6, R7, R4, !P5 ;  /* 0x0000000407060207 */ /* 0x000fe40006800000 */
[----:B01----:R-:W-:-:S02]  /*3580*/  @!P0 SEL R2, R9, R2, P2 ;  /* 0x0000000209028207 */ /* 0x003fc40001000000 */
[----:B------:R-:W-:Y:S02]  /*3590*/  @!P0 SEL R3, R8, R3, P2 ;  /* 0x0000000308038207 */ /* 0x000fe40001000000 */
[----:B------:R-:W-:Y:S02]  /*35a0*/  @P0 PRMT R4, R6, 0x7610, R4 ;  /* 0x0000761006040816 */ /* 0x000fe40000000004 */
[----:B------:R-:W-:Y:S02]  /*35b0*/  @P0 SEL R2, R9, R2, !P5 ;  /* 0x0000000209020207 */ /* 0x000fe40006800000 */
[----:B------:R-:W-:-:S07]  /*35c0*/  @P0 SEL R3, R8, R3, !P5 ;  /* 0x0000000308030207 */ /* 0x000fce0006800000 */
.L_x_56:
[----:B------:R-:W-:Y:S05]  /*35d0*/  BSYNC.RECONVERGENT B1 ;  /* 0x0000000000017941 */ /* 0x000fea0003800200 */
.L_x_55:
[----:B----4-:R-:W-:Y:S01]  /*35e0*/  LOP3.LUT R7, R4, 0xff, RZ, 0xc0, !PT ;  /* 0x000000ff04077812 */ /* 0x010fe200078ec0ff */
[----:B---3--:R3:W4:Y:S01]  /*35f0*/  SHFL.DOWN PT, R9, R2, 0x8, 0x1f ;  /* 0x09001f0002097f89 */ /* 0x00872200000e0000 */
[----:B------:R-:W-:Y:S03]  /*3600*/  BSSY.RECONVERGENT B1, `(.L_x_57) ;  /* 0x0000012000017945 */ /* 0x000fe60003800200 */
[----:B--2---:R3:W2:Y:S04]  /*3610*/  SHFL.DOWN PT, R8, R3, 0x8, 0x1f ;  /* 0x09001f0003087f89 */ /* 0x0046a800000e0000 */
        /* <DEDUP_REMOVED lines=9> */
[----:B--2---:R-:W-:Y:S02]  /*36b0*/  @!P0 ISETP.LT.AND.EX P2, PT, R8, R3, PT, P2 ;  /* 0x000000030800820c */ /* 0x004fe40003f41320 */
[----:B------:R-:W-:Y:S02]  /*36c0*/  @P0 SEL R6, R7, R4, !P4 ;  /* 0x0000000407060207 */ /* 0x000fe40006000000 */
[----:B-1-3--:R-:W-:-:S02]  /*36d0*/  @!P0 SEL R2, R9, R2, P2 ;  /* 0x0000000209028207 */ /* 0x00afc40001000000 */
[----:B------:R-:W-:Y:S02]  /*36e0*/  @!P0 SEL R3, R8, R3, P2 ;  /* 0x0000000308038207 */ /* 0x000fe40001000000 */
[----:B------:R-:W-:Y:S02]  /*36f0*/  @P0 PRMT R4, R6, 0x7610, R4 ;  /* 0x0000761006040816 */ /* 0x000fe40000000004 */
[----:B------:R-:W-:Y:S02]  /*3700*/  @P0 SEL R2, R9, R2, !P4 ;  /* 0x0000000209020207 */ /* 0x000fe40006000000 */
[----:B------:R-:W-:-:S07]  /*3710*/  @P0 SEL R3, R8, R3, !P4 ;  /* 0x0000000308030207 */ /* 0x000fce0006000000 */
.L_x_58:
[----:B------:R-:W-:Y:S05]  /*3720*/  BSYNC.RECONVERGENT B1 ;  /* 0x0000000000017941 */ /* 0x000fea0003800200 */
.L_x_57:
[----:B0-----:R-:W-:Y:S01]  /*3730*/  LOP3.LUT R7, R4, 0xff, RZ, 0xc0, !PT ;  /* 0x000000ff04077812 */ /* 0x001fe200078ec0ff */
[----:B----4-:R0:W4:Y:S01]  /*3740*/  SHFL.DOWN PT, R9, R2, 0x10, 0x1f ;  /* 0x0a001f0002097f89 */ /* 0x01012200000e0000 */
        /* <DEDUP_REMOVED lines=18> */
.L_x_60:
[----:B------:R-:W-:Y:S05]  /*3870*/  BSYNC.RECONVERGENT B1 ;  /* 0x0000000000017941 */ /* 0x000fea0003800200 */
.L_x_59:
[----:B------:R-:W-:Y:S04]  /*3880*/  BSSY.RECONVERGENT B1, `(.L_x_61) ;  /* 0x000000a000017945 */ /* 0x000fe80003800200 */
[----:B------:R-:W-:Y:S05]  /*3890*/  @P1 BRA `(.L_x_62) ;  /* 0x0000000000201947 */ /* 0x000fea0003800000 */
[----:B--2---:R-:W2:Y:S01]  /*38a0*/  S2R R8, SR_CgaCtaId ;  /* 0x0000000000087919 */ /* 0x004ea20000008800 */
[----:B0-----:R-:W-:Y:S02]  /*38b0*/  MOV R7, 0x400 ;  /* 0x0000040000077802 */ /* 0x001fe40000000f00 */
[----:B------:R-:W-:-:S04]  /*38c0*/  SHF.R.U32.HI R6, RZ, 0x1, R5 ;  /* 0x00000001ff067819 */ /* 0x000fc80000011605 */
[----:B------:R-:W-:Y:S02]  /*38d0*/  LOP3.LUT R6, R6, 0x1f0, RZ, 0xc0, !PT ;  /* 0x000001f006067812 */ /* 0x000fe400078ec0ff */
[----:B--2---:R-:W-:-:S05]  /*38e0*/  LEA R7, R8, R7, 0x18 ;  /* 0x0000000708077211 */ /* 0x004fca00078ec0ff */
[----:B------:R-:W-:-:S05]  /*38f0*/  IMAD.IADD R7, R6, 0x1, R7 ;  /* 0x0000000106077824 */ /* 0x000fca00078e0207 */
[----:B------:R0:W-:Y:S04]  /*3900*/  STS.64 [R7+0x10], R2 ;  /* 0x0000100207007388 */ /* 0x0001e80000000a00 */
[----:B------:R0:W-:Y:S02]  /*3910*/  STS.U8 [R7+0x8], R4 ;  /* 0x0000080407007388 */ /* 0x0001e40000000000 */
.L_x_62:
[----:B------:R-:W-:Y:S05]  /*3920*/  BSYNC.RECONVERGENT B1 ;  /* 0x0000000000017941 */ /* 0x000fea0003800200 */
.L_x_61:
        /* <DEDUP_REMOVED lines=10> */
[----:B------:R-:W3:Y:S04]  /*39d0*/  LDS.64 R12, [UR5+0x30] ;  /* 0x00003005ff0c7984 */ /* 0x000ee80008000a00 */
[----:B------:R-:W3:Y:S04]  /*39e0*/  LDS.U8 R18, [UR5+0x38] ;  /* 0x00003805ff127984 */ /* 0x000ee80008000000 */
[----:B------:R-:W3:Y:S04]  /*39f0*/  LDS.64 R10, [UR5+0x40] ;  /* 0x00004005ff0a7984 */ /* 0x000ee80008000a00 */
[----:B------:R-:W3:Y:S04]  /*3a00*/  LDS.U8 R14, [UR5+0x48] ;  /* 0x00004805ff0e7984 */ /* 0x000ee80008000000 */
[----:B--2-4-:R-:W2:Y:S01]  /*3a10*/  LDS.64 R8, [UR5+0x50] ;  /* 0x00005005ff087984 */ /* 0x014ea20008000a00 */
[----:B-----5:R-:W-:-:S02]  /*3a20*/  ISETP.NE.AND P2, PT, R16, RZ, PT ;  /* 0x000000ff1000720c */ /* 0x020fc40003f45270 */
[----:B0-----:R-:W-:Y:S02]  /*3a30*/  ISETP.LT.U32.AND P0, PT, R6, R2, PT ;  /* 0x000000020600720c */ /* 0x001fe40003f01070 */
[----:B------:R-:W-:Y:S02]  /*3a40*/  @P4 SEL R16, R4, 0x1, !P2 ;  /* 0x0000000104104807 */ /* 0x000fe40005000000 */
[----:B------:R-:W-:Y:S02]  /*3a50*/  ISETP.LT.AND.EX P0, PT, R7, R3, PT, P0 ;  /* 0x000000030700720c */ /* 0x000fe40003f01300 */
[----:B------:R-:W-:Y:S02]  /*3a60*/  LOP3.LUT P3, RZ, R16, 0xff, RZ, 0xc0, !PT ;  /* 0x000000ff10ff7812 */ /* 0x000fe4000786c0ff */
[----:B-1----:R-:W-:-:S03]  /*3a70*/  ISETP.NE.AND P5, PT, R17, RZ, PT ;  /* 0x000000ff1100720c */ /* 0x002fc60003fa5270 */
[C---:B---3--:R-:W-:Y:S02]  /*3a80*/  @P2 SEL R2, R6.reuse, R2, P0 ;  /* 0x0000000206022207 */ /* 0x048fe40000000000 */
        /* <DEDUP_REMOVED lines=17> */
[----:B------:R-:W3:Y:S01]  /*3ba0*/  LDS.64 R4, [UR5+0x70] ;  /* 0x00007005ff047984 */ /* 0x000ee20008000a00 */
        /* <DEDUP_REMOVED lines=8> */
[----:B--2---:R-:W-:Y:S02]  /*3c30*/  ISETP.LT.U32.AND P0, PT, R8, R13, PT ;  /* 0x0000000d0800720c */ /* 0x004fe40003f01070 */
[----:B------:R-:W-:Y:S01]  /*3c40*/  @P5 SEL R14, R18, 0x1, !P3 ;  /* 0x00000001120e5807 */ /* 0x000fe20005800000 */
[----:B------:R-:W2:Y:S01]  /*3c50*/  LDS.64 R2, [UR5+0x80] ;  /* 0x00008005ff027984 */ /* 0x000ea20008000a00 */
        /* <DEDUP_REMOVED lines=16> */
[----:B---3--:R-:W-:Y:S02]  /*3d60*/  ISETP.LT.U32.AND P0, PT, R4, R9, PT ;  /* 0x000000090400720c */ /* 0x008fe40003f01070 */
        /* <DEDUP_REMOVED lines=8> */
[----:B--2---:R-:W-:-:S04]  /*3df0*/  ISETP.LT.U32.AND P0, PT, R2, R7, PT ;  /* 0x000000070200720c */ /* 0x004fc80003f01070 */
[C---:B------:R-:W-:Y:S02]  /*3e00*/  ISETP.LT.AND.EX P0, PT, R3.reuse, R5, PT, P0 ;  /* 0x000000050300720c */ /* 0x040fe40003f01300 */
[----:B------:R-:W-:Y:S02]  /*3e10*/  @P2 SEL R10, R12, 0x1, !P4 ;  /* 0x000000010c0a2807 */ /* 0x000fe40006000000 */
[----:B------:R-:W-:Y:S02]  /*3e20*/  @P4 SEL R7, R2, R7, P0 ;  /* 0x0000000702074207 */ /* 0x000fe40000000000 */
[----:B------:R-:W-:Y:S02]  /*3e30*/  @P4 SEL R5, R3, R5, P0 ;  /* 0x0000000503054207 */ /* 0x000fe40000000000 */
[----:B------:R-:W-:Y:S02]  /*3e40*/  PRMT R4, R10, 0x7610, R4 ;  /* 0x000076100a047816 */ /* 0x000fe40000000004 */
[----:B------:R-:W-:-:S02]  /*3e50*/  SEL R2, R2, R7, !P2 ;  /* 0x0000000702027207 */ /* 0x000fc40005000000 */
[----:B------:R-:W-:-:S07]  /*3e60*/  SEL R3, R3, R5, !P2 ;  /* 0x0000000503037207 */ /* 0x000fce0005000000 */
.L_x_24:
[----:B------:R-:W-:Y:S05]  /*3e70*/  BSYNC.RECONVERGENT B0 ;  /* 0x0000000000007941 */ /* 0x000fea0003800200 */
.L_x_1:
[----:B------:R-:W-:Y:S05]  /*3e80*/  @P1 EXIT ;  /* 0x000000000000194d */ /* 0x000fea0003800000 */
[----:B0-234-:R-:W0:Y:S01]  /*3e90*/  LDC.64 R8, c[0x0][0x3a0] ;  /* 0x0000e800ff087b82 */ /* 0x01de220000000a00 */
[----:B------:R-:W-:Y:S02]  /*3ea0*/  PRMT R7, R4, 0x7610, R7 ;  /* 0x0000761004077816 */ /* 0x000fe40000000007 */
[----:B-1----:R-:W-:Y:S02]  /*3eb0*/  ISETP.NE.AND P1, PT, R0, RZ, PT ;  /* 0x000000ff0000720c */ /* 0x002fe40003f25270 */
[----:B------:R-:W-:-:S03]  /*3ec0*/  LOP3.LUT P2, RZ, R7, 0xff, RZ, 0xc0, !PT ;  /* 0x000000ff07ff7812 */ /* 0x000fc6000784c0ff */
[----:B------:R-:W1:Y:S08]  /*3ed0*/  LDC.64 R4, c[0x0][0x388] ;  /* 0x0000e200ff047b82 */ /* 0x000e700000000a00 */
[----:B------:R-:W-:Y:S02]  /*3ee0*/  @P1 SEL R7, R0, 0x1, !P2 ;  /* 0x0000000100071807 */ /* 0x000fe40005000000 */
[----:B0-----:R-:W-:-:S04]  /*3ef0*/  ISETP.LT.U32.AND P0, PT, R2, R8, PT ;  /* 0x000000080200720c */ /* 0x001fc80003f01070 */
[----:B------:R-:W-:-:S04]  /*3f00*/  ISETP.LT.AND.EX P0, PT, R3, R9, PT, P0 ;  /* 0x000000090300720c */ /* 0x000fc80003f01300 */
[C---:B------:R-:W-:Y:S01]  /*3f10*/  @P2 SEL R8, R2.reuse, R8, P0 ;  /* 0x0000000802082207 */ /* 0x040fe20000000000 */
[----:B-1----:R-:W-:Y:S01]  /*3f20*/  STG.E.U8 desc[UR8][R4.64], R7 ;  /* 0x0000000704007986 */ /* 0x002fe2000c101108 */
[C---:B------:R-:W-:Y:S02]  /*3f30*/  @P2 SEL R9, R3.reuse, R9, P0 ;  /* 0x0000000903092207 */ /* 0x040fe40000000000 */
[----:B------:R-:W-:Y:S02]  /*3f40*/  SEL R2, R2, R8, !P1 ;  /* 0x0000000802027207 */ /* 0x000fe40004800000 */
[----:B------:R-:W-:-:S05]  /*3f50*/  SEL R3, R3, R9, !P1 ;  /* 0x0000000903037207 */ /* 0x000fca0004800000 */
[----:B------:R-:W-:Y:S01]  /*3f60*/  STG.E.64 desc[UR8][R4.64+0x8], R2 ;  /* 0x0000080204007986 */ /* 0x000fe2000c101b08 */
[----:B------:R-:W-:Y:S05]  /*3f70*/  EXIT ;  /* 0x000000000000794d */ /* 0x000fea0003800000 */
.L_x_63:
[----:B------:R-:W-:-:S00]  /*3f80*/  BRA `(.L_x_63) ;  /* 0xfffffffc00fc7947 */ /* 0x000fc0000383ffff */
[----:B------:R-:W-:-:S00]  /*3f90*/  NOP ;  /* 0x0000000000007918 */ /* 0x000fc00000000000 */
        /* <DEDUP_REMOVED lines=14> */
.L_x_1295:


//--------------------- .text._ZN3cub18CUB_300001_SM_10006detail6reduce18DeviceReduceKernelINS2_10policy_hubIN4cuda3std3__45tupleIJblEEEyN6thrust24THRUST_300001_SM_1000_NS8cuda_cub9__find_if7functorIS9_EEE10Policy1000ENSB_12zip_iteratorINS8_IJNSD_26transform_input_iterator_tIbNSB_6detail15normal_iteratorINSB_10device_ptrIbEEEENSK_10functional5actorINSP_9compositeIJNSP_16operator_adaptorINS7_8equal_toIvEEEENSQ_INSP_8argumentILj0EEEEENSQ_INSP_5valueIbEEEEEEEEEEENSB_17counting_iteratorIlNSB_11use_defaultES16_S16_EEEEEEEySF_S9_NS7_10__identityEEEvT0_PT3_T1_NS0_13GridEvenShareIS1E_EET2_T4_ --------------------------
	.section	.text._ZN3cub18CUB_300001_SM_10006detail6reduce18DeviceReduceKernelINS2_10policy_hubIN4cuda3std3__45tupleIJblEEEyN6thrust24THRUST_300001_SM_1000_NS8cuda_cub9__find_if7functorIS9_EEE10Policy1000ENSB_12zip_iteratorINS8_IJNSD_26transform_input_iterator_tIbNSB_6detail15normal_iteratorINSB_10device_ptrIbEEEENSK_10functional5actorINSP_9compositeIJNSP_16operator_adaptorINS7_8equal_toIvEEEENSQ_INSP_8argumentILj0EEEEENSQ_INSP_5valueIbEEEEEEEEEEENSB_17counting_iteratorIlNSB_11use_defaultES16_S16_EEEEEEEySF_S9_NS7_10__identityEEEvT0_PT3_T1_NS0_13GridEvenShareIS1E_EET2_T4_,"ax",@progbits
	.align	128
        .global         _ZN3cub18CUB_300001_SM_10006detail6reduce18DeviceReduceKernelINS2_10policy_hubIN4cuda3std3__45tupleIJblEEEyN6thrust24THRUST_300001_SM_1000_NS8cuda_cub9__find_if7functorIS9_EEE10Policy1000ENSB_12zip_iteratorINS8_IJNSD_26transform_input_iterator_tIbNSB_6detail15normal_iteratorINSB_10device_ptrIbEEEENSK_10functional5actorINSP_9compositeIJNSP_16operator_adaptorINS7_8equal_toIvEEEENSQ_INSP_8argumentILj0EEEEENSQ_INSP_5valueIbEEEEEEEEEEENSB_17counting_iteratorIlNSB_11use_defaultES16_S16_EEEEEEEySF_S9_NS7_10__identityEEEvT0_PT3_T1_NS0_13GridEvenShareIS1E_EET2_T4_
        .type           _ZN3cub18CUB_300001_SM_10006detail6reduce18DeviceReduceKernelINS2_10policy_hubIN4cuda3std3__45tupleIJblEEEyN6thrust24THRUST_300001_SM_1000_NS8cuda_cub9__find_if7functorIS9_EEE10Policy1000ENSB_12zip_iteratorINS8_IJNSD_26transform_input_iterator_tIbNSB_6detail15normal_iteratorINSB_10device_ptrIbEEEENSK_10functional5actorINSP_9compositeIJNSP_16operator_adaptorINS7_8equal_toIvEEEENSQ_INSP_8argumentILj0EEEEENSQ_INSP_5valueIbEEEEEEEEEEENSB_17counting_iteratorIlNSB_11use_defaultES16_S16_EEEEEEEySF_S9_NS7_10__identityEEEvT0_PT3_T1_NS0_13GridEvenShareIS1E_EET2_T4_,@function
        .size           _ZN3cub18CUB_300001_SM_10006detail6reduce18DeviceReduceKernelINS2_10policy_hubIN4cuda3std3__45tupleIJblEEEyN6thrust24THRUST_300001_SM_1000_NS8cuda_cub9__find_if7functorIS9_EEE10Policy1000ENSB_12zip_iteratorINS8_IJNSD_26transform_input_iterator_tIbNSB_6detail15normal_iteratorINSB_10device_ptrIbEEEENSK_10functional5actorINSP_9compositeIJNSP_16operator_adaptorINS7_8equal_toIvEEEENSQ_INSP_8argumentILj0EEEEENSQ_INSP_5valueIbEEEEEEEEEEENSB_17counting_iteratorIlNSB_11use_defaultES16_S16_EEEEEEEySF_S9_NS7_10__identityEEEvT0_PT3_T1_NS0_13GridEvenShareIS1E_EET2_T4_,(.L_x_1296 - _ZN3cub18CUB_300001_SM_10006detail6reduce18DeviceReduceKernelINS2_10policy_hubIN4cuda3std3__45tupleIJblEEEyN6thrust24THRUST_300001_SM_1000_NS8cuda_cub9__find_if7functorIS9_EEE10Policy1000ENSB_12zip_iteratorINS8_IJNSD_26transform_input_iterator_tIbNSB_6detail15normal_iteratorINSB_10device_ptrIbEEEENSK_10functional5actorINSP_9compositeIJNSP_16operator_adaptorINS7_8equal_toIvEEEENSQ_INSP_8argumentILj0EEEEENSQ_INSP_5valueIbEEEEEEEEEEENSB_17counting_iteratorIlNSB_11use_defaultES16_S16_EEEEEEEySF_S9_NS7_10__identityEEEvT0_PT3_T1_NS0_13GridEvenShareIS1E_EET2_T4_)
        .other          _ZN3cub18CUB_300001_SM_10006detail6reduce18DeviceReduceKernelINS2_10policy_hubIN4cuda3std3__45tupleIJblEEEyN6thrust24THRUST_300001_SM_1000_NS8cuda_cub9__find_if7functorIS9_EEE10Policy1000ENSB_12zip_iteratorINS8_IJNSD_26transform_input_iterator_tIbNSB_6detail15normal_iteratorINSB_10device_ptrIbEEEENSK_10functional5actorINSP_9compositeIJNSP_16operator_adaptorINS7_8equal_toIvEEEENSQ_INSP_8argumentILj0EEEEENSQ_INSP_5valueIbEEEEEEEEEEENSB_17counting_iteratorIlNSB_11use_defaultES16_S16_EEEEEEEySF_S9_NS7_10__identityEEEvT0_PT3_T1_NS0_13GridEvenShareIS1E_EET2_T4_,@"STO_CUDA_ENTRY STV_DEFAULT"
_ZN3cub18CUB_300001_SM_10006detail6reduce18DeviceReduceKernelINS2_10policy_hubIN4cuda3std3__45tupleIJblEEEyN6thrust24THRUST_300001_SM_1000_NS8cuda_cub9__find_if7functorIS9_EEE10Policy1000ENSB_12zip_iteratorINS8_IJNSD_26transform_input_iterator_tIbNSB_6detail15normal_iteratorINSB_10device_ptrIbEEEENSK_10functional5actorINSP_9compositeIJNSP_16operator_adaptorINS7_8equal_toIvEEEENSQ_INSP_8argumentILj0EEEEENSQ_INSP_5valueIbEEEEEEEEEEENSB_17counting_iteratorIlNSB_11use_defaultES16_S16_EEEEEEEySF_S9_NS7_10__identityEEEvT0_PT3_T1_NS0_13GridEvenShareIS1E_EET2_T4_:
.text._ZN3cub18CUB_300001_SM_10006detail6reduce18DeviceReduceKernelINS2_10policy_hubIN4cuda3std3__45tupleIJblEEEyN6thrust24THRUST_300001_SM_1000_NS8cuda_cub9__find_if7functorIS9_EEE10Policy1000ENSB_12zip_iteratorINS8_IJNSD_26transform_input_iterator_tIbNSB_6detail15normal_iteratorINSB_10device_ptrIbEEEENSK_10functional5actorINSP_9compositeIJNSP_16operator_adaptorINS7_8equal_toIvEEEENSQ_INSP_8argumentILj0EEEEENSQ_INSP_5valueIbEEEEEEEEEEENSB_17counting_iteratorIlNSB_11use_defaultES16_S16_EEEEEEEySF_S9_NS7_10__identityEEEvT0_PT3_T1_NS0_13GridEvenShareIS1E_EET2_T4_:
[----:B------:R-:W-:Y:S01]  /*0000*/  LDC R1, c[0x0][0x37c] ;  /* 0x0000df00ff017b82 */ /* 0x000fe20000000800 */
[----:B------:R-:W0:Y:S01]  /*0010*/  S2R R0, SR_CTAID.X ;  /* 0x0000000000007919 */ /* 0x000e220000002500 */
[----:B------:R-:W1:Y:S06]  /*0020*/  LDCU.64 UR6, c[0x0][0x3c8] ;  /* 0x00007900ff0677ac */ /* 0x000e6c0008000a00 */
[----:B------:R-:W2:Y:S01]  /*0030*/  LDC.U16 R7, c[0x0][0x38a] ;  /* 0x0000e280ff077b82 */ /* 0x000ea20000000400 */
[----:B------:R-:W-:Y:S01]  /*0040*/  BSSY.RECONVERGENT B0, `(.L_x_64) ;  /* 0x000058c000007945 */ /* 0x000fe20003800200 */
[----:B------:R-:W3:Y:S01]  /*0050*/  LDCU UR5, c[0x0][0x3d0] ;  /* 0x00007a00ff0577ac */ /* 0x000ee20008000800 */
[----:B------:R-:W4:Y:S01]  /*0060*/  LDCU.64 UR10, c[0x0][0x358] ;  /* 0x00006b00ff0a77ac */ /* 0x000f220008000a00 */
[----:B-1----:R-:W-:-:S02]  /*0070*/  IMAD.U32 R2, RZ, RZ, UR6 ;  /* 0x00000006ff027e24 */ /* 0x002fc4000f8e00ff */
[----:B------:R-:W-:Y:S01]  /*0080*/  IMAD.U32 R3, RZ, RZ, UR7 ;  /* 0x00000007ff037e24 */ /* 0x000fe2000f8e00ff */
[----:B---3--:R-:W-:-:S04]  /*0090*/  USHF.L.U32 UR5, UR5, 0xa, URZ ;  /* 0x0000000a05057899 */ /* 0x008fc800080006ff */
[----:B------:R-:W-:Y:S01]  /*00a0*/  USHF.R.S32.HI UR4, URZ, 0x1f, UR5 ;  /* 0x0000001fff047899 */ /* 0x000fe20008011405 */
[----:B0-----:R-:W-:-:S05]  /*00b0*/  IMAD.SHL.U32 R8, R0, 0x400, RZ ;  /* 0x0000040000087824 */ /* 0x001fca00078e00ff */
[----:B------:R-:W-:-:S04]  /*00c0*/  IADD3 R18, P1, PT, -R8, R2, RZ ;  /* 0x0000000208127210 */ /* 0x000fc80007f3e1ff */
[----:B------:R-:W-:Y:S02]  /*00d0*/  ISETP.GT.U32.AND P0, PT, R18, 0x3ff, PT ;  /* 0x000003ff1200780c */ /* 0x000fe40003f04070 */
[----:B------:R-:W-:-:S04]  /*00e0*/  IADD3.X R16, PT, PT, R3, -0x1, RZ, P1, !PT ;  /* 0xffffffff03107810 */ /* 0x000fc80000ffe4ff */
[----:B------:R-:W-:-:S13]  /*00f0*/  ISETP.GT.U32.AND.EX P0, PT, R16, RZ, PT, P0 ;  /* 0x000000ff1000720c */ /* 0x000fda0003f04100 */
[----:B--2-4-:R-:W-:Y:S05]  /*0100*/  @P0 BRA `(.L_x_65) ;  /* 0x0000003000580947 */ /* 0x014fea0003800000 */
[----:B------:R-:W0:Y:S01]  /*0110*/  S2R R9, SR_TID.X ;  /* 0x0000000000097919 */ /* 0x000e220000002100 */
[----:B------:R-:W-:Y:S01]  /*0120*/  IMAD.IADD R10, R2, 0x1, -R8 ;  /* 0x00000001020a7824 */ /* 0x000fe200078e0a08 */
[----:B------:R-:W1:Y:S01]  /*0130*/  LDCU.64 UR4, c[0x0][0x380] ;  /* 0x00007000ff0477ac */ /* 0x000e620008000a00 */
[----:B------:R-:W-:Y:S01]  /*0140*/  IMAD.MOV.U32 R6, RZ, RZ, RZ ;  /* 0x000000ffff067224 */ /* 0x000fe200078e00ff */
[----:B------:R-:W2:Y:S02]  /*0150*/  LDCU.64 UR6, c[0x0][0x390] ;  /* 0x00007200ff0677ac */ /* 0x000ea40008000a00 */
[----:B0-----:R-:W-:-:S13]  /*0160*/  ISETP.GE.AND P0, PT, R9, R10, PT ;  /* 0x0000000a0900720c */ /* 0x001fda0003f06270 */
[----:B------:R-:W0:Y:S01]  /*0170*/  @!P0 LDC.64 R4, c[0x0][0x380] ;  /* 0x0000e000ff048b82 */ /* 0x000e220000000a00 */
[----:B------:R-:W-:-:S07]  /*0180*/  @!P0 IMAD.IADD R3, R8, 0x1, R9 ;  /* 0x0000000108038824 */ /* 0x000fce00078e0209 */
[----:B------:R-:W3:Y:S01]  /*0190*/  @!P0 LDC.64 R12, c[0x0][0x390] ;  /* 0x0000e400ff0c8b82 */ /* 0x000ee20000000a00 */
[----:B0-----:R-:W-:-:S05]  /*01a0*/  @!P0 IADD3 R4, P1, PT, R3, R4, RZ ;  /* 0x0000000403048210 */ /* 0x001fca0007f3e0ff */
[----:B------:R-:W-:-:S05]  /*01b0*/  @!P0 IMAD.X R5, RZ, RZ, R5, P1 ;  /* 0x000000ffff058224 */ /* 0x000fca00008e0605 */
[----:B------:R0:W4:Y:S01]  /*01c0*/  @!P0 LDG.E.U8 R4, desc[UR10][R4.64] ;  /* 0x0000000a04048981 */ /* 0x000122000c1e1100 */
[----:B------:R-:W-:Y:S01]  /*01d0*/  IMAD.MOV.U32 R15, RZ, RZ, R9 ;  /* 0x000000ffff0f7224 */ /* 0x000fe200078e0009 */
[----:B------:R-:W-:Y:S01]  /*01e0*/  @!P0 PRMT R11, R7, 0x7770, RZ ;  /* 0x00007770070b8816 */ /* 0x000fe200000000ff */
[----:B------:R-:W-:Y:S01]  /*01f0*/  @!P0 VIADD R15, R9, 0x100 ;  /* 0x00000100090f8836 */ /* 0x000fe20000000000 */
[----:B---3--:R-:W-:Y:S01]  /*0200*/  @!P0 IADD3 R6, P3, PT, R3, R12, RZ ;  /* 0x0000000c03068210 */ /* 0x008fe20007f7e0ff */
[----:B------:R-:W-:Y:S03]  /*0210*/  BSSY.RECONVERGENT B1, `(.L_x_66) ;  /* 0x0000131000017945 */ /* 0x000fe60003800200 */
[----:B------:R-:W-:Y:S01]  /*0220*/  ISETP.GE.AND P2, PT, R15, R10, PT ;  /* 0x0000000a0f00720c */ /* 0x000fe20003f46270 */
[----:B0-----:R-:W-:Y:S02]  /*0230*/  IMAD.MOV.U32 R5, RZ, RZ, RZ ;  /* 0x000000ffff057224 */ /* 0x001fe400078e00ff */
[----:B------:R-:W-:Y:S01]  /*0240*/  @!P0 IMAD.X R5, RZ, RZ, R13, P3 ;  /* 0x000000ffff058224 */ /* 0x000fe200018e060d */
[----:B----4-:R-:W-:-:S02]  /*0250*/  @!P0 ISETP.NE.AND P1, PT, R4, R11, PT ;  /* 0x0000000b0400820c */ /* 0x010fc40003f25270 */
[----:B------:R-:W-:Y:S02]  /*0260*/  PRMT R4, RZ, 0x7610, R4 ;  /* 0x00007610ff047816 */ /* 0x000fe40000000004 */
[----:B------:R-:W-:-:S04]  /*0270*/  @!P0 SEL R3, RZ, 0x1, P1 ;  /* 0x00000001ff038807 */ /* 0x000fc80000800000 */
[----:B------:R-:W-:Y:S01]  /*0280*/  @!P0 PRMT R4, R3, 0x7610, R4 ;  /* 0x0000761003048816 */ /* 0x000fe20000000004 */
[----:B-12---:R-:W-:Y:S06]  /*0290*/  @P2 BRA `(.L_x_67) ;  /* 0x0000001000a02947 */ /* 0x006fec0003800000 */
[----:B------:R-:W-:Y:S01]  /*02a0*/  LOP3.LUT R11, RZ, R15, RZ, 0x33, !PT ;  /* 0x0000000fff0b7212 */ /* 0x000fe200078e33ff */
[----:B------:R-:W-:Y:S04]  /*02b0*/  BSSY.RECONVERGENT B2, `(.L_x_68) ;  /* 0x0000095000027945 */ /* 0x000fe80003800200 */
[----:B------:R-:W-:-:S04]  /*02c0*/  IMAD.IADD R11, R11, 0x1, R2 ;  /* 0x000000010b0b7824 */ /* 0x000fc800078e0202 */
[----:B------:R-:W-:-:S05]  /*02d0*/  IMAD.IADD R12, R11, 0x1, -R8 ;  /* 0x000000010b0c7824 */ /* 0x000fca00078e0a08 */
[C---:B------:R-:W-:Y:S02]  /*02e0*/  ISETP.GE.U32.AND P0, PT, R12.reuse, 0x700, PT ;  /* 0x000007000c00780c */ /* 0x040fe40003f06070 */
[----:B------:R-:W-:-:S04]  /*02f0*/  LEA.HI R12, R12, 0x1, RZ, 0x18 ;  /* 0x000000010c0c7811 */ /* 0x000fc800078fc0ff */
[----:B------:R-:W-:-:S07]  /*0300*/  LOP3.LUT R22, R12, 0x7, RZ, 0xc0, !PT ;  /* 0x000000070c167812 */ /* 0x000fce00078ec0ff */
[----:B------:R-:W-:Y:S05]  /*0310*/  @!P0 BRA `(.L_x_69) ;  /* 0x0000000800388947 */ /* 0x000fea0003800000 */
[----:B------:R-:W-:Y:S01]  /*0320*/  LOP3.LUT R14, R12, 0x1fffff8, RZ, 0xc0, !PT ;  /* 0x01fffff80c0e7812 */ /* 0x000fe200078ec0ff */
[----:B------:R-:W-:Y:S01]  /*0330*/  BSSY.RECONVERGENT B3, `(.L_x_70) ;  /* 0x000008b000037945 */ /* 0x000fe20003800200 */
[----:B------:R-:W-:-:S03]  /*0340*/  VIADD R15, R15, 0x400 ;  /* 0x000004000f0f7836 */ /* 0x000fc60000000000 */
[----:B------:R-:W-:-:S07]  /*0350*/  IMAD.MOV R14, RZ, RZ, -R14 ;  /* 0x000000ffff0e7224 */ /* 0x000fce00078e0a0e */
.L_x_71:
[----:B------:R-:W-:-:S05]  /*0360*/  VIADD R3, R15, 0xfffffc00 ;  /* 0xfffffc000f037836 */ /* 0x000fca0000000000 */
[----:B------:R-:W-:-:S04]  /*0370*/  IADD3 R25, P0, PT, R8, R3, RZ ;  /* 0x0000000308197210 */ /* 0x000fc80007f1e0ff */
[----:B------:R-:W-:Y:S02]  /*0380*/  LEA.HI.X.SX32 R26, R3, RZ, 0x1, P0 ;  /* 0x000000ff031a7211 */ /* 0x000fe400000f0eff */
[----:B------:R-:W-:-:S04]  /*0390*/  IADD3 R2, P0, PT, R25, UR4, RZ ;  /* 0x0000000419027c10 */ /* 0x000fc8000ff1e0ff */
[----:B------:R-:W-:-:S05]  /*03a0*/  IADD3.X R3, PT, PT, R26, UR5, RZ, P0, !PT ;  /* 0x000000051a037c10 */ /* 0x000fca00087fe4ff */
[----:B------:R-:W2:Y:S04]  /*03b0*/  LDG.E.U8 R23, desc[UR10][R2.64] ;  /* 0x0000000a02177981 */ /* 0x000ea8000c1e1100 */
[----:B------:R-:W3:Y:S04]  /*03c0*/  LDG.E.U8 R21, desc[UR10][R2.64+0x100] ;  /* 0x0001000a02157981 */ /* 0x000ee8000c1e1100 */
[----:B------:R-:W4:Y:S04]  /*03d0*/  LDG.E.U8 R20, desc[UR10][R2.64+0x200] ;  /* 0x0002000a02147981 */ /* 0x000f28000c1e1100 */
[----:B------:R-:W5:Y:S04]  /*03e0*/  LDG.E.U8 R19, desc[UR10][R2.64+0x300] ;  /* 0x0003000a02137981 */ /* 0x000f68000c1e1100 */
[----:B------:R-:W5:Y:S04]  /*03f0*/  LDG.E.U8 R18, desc[UR10][R2.64+0x400] ;  /* 0x0004000a02127981 */ /* 0x000f68000c1e1100 */
[----:B------:R-:W5:Y:S04]  /*0400*/  LDG.E.U8 R16, desc[UR10][R2.64+0x500] ;  /* 0x0005000a02107981 */ /* 0x000f68000c1e1100 */
[----:B------:R-:W5:Y:S04]  /*0410*/  LDG.E.U8 R13, desc[UR10][R2.64+0x600] ;  /* 0x0006000a020d7981 */ /* 0x000f68000c1e1100 */
[----:B------:R0:W5:Y:S01]  /*0420*/  LDG.E.U8 R17, desc[UR10][R2.64+0x700] ;  /* 0x0007000a02117981 */ /* 0x000162000c1e1100 */
[----:B------:R-:W-:Y:S01]  /*0430*/  PRMT R24, R4, 0x7610, R24 ;  /* 0x0000761004187816 */ /* 0x000fe20000000018 */
[----:B------:R-:W-:Y:S01]  /*0440*/  VIADD R14, R14, 0x8 ;  /* 0x000000080e0e7836 */ /* 0x000fe20000000000 */
[----:B------:R-:W-:-:S02]  /*0450*/  PRMT R4, R7, 0x7770, RZ ;  /* 0x0000777007047816 */ /* 0x000fc400000000ff */
[----:B------:R-:W-:Y:S02]  /*0460*/  LOP3.LUT P1, RZ, R24, 0xff, RZ, 0xc0, !PT ;  /* 0x000000ff18ff7812 */ /* 0x000fe4000782c0ff */
[----:B------:R-:W-:-:S04]  /*0470*/  IADD3 R25, P0, PT, R25, UR6, RZ ;  /* 0x0000000619197c10 */ /* 0x000fc8000ff1e0ff */
[----:B------:R-:W-:Y:S02]  /*0480*/  IADD3.X R26, PT, PT, R26, UR7, RZ, P0, !PT ;  /* 0x000000071a1a7c10 */ /* 0x000fe400087fe4ff */
[----:B------:R-:W-:-:S04]  /*0490*/  ISETP.LT.U32.AND P0, PT, R25, R6, PT ;  /* 0x000000061900720c */ /* 0x000fc80003f01070 */
[----:B------:R-:W-:-:S04]  /*04a0*/  ISETP.LT.AND.EX P0, PT, R26, R5, PT, P0 ;  /* 0x000000051a00720c */ /* 0x000fc80003f01300 */
[----:B0-----:R-:W-:Y:S02]  /*04b0*/  SEL R2, R25, R6, P0 ;  /* 0x0000000619027207 */ /* 0x001fe40000000000 */
[----:B------:R-:W-:Y:S02]  /*04c0*/  SEL R3, R26, R5, P0 ;  /* 0x000000051a037207 */ /* 0x000fe40000000000 */
[CC--:B--2---:R-:W-:Y:S02]  /*04d0*/  ISETP.NE.AND P2, PT, R23.reuse, R4.reuse, PT ;  /* 0x000000041700720c */ /* 0x0c4fe40003f45270 */
[-C--:B------:R-:W-:Y:S02]  /*04e0*/  ISETP.EQ.AND P3, PT, R23, R4.reuse, P1 ;  /* 0x000000041700720c */ /* 0x080fe40000f62270 */
[----:B------:R-:W-:Y:S02]  /*04f0*/  @!P1 SEL R24, RZ, 0x1, P2 ;  /* 0x00000001ff189807 */ /* 0x000fe40001000000 */
[----:B---3--:R-:W-:-:S02]  /*0500*/  ISETP.NE.AND P0, PT, R21, R4, PT ;  /* 0x000000041500720c */ /* 0x008fc40003f05270 */
[----:B------:R-:W-:-:S04]  /*0510*/  SEL R23, R24, 0x1, !P3 ;  /* 0x0000000118177807 */ /* 0x000fc80005800000 */
[----:B------:R-:W-:-:S03]  /*0520*/  LOP3.LUT P2, RZ, R23, 0xff, RZ, 0xc0, !PT ;  /* 0x000000ff17ff7812 */ /* 0x000fc6000784c0ff */
[----:B------:R-:W-:Y:S01]  /*0530*/  @!P3 SEL R2, R25, R6, !P1 ;  /* 0x000000061902b207 */ /* 0x000fe20004800000 */
[----:B------:R-:W-:Y:S01]  /*0540*/  VIADD R25, R15, 0xfffffd00 ;  /* 0xfffffd000f197836 */ /* 0x000fe20000000000 */
[----:B------:R-:W-:Y:S02]  /*0550*/  @!P3 SEL R3, R26, R5, !P1 ;  /* 0x000000051a03b207 */ /* 0x000fe40004800000 */
[----:B------:R-:W-:Y:S01]  /*0560*/  ISETP.EQ.AND P3, PT, R21, R4, P2 ;  /* 0x000000041500720c */ /* 0x000fe20001762270 */
[----:B------:R-:W-:Y:S01]  /*0570*/  VIADD R21, R15, 0xfffffe00 ;  /* 0xfffffe000f157836 */ /* 0x000fe20000000000 */
[----:B------:R-:W-:Y:S02]  /*0580*/  SHF.R.S32.HI R5, RZ, 0x1f, R25 ;  /* 0x0000001fff057819 */ /* 0x000fe40000011419 */
[----:B------:R-:W-:Y:S02]  /*0590*/  IADD3 R25, P1, P4, R25, UR6, R8 ;  /* 0x0000000619197c10 */ /* 0x000fe4000fc3e008 */
[----:B------:R-:W-:-:S02]  /*05a0*/  @!P2 SEL R23, RZ, 0x1, P0 ;  /* 0x00000001ff17a807 */ /* 0x000fc40000000000 */
[----:B------:R-:W-:Y:S02]  /*05b0*/  IADD3.X R24, PT, PT, R5, UR7, RZ, P1, P4 ;  /* 0x0000000705187c10 */ /* 0x000fe40008fe84ff */
[----:B------:R-:W-:Y:S02]  /*05c0*/  SEL R23, R23, 0x1, !P3 ;  /* 0x0000000117177807 */ /* 0x000fe40005800000 */
[----:B------:R-:W-:Y:S02]  /*05d0*/  ISETP.LT.U32.AND P0, PT, R25, R2, PT ;  /* 0x000000021900720c */ /* 0x000fe40003f01070 */
[----:B------:R-:W-:Y:S02]  /*05e0*/  LOP3.LUT P1, RZ, R23, 0xff, RZ, 0xc0, !PT ;  /* 0x000000ff17ff7812 */ /* 0x000fe4000782c0ff */
[----:B------:R-:W-:Y:S02]  /*05f0*/  ISETP.LT.AND.EX P0, PT, R24, R3, PT, P0 ;  /* 0x000000031800720c */ /* 0x000fe40003f01300 */
[----:B------:R-:W-:-:S02]  /*0600*/  SHF.R.S32.HI R6, RZ, 0x1f, R21 ;  /* 0x0000001fff067819 */ /* 0x000fc40000011415 */
[CC--:B------:R-:W-:Y:S02]  /*0610*/  SEL R5, R25.reuse, R2.reuse, P0 ;  /* 0x0000000219057207 */ /* 0x0c0fe40000000000 */
[----:B------:R-:W-:Y:S02]  /*0620*/  @!P3 SEL R5, R25, R2, !P2 ;  /* 0x000000021905b207 */ /* 0x000fe40005000000 */
[-C--:B------:R-:W-:Y:S02]  /*0630*/  SEL R2, R24, R3.reuse, P0 ;  /* 0x0000000318027207 */ /* 0x080fe40000000000 */
[-C--:B----4-:R-:W-:Y:S02]  /*0640*/  ISETP.NE.AND P0, PT, R20, R4.reuse, PT ;  /* 0x000000041400720c */ /* 0x090fe40003f05270 */
[----:B------:R-:W-:Y:S02]  /*0650*/  @!P3 SEL R2, R24, R3, !P2 ;  /* 0x000000031802b207 */ /* 0x000fe40005000000 */
[----:B------:R-:W-:-:S02]  /*0660*/  ISETP.EQ.AND P3, PT, R20, R4, P1 ;  /* 0x000000041400720c */ /* 0x000fc40000f62270 */
[----:B------:R-:W-:Y:S02]  /*0670*/  @!P1 SEL R23, RZ, 0x1, P0 ;  /* 0x00000001ff179807 */ /* 0x000fe40000000000 */
[----:B------:R-:W-:Y:S01]  /*0680*/  IADD3 R26, P4, P5, R21, UR6, R8 ;  /* 0x00000006151a7c10 */ /* 0x000fe2000fd9e008 */
[----:B------:R-:W-:Y:S01]  /*0690*/  VIADD R21, R15, 0xffffff00 ;  /* 0xffffff000f157836 */ /* 0x000fe20000000000 */
[----:B------:R-:W-:Y:S02]  /*06a0*/  SEL R23, R23, 0x1, !P3 ;  /* 0x0000000117177807 */ /* 0x000fe40005800000 */
[----:B------:R-:W-:Y:S02]  /*06b0*/  IADD3.X R25, PT, PT, R6, UR7, RZ, P4, P5 ;  /* 0x0000000706197c10 */ /* 0x000fe4000a7ea4ff */
[----:B------:R-:W-:Y:S02]  /*06c0*/  ISETP.LT.U32.AND P0, PT, R26, R5, PT ;  /* 0x000000051a00720c */ /* 0x000fe40003f01070 */
[----:B------:R-:W-:-:S02]  /*06d0*/  LOP3.LUT P2, RZ, R23, 0xff, RZ, 0xc0, !PT ;  /* 0x000000ff17ff7812 */ /* 0x000fc4000784c0ff */
[----:B------:R-:W-:-:S04]  /*06e0*/  ISETP.LT.AND.EX P0, PT, R25, R2, PT, P0 ;  /* 0x000000021900720c */ /* 0x000fc80003f01300 */
[CC--:B------:R-:W-:Y:S02]  /*06f0*/  SEL R24, R26.reuse, R5.reuse, P0 ;  /* 0x000000051a187207 */ /* 0x0c0fe40000000000 */
[----:B------:R-:W-:Y:S02]  /*0700*/  SEL R3, R25, R2, P0 ;  /* 0x0000000219037207 */ /* 0x000fe40000000000 */
[----:B-----5:R-:W-:Y:S02]  /*0710*/  ISETP.NE.AND P0, PT, R19, R4, PT ;  /* 0x000000041300720c */ /* 0x020fe40003f05270 */
[----:B------:R-:W-:Y:S02]  /*0720*/  @!P3 SEL R24, R26, R5, !P1 ;  /* 0x000000051a18b207 */ /* 0x000fe40004800000 */
[----:B------:R-:W-:Y:S02]  /*0730*/  @!P3 SEL R3, R25, R2, !P1 ;  /* 0x000000021903b207 */ /* 0x000fe40004800000 */
[----:B------:R-:W-:-:S02]  /*0740*/  ISETP.EQ.AND P3, PT, R19, R4, P2 ;  /* 0x000000041300720c */ /* 0x000fc40001762270 */
[----:B------:R-:W-:Y:S02]  /*0750*/  @!P2 SEL R23, RZ, 0x1, P0 ;  /* 0x00000001ff17a807 */ /* 0x000fe40000000000 */
[----:B------:R-:W-:Y:S02]  /*0760*/  SHF.R.S32.HI R5, RZ, 0x1f, R21 ;  /* 0x0000001fff057819 */ /* 0x000fe40000011415 */
[----:B------:R-:W-:Y:S02]  /*0770*/  IADD3 R21, P4, P5, R21, UR6, R8 ;  /* 0x0000000615157c10 */ /* 0x000fe4000fd9e008 */
[----:B------:R-:W-:Y:S02]  /*0780*/  SEL R23, R23, 0x1, !P3 ;  /* 0x0000000117177807 */ /* 0x000fe40005800000 */
[----:B------:R-:W-:Y:S02]  /*0790*/  IADD3.X R20, PT, PT, R5, UR7, RZ, P4, P5 ;  /* 0x0000000705147c10 */ /* 0x000fe4000a7ea4ff */
[----:B------:R-:W-:-:S02]  /*07a0*/  ISETP.LT.U32.AND P0, PT, R21, R24, PT ;  /* 0x000000181500720c */ /* 0x000fc40003f01070 */
[----:B------:R-:W-:Y:S02]  /*07b0*/  LOP3.LUT P1, RZ, R23, 0xff, RZ, 0xc0, !PT ;  /* 0x000000ff17ff7812 */ /* 0x000fe4000782c0ff */
[CC--:B------:R-:W-:Y:S02]  /*07c0*/  ISETP.LT.AND.EX P0, PT, R20.reuse, R3.reuse, PT, P0 ;  /* 0x000000031400720c */ /* 0x0c0fe40003f01300 */
[----:B------:R-:W-:Y:S02]  /*07d0*/  SHF.R.S32.HI R2, RZ, 0x1f, R15 ;  /* 0x0000001fff027819 */ /* 0x000fe4000001140f */
[CC--:B------:R-:W-:Y:S02]  /*07e0*/  SEL R6, R21.reuse, R24.reuse, P0 ;  /* 0x0000001815067207 */ /* 0x0c0fe40000000000 */
[----:B------:R-:W-:Y:S02]  /*07f0*/  @!P3 SEL R6, R21, R24, !P2 ;  /* 0x000000181506b207 */ /* 0x000fe40005000000 */
[----:B------:R-:W-:-:S02]  /*0800*/  SEL R21, R20, R3, P0 ;  /* 0x0000000314157207 */ /* 0x000fc40000000000 */
[-C--:B------:R-:W-:Y:S02]  /*0810*/  ISETP.NE.AND P0, PT, R18, R4.reuse, PT ;  /* 0x000000041200720c */ /* 0x080fe40003f05270 */
[----:B------:R-:W-:Y:S01]  /*0820*/  @!P3 SEL R21, R20, R3, !P2 ;  /* 0x000000031415b207 */ /* 0x000fe20005000000 */
[C---:B------:R-:W-:Y:S01]  /*0830*/  VIADD R3, R15.reuse, 0x100 ;  /* 0x000001000f037836 */ /* 0x040fe20000000000 */
[----:B------:R-:W-:Y:S02]  /*0840*/  ISETP.EQ.AND P3, PT, R18, R4, P1 ;  /* 0x000000041200720c */ /* 0x000fe40000f62270 */
[----:B------:R-:W-:Y:S02]  /*0850*/  @!P1 SEL R23, RZ, 0x1, P0 ;  /* 0x00000001ff179807 */ /* 0x000fe40000000000 */
[----:B------:R-:W-:Y:S02]  /*0860*/  IADD3 R5, P4, P5, R15, UR6, R8 ;  /* 0x000000060f057c10 */ /* 0x000fe4000fd9e008 */
[----:B------:R-:W-:-:S02]  /*0870*/  SEL R23, R23, 0x1, !P3 ;  /* 0x0000000117177807 */ /* 0x000fc40005800000 */
[----:B------:R-:W-:Y:S02]  /*0880*/  IADD3.X R18, PT, PT, R2, UR7, RZ, P4, P5 ;  /* 0x0000000702127c10 */ /* 0x000fe4000a7ea4ff */
[-C--:B------:R-:W-:Y:S02]  /*0890*/  ISETP.LT.U32.AND P0, PT, R5, R6.reuse, PT ;  /* 0x000000060500720c */ /* 0x080fe40003f01070 */
[----:B------:R-:W-:Y:S02]  /*08a0*/  LOP3.LUT P2, RZ, R23, 0xff, RZ, 0xc0, !PT ;  /* 0x000000ff17ff7812 */ /* 0x000fe4000784c0ff */
[----:B------:R-:W-:Y:S02]  /*08b0*/  ISETP.LT.AND.EX P0, PT, R18, R21, PT, P0 ;  /* 0x000000151200720c */ /* 0x000fe40003f01300 */
[----:B------:R-:W-:Y:S02]  /*08c0*/  SHF.R.S32.HI R2, RZ, 0x1f, R3 ;  /* 0x0000001fff027819 */ /* 0x000fe40000011403 */
[----:B------:R-:W-:-:S02]  /*08d0*/  SEL R19, R5, R6, P0 ;  /* 0x0000000605137207 */ /* 0x000fc40000000000 */
[-C--:B------:R-:W-:Y:S02]  /*08e0*/  SEL R25, R18, R21.reuse, P0 ;  /* 0x0000001512197207 */ /* 0x080fe40000000000 */
[----:B------:R-:W-:Y:S02]  /*08f0*/  ISETP.NE.AND P0, PT, R16, R4, PT ;  /* 0x000000041000720c */ /* 0x000fe40003f05270 */
[----:B------:R-:W-:Y:S01]  /*0900*/  @!P3 SEL R19, R5, R6, !P1 ;  /* 0x000000060513b207 */ /* 0x000fe20004800000 */
[----:B------:R-:W-:Y:S01]  /*0910*/  VIADD R5, R15, 0x200 ;  /* 0x000002000f057836 */ /* 0x000fe20000000000 */
[----:B------:R-:W-:Y:S02]  /*0920*/  @!P3 SEL R25, R18, R21, !P1 ;  /* 0x000000151219b207 */ /* 0x000fe40004800000 */
[----:B------:R-:W-:Y:S02]  /*0930*/  ISETP.EQ.AND P3, PT, R16, R4, P2 ;  /* 0x000000041000720c */ /* 0x000fe40001762270 */
[----:B------:R-:W-:-:S02]  /*0940*/  @!P2 SEL R23, RZ, 0x1, P0 ;  /* 0x00000001ff17a807 */ /* 0x000fc40000000000 */
[----:B------:R-:W-:Y:S02]  /*0950*/  IADD3 R6, P4, P5, R3, UR6, R8 ;  /* 0x0000000603067c10 */ /* 0x000fe4000fd9e008 */
[----:B------:R-:W-:Y:S02]  /*0960*/  SEL R23, R23, 0x1, !P3 ;  /* 0x0000000117177807 */ /* 0x000fe40005800000 */
[----:B------:R-:W-:Y:S02]  /*0970*/  IADD3.X R16, PT, PT, R2, UR7, RZ, P4, P5 ;  /* 0x0000000702107c10 */ /* 0x000fe4000a7ea4ff */
[----:B------:R-:W-:Y:S02]  /*0980*/  ISETP.LT.U32.AND P0, PT, R6, R19, PT ;  /* 0x000000130600720c */ /* 0x000fe40003f01070 */
[----:B------:R-:W-:Y:S02]  /*0990*/  LOP3.LUT P1, RZ, R23, 0xff, RZ, 0xc0, !PT ;  /* 0x000000ff17ff7812 */ /* 0x000fe4000782c0ff */
[----:B------:R-:W-:-:S04]  /*09a0*/  ISETP.LT.AND.EX P0, PT, R16, R25, PT, P0 ;  /* 0x000000191000720c */ /* 0x000fc80003f01300 */
[----:B------:R-:W-:Y:S02]  /*09b0*/  SEL R2, R6, R19, P0 ;  /* 0x0000001306027207 */ /* 0x000fe40000000000 */
[----:B------:R-:W-:Y:S02]  /*09c0*/  SEL R3, R16, R25, P0 ;  /* 0x0000001910037207 */ /* 0x000fe40000000000 */
[----:B------:R-:W-:Y:S02]  /*09d0*/  @!P3 SEL R2, R6, R19, !P2 ;  /* 0x000000130602b207 */ /* 0x000fe40005000000 */
[----:B------:R-:W-:Y:S02]  /*09e0*/  SHF.R.S32.HI R6, RZ, 0x1f, R5 ;  /* 0x0000001fff067819 */ /* 0x000fe40000011405 */
[----:B------:R-:W-:Y:S01]  /*09f0*/  IADD3 R21, P0, P4, R5, UR6, R8 ;  /* 0x0000000605157c10 */ /* 0x000fe2000fc1e008 */
[C---:B------:R-:W-:Y:S01]  /*0a00*/  VIADD R5, R15.reuse, 0x300 ;  /* 0x000003000f057836 */ /* 0x040fe20000000000 */
[----:B------:R-:W-:Y:S01]  /*0a10*/  @!P3 SEL R3, R16, R25, !P2 ;  /* 0x000000191003b207 */ /* 0x000fe20005000000 */
[----:B------:R-:W-:Y:S01]  /*0a20*/  VIADD R15, R15, 0x800 ;  /* 0x000008000f0f7836 */ /* 0x000fe20000000000 */
[----:B------:R-:W-:-:S02]  /*0a30*/  ISETP.EQ.AND P3, PT, R13, R4, P1 ;  /* 0x000000040d00720c */ /* 0x000fc40000f62270 */
[----:B------:R-:W-:Y:S02]  /*0a40*/  ISETP.NE.AND P2, PT, R13, R4, PT ;  /* 0x000000040d00720c */ /* 0x000fe40003f45270 */
[----:B------:R-:W-:Y:S02]  /*0a50*/  IADD3.X R18, PT, PT, R6, UR7, RZ, P0, P4 ;  /* 0x0000000706127c10 */ /* 0x000fe400087e84ff */
[----:B------:R-:W-:Y:S02]  /*0a60*/  ISETP.LT.U32.AND P0, PT, R21, R2, PT ;  /* 0x000000021500720c */ /* 0x000fe40003f01070 */
[----:B------:R-:W-:Y:S02]  /*0a70*/  @!P1 SEL R23, RZ, 0x1, P2 ;  /* 0x00000001ff179807 */ /* 0x000fe40001000000 */
[----:B------:R-:W-:Y:S02]  /*0a80*/  ISETP.LT.AND.EX P0, PT, R18, R3, PT, P0 ;  /* 0x000000031200720c */ /* 0x000fe40003f01300 */
[----:B------:R-:W-:-:S02]  /*0a90*/  SEL R23, R23, 0x1, !P3 ;  /* 0x0000000117177807 */ /* 0x000fc40005800000 */
[----:B------:R-:W-:Y:S02]  /*0aa0*/  SHF.R.S32.HI R6, RZ, 0x1f, R5 ;  /* 0x0000001fff067819 */ /* 0x000fe40000011405 */
[----:B------:R-:W-:Y:S02]  /*0ab0*/  IADD3 R13, P4, P5, R5, UR6, R8 ;  /* 0x00000006050d7c10 */ /* 0x000fe4000fd9e008 */
[-C--:B------:R-:W-:Y:S02]  /*0ac0*/  SEL R16, R21, R2.reuse, P0 ;  /* 0x0000000215107207 */ /* 0x080fe40000000000 */
[----:B------:R-:W-:Y:S02]  /*0ad0*/  LOP3.LUT P2, RZ, R23, 0xff, RZ, 0xc0, !PT ;  /* 0x000000ff17ff7812 */ /* 0x000fe4000784c0ff */
[----:B------:R-:W-:Y:S02]  /*0ae0*/  @!P3 SEL R16, R21, R2, !P1 ;  /* 0x000000021510b207 */ /* 0x000fe40004800000 */
[----:B------:R-:W-:-:S02]  /*0af0*/  IADD3.X R2, PT, PT, R6, UR7, RZ, P4, P5 ;  /* 0x0000000706027c10 */ /* 0x000fc4000a7ea4ff */
[-C--:B------:R-:W-:Y:S02]  /*0b00*/  SEL R19, R18, R3.reuse, P0 ;  /* 0x0000000312137207 */ /* 0x080fe40000000000 */
[----:B------:R-:W-:Y:S02]  /*0b10*/  ISETP.NE.AND P4, PT, R14, RZ, PT ;  /* 0x000000ff0e00720c */ /* 0x000fe40003f85270 */
[----:B------:R-:W-:Y:S02]  /*0b20*/  @!P3 SEL R19, R18, R3, !P1 ;  /* 0x000000031213b207 */ /* 0x000fe40004800000 */
[----:B------:R-:W-:Y:S02]  /*0b30*/  ISETP.EQ.AND P1, PT, R17, R4, P2 ;  /* 0x000000041100720c */ /* 0x000fe40001722270 */
[----:B------:R-:W-:Y:S02]  /*0b40*/  ISETP.LT.U32.AND P0, PT, R13, R16, PT ;  /* 0x000000100d00720c */ /* 0x000fe40003f01070 */
[----:B------:R-:W-:-:S02]  /*0b50*/  ISETP.NE.AND P3, PT, R17, R4, PT ;  /* 0x000000041100720c */ /* 0x000fc40003f65270 */
[CC--:B------:R-:W-:Y:S02]  /*0b60*/  ISETP.LT.AND.EX P0, PT, R2.reuse, R19.reuse, PT, P0 ;  /* 0x000000130200720c */ /* 0x0c0fe40003f01300 */
[----:B------:R-:W-:Y:S02]  /*0b70*/  @!P2 SEL R23, RZ, 0x1, P3 ;  /* 0x00000001ff17a807 */ /* 0x000fe40001800000 */
[-C--:B------:R-:W-:Y:S02]  /*0b80*/  SEL R6, R13, R16.reuse, P0 ;  /* 0x000000100d067207 */ /* 0x080fe40000000000 */
[----:B------:R-:W-:Y:S02]  /*0b90*/  SEL R5, R2, R19, P0 ;  /* 0x0000001302057207 */ /* 0x000fe40000000000 */
[----:B------:R-:W-:Y:S02]  /*0ba0*/  SEL R4, R23, 0x1, !P1 ;  /* 0x0000000117047807 */ /* 0x000fe40004800000 */
[----:B------:R-:W-:-:S02]  /*0bb0*/  @!P1 SEL R6, R13, R16, !P2 ;  /* 0x000000100d069207 */ /* 0x000fc40005000000 */
[----:B------:R-:W-:Y:S01]  /*0bc0*/  @!P1 SEL R5, R2, R19, !P2 ;  /* 0x0000001302059207 */ /* 0x000fe20005000000 */
[----:B------:R-:W-:Y:S06]  /*0bd0*/  @P4 BRA `(.L_x_71) ;  /* 0xfffffff400e04947 */ /* 0x000fec000383ffff */
[----:B------:R-:W-:Y:S05]  /*0be0*/  BSYNC.RECONVERGENT B3 ;  /* 0x0000000000037941 */ /* 0x000fea0003800200 */
.L_x_70:
[----:B------:R-:W-:-:S07]  /*0bf0*/  VIADD R15, R15, 0xfffffc00 ;  /* 0xfffffc000f0f7836 */ /* 0x000fce0000000000 */
.L_x_69:
[----:B------:R-:W-:Y:S05]  /*0c00*/  BSYNC.RECONVERGENT B2 ;  /* 0x0000000000027941 */ /* 0x000fea0003800200 */
.L_x_68:
[----:B------:R-:W-:-:S13]  /*0c10*/  ISETP.NE.AND P0, PT, R22, RZ, PT ;  /* 0x000000ff1600720c */ /* 0x000fda0003f05270 */
[----:B------:R-:W-:Y:S05]  /*0c20*/  @!P0 BRA `(.L_x_67) ;  /* 0x00000008003c8947 */ /* 0x000fea0003800000 */
[----:B------:R-:W-:Y:S01]  /*0c30*/  ISETP.GE.U32.AND P0, PT, R22, 0x4, PT ;  /* 0x000000041600780c */ /* 0x000fe20003f06070 */
[----:B------:R-:W-:Y:S01]  /*0c40*/  BSSY.RECONVERGENT B2, `(.L_x_72) ;  /* 0x0000049000027945 */ /* 0x000fe20003800200 */
[----:B------:R-:W-:-:S11]  /*0c50*/  LOP3.LUT P1, R12, R12, 0x3, RZ, 0xc0, !PT ;  /* 0x000000030c0c7812 */ /* 0x000fd6000782c0ff */
[----:B------:R-:W-:Y:S05]  /*0c60*/  @!P0 BRA `(.L_x_73) ;  /* 0x0000000400188947 */ /* 0x000fea0003800000 */
[----:B------:R-:W0:Y:S01]  /*0c70*/  LDCU.64 UR8, c[0x0][0x380] ;  /* 0x00007000ff0877ac */ /* 0x000e220008000a00 */
[----:B------:R-:W-:-:S04]  /*0c80*/  IADD3 R17, P0, PT, R8, R15, RZ ;  /* 0x0000000f08117210 */ /* 0x000fc80007f1e0ff */
[----:B------:R-:W-:Y:S02]  /*0c90*/  LEA.HI.X.SX32 R19, R15, RZ, 0x1, P0 ;  /* 0x000000ff0f137211 */ /* 0x000fe400000f0eff */
[----:B0-----:R-:W-:-:S04]  /*0ca0*/  IADD3 R2, P0, PT, R17, UR8, RZ ;  /* 0x0000000811027c10 */ /* 0x001fc8000ff1e0ff */
[----:B------:R-:W-:Y:S01]  /*0cb0*/  IADD3.X R3, PT, PT, R19, UR9, RZ, P0, !PT ;  /* 0x0000000913037c10 */ /* 0x000fe200087fe4ff */
[----:B------:R-:W0:Y:S04]  /*0cc0*/  LDCU.64 UR8, c[0x0][0x390] ;  /* 0x00007200ff0877ac */ /* 0x000e280008000a00 */
[----:B------:R-:W2:Y:S04]  /*0cd0*/  LDG.E.U8 R18, desc[UR10][R2.64] ;  /* 0x0000000a02127981 */ /* 0x000ea8000c1e1100 */
[----:B------:R-:W3:Y:S04]  /*0ce0*/  LDG.E.U8 R20, desc[UR10][R2.64+0x100] ;  /* 0x0001000a02147981 */ /* 0x000ee8000c1e1100 */
[----:B------:R-:W4:Y:S04]  /*0cf0*/  LDG.E.U8 R16, desc[UR10][R2.64+0x200] ;  /* 0x0002000a02107981 */ /* 0x000f28000c1e1100 */
[----:B------:R1:W5:Y:S01]  /*0d00*/  LDG.E.U8 R14, desc[UR10][R2.64+0x300] ;  /* 0x0003000a020e7981 */ /* 0x000362000c1e1100 */
[----:B------:R-:W-:-:S02]  /*0d10*/  LOP3.LUT P3, RZ, R4, 0xff, RZ, 0xc0, !PT ;  /* 0x000000ff04ff7812 */ /* 0x000fc4000786c0ff */
[----:B------:R-:W-:Y:S02]  /*0d20*/  PRMT R13, R7, 0x7770, RZ ;  /* 0x00007770070d7816 */ /* 0x000fe400000000ff */
[----:B0-----:R-:W-:Y:S01]  /*0d30*/  IADD3 R17, P2, PT, R17, UR8, RZ ;  /* 0x0000000811117c10 */ /* 0x001fe2000ff5e0ff */
[----:B-1----:R-:W-:-:S05]  /*0d40*/  VIADD R3, R15, 0x100 ;  /* 0x000001000f037836 */ /* 0x002fca0000000000 */
[----:B------:R-:W-:Y:S02]  /*0d50*/  SHF.R.S32.HI R2, RZ, 0x1f, R3 ;  /* 0x0000001fff027819 */ /* 0x000fe40000011403 */
[CC--:B--2---:R-:W-:Y:S02]  /*0d60*/  ISETP.NE.AND P0, PT, R18.reuse, R13.reuse, PT ;  /* 0x0000000d1200720c */ /* 0x0c4fe40003f05270 */
[----:B------:R-:W-:Y:S02]  /*0d70*/  ISETP.EQ.AND P4, PT, R18, R13, P3 ;  /* 0x0000000d1200720c */ /* 0x000fe40001f82270 */
[----:B------:R-:W-:Y:S02]  /*0d80*/  @!P3 SEL R4, RZ, 0x1, P0 ;  /* 0x00000001ff04b807 */ /* 0x000fe40000000000 */
[----:B------:R-:W-:Y:S02]  /*0d90*/  IADD3.X R18, PT, PT, R19, UR9, RZ, P2, !PT ;  /* 0x0000000913127c10 */ /* 0x000fe400097fe4ff */
[----:B------:R-:W-:-:S02]  /*0da0*/  SEL R4, R4, 0x1, !P4 ;  /* 0x0000000104047807 */ /* 0x000fc40006000000 */
[----:B------:R-:W-:Y:S02]  /*0db0*/  ISETP.LT.U32.AND P0, PT, R17, R6, PT ;  /* 0x000000061100720c */ /* 0x000fe40003f01070 */
[----:B------:R-:W-:Y:S02]  /*0dc0*/  LOP3.LUT P2, RZ, R4, 0xff, RZ, 0xc0, !PT ;  /* 0x000000ff04ff7812 */ /* 0x000fe4000784c0ff */
[----:B------:R-:W-:-:S04]  /*0dd0*/  ISETP.LT.AND.EX P0, PT, R18, R5, PT, P0 ;  /* 0x000000051200720c */ /* 0x000fc80003f01300 */
[CC--:B------:R-:W-:Y:S02]  /*0de0*/  SEL R21, R17.reuse, R6.reuse, P0 ;  /* 0x0000000611157207 */ /* 0x0c0fe40000000000 */
[CC--:B------:R-:W-:Y:S02]  /*0df0*/  SEL R22, R18.reuse, R5.reuse, P0 ;  /* 0x0000000512167207 */ /* 0x0c0fe40000000000 */
[----:B------:R-:W-:Y:S02]  /*0e00*/  @!P4 SEL R21, R17, R6, !P3 ;  /* 0x000000061115c207 */ /* 0x000fe40005800000 */
[----:B------:R-:W-:Y:S02]  /*0e10*/  @!P4 SEL R22, R18, R5, !P3 ;  /* 0x000000051216c207 */ /* 0x000fe40005800000 */
[CC--:B---3--:R-:W-:Y:S02]  /*0e20*/  ISETP.NE.AND P3, PT, R20.reuse, R13.reuse, PT ;  /* 0x0000000d1400720c */ /* 0x0c8fe40003f65270 */
        /* <DEDUP_REMOVED lines=8> */
[CC--:B------:R-:W-:Y:S02]  /*0eb0*/  ISETP.LT.AND.EX P0, PT, R17.reuse, R22.reuse, PT, P0 ;  /* 0x000000161100720c */ /* 0x0c0fe40003f01300 */
[----:B------:R-:W-:Y:S02]  /*0ec0*/  SHF.R.S32.HI R2, RZ, 0x1f, R3 ;  /* 0x0000001fff027819 */ /* 0x000fe40000011403 */
[CC--:B------:R-:W-:Y:S02]  /*0ed0*/  SEL R18, R6.reuse, R21.reuse, P0 ;  /* 0x0000001506127207 */ /* 0x0c0fe40000000000 */
[CC--:B------:R-:W-:Y:S02]  /*0ee0*/  SEL R19, R17.reuse, R22.reuse, P0 ;  /* 0x0000001611137207 */ /* 0x0c0fe40000000000 */
[----:B------:R-:W-:Y:S02]  /*0ef0*/  @!P4 SEL R18, R6, R21, !P2 ;  /* 0x000000150612c207 */ /* 0x000fe40005000000 */
[----:B------:R-:W-:-:S02]  /*0f00*/  @!P4 SEL R19, R17, R22, !P2 ;  /* 0x000000161113c207 */ /* 0x000fc40005000000 */
[CC--:B----4-:R-:W-:Y:S02]  /*0f10*/  ISETP.NE.AND P4, PT, R16.reuse, R13.reuse, PT ;  /* 0x0000000d1000720c */ /* 0x0d0fe40003f85270 */
[----:B------:R-:W-:Y:S01]  /*0f20*/  IADD3 R5, P5, P0, R3, UR8, R8 ;  /* 0x0000000803057c10 */ /* 0x000fe2000f8be008 */
[C---:B------:R-:W-:Y:S01]  /*0f30*/  VIADD R3, R15.reuse, 0x300 ;  /* 0x000003000f037836 */ /* 0x040fe20000000000 */
[----:B------:R-:W-:Y:S01]  /*0f40*/  ISETP.EQ.AND P2, PT, R16, R13, P3 ;  /* 0x0000000d1000720c */ /* 0x000fe20001f42270 */
[----:B------:R-:W-:Y:S01]  /*0f50*/  VIADD R15, R15, 0x400 ;  /* 0x000004000f0f7836 */ /* 0x000fe20000000000 */
[----:B------:R-:W-:Y:S02]  /*0f60*/  @!P3 SEL R4, RZ, 0x1, P4 ;  /* 0x00000001ff04b807 */ /* 0x000fe40002000000 */
[----:B------:R-:W-:Y:S02]  /*0f70*/  IADD3.X R6, PT, PT, R2, UR9, RZ, P5, P0 ;  /* 0x0000000902067c10 */ /* 0x000fe4000afe04ff */
[----:B------:R-:W-:-:S02]  /*0f80*/  ISETP.LT.U32.AND P0, PT, R5, R18, PT ;  /* 0x000000120500720c */ /* 0x000fc40003f01070 */
[----:B------:R-:W-:Y:S02]  /*0f90*/  SEL R4, R4, 0x1, !P2 ;  /* 0x0000000104047807 */ /* 0x000fe40005000000 */
[-C--:B------:R-:W-:Y:S02]  /*0fa0*/  ISETP.LT.AND.EX P0, PT, R6, R19.reuse, PT, P0 ;  /* 0x000000130600720c */ /* 0x080fe40003f01300 */
[----:B------:R-:W-:Y:S02]  /*0fb0*/  LOP3.LUT P4, RZ, R4, 0xff, RZ, 0xc0, !PT ;  /* 0x000000ff04ff7812 */ /* 0x000fe4000788c0ff */
[----:B------:R-:W-:Y:S02]  /*0fc0*/  SEL R16, R5, R18, P0 ;  /* 0x0000001205107207 */ /* 0x000fe40000000000 */
[----:B------:R-:W-:Y:S02]  /*0fd0*/  SEL R17, R6, R19, P0 ;  /* 0x0000001306117207 */ /* 0x000fe40000000000 */
[----:B------:R-:W-:-:S02]  /*0fe0*/  SHF.R.S32.HI R2, RZ, 0x1f, R3 ;  /* 0x0000001fff027819 */ /* 0x000fc40000011403 */
[----:B------:R-:W-:Y:S02]  /*0ff0*/  @!P2 SEL R16, R5, R18, !P3 ;  /* 0x000000120510a207 */ /* 0x000fe40005800000 */
[----:B------:R-:W-:Y:S02]  /*1000*/  @!P2 SEL R17, R6, R19, !P3 ;  /* 0x000000130611a207 */ /* 0x000fe40005800000 */
[----:B------:R-:W-:Y:S02]  /*1010*/  IADD3 R3, P5, P6, R3, UR8, R8 ;  /* 0x0000000803037c10 */ /* 0x000fe4000febe008 */
[----:B-----5:R-:W-:Y:S02]  /*1020*/  ISETP.EQ.AND P2, PT, R14, R13, P4 ;  /* 0x0000000d0e00720c */ /* 0x020fe40002742270 */
[----:B------:R-:W-:Y:S02]  /*1030*/  IADD3.X R2, PT, PT, R2, UR9, RZ, P5, P6 ;  /* 0x0000000902027c10 */ /* 0x000fe4000afec4ff */
[----:B------:R-:W-:-:S02]  /*1040*/  ISETP.LT.U32.AND P0, PT, R3, R16, PT ;  /* 0x000000100300720c */ /* 0x000fc40003f01070 */
[----:B------:R-:W-:Y:S02]  /*1050*/  ISETP.NE.AND P3, PT, R14, R13, PT ;  /* 0x0000000d0e00720c */ /* 0x000fe40003f65270 */
[CC--:B------:R-:W-:Y:S02]  /*1060*/  ISETP.LT.AND.EX P0, PT, R2.reuse, R17.reuse, PT, P0 ;  /* 0x000000110200720c */ /* 0x0c0fe40003f01300 */
[----:B------:R-:W-:Y:S02]  /*1070*/  @!P4 SEL R4, RZ, 0x1, P3 ;  /* 0x00000001ff04c807 */ /* 0x000fe40001800000 */
[----:B------:R-:W-:Y:S02]  /*1080*/  SEL R6, R3, R16, P0 ;  /* 0x0000001003067207 */ /* 0x000fe40000000000 */
[----:B------:R-:W-:Y:S02]  /*1090*/  SEL R5, R2, R17, P0 ;  /* 0x0000001102057207 */ /* 0x000fe40000000000 */
[----:B------:R-:W-:-:S02]  /*10a0*/  SEL R4, R4, 0x1, !P2 ;  /* 0x0000000104047807 */ /* 0x000fc40005000000 */
[----:B------:R-:W-:Y:S02]  /*10b0*/  @!P2 SEL R6, R3, R16, !P4 ;  /* 0x000000100306a207 */ /* 0x000fe40006000000 */
[----:B------:R-:W-:-:S07]  /*10c0*/  @!P2 SEL R5, R2, R17, !P4 ;  /* 0x000000110205a207 */ /* 0x000fce0006000000 */
.L_x_73:
[----:B------:R-:W-:Y:S05]  /*10d0*/  BSYNC.RECONVERGENT B2 ;  /* 0x0000000000027941 */ /* 0x000fea0003800200 */
.L_x_72:
[----:B------:R-:W-:Y:S05]  /*10e0*/  @!P1 BRA `(.L_x_67) ;  /* 0x00000004000c9947 */ /* 0x000fea0003800000 */
[----:B------:R-:W-:Y:S01]  /*10f0*/  ISETP.NE.AND P0, PT, R12, 0x1, PT ;  /* 0x000000010c00780c */ /* 0x000fe20003f05270 */
[----:B------:R-:W-:Y:S01]  /*1100*/  BSSY.RECONVERGENT B2, `(.L_x_74) ;  /* 0x0000029000027945 */ /* 0x000fe20003800200 */
[----:B------:R-:W-:-:S11]  /*1110*/  LOP3.LUT P1, RZ, R11, 0x100, RZ, 0xc0, !PT ;  /* 0x000001000bff7812 */ /* 0x000fd6000782c0ff */
        /* <DEDUP_REMOVED lines=8> */
[----:B------:R1:W3:Y:S01]  /*11a0*/  LDG.E.U8 R17, desc[UR10][R2.64+0x100] ;  /* 0x0001000a02117981 */ /* 0x0002e2000c1e1100 */
[----:B------:R-:W-:-:S02]  /*11b0*/  LOP3.LUT P2, RZ, R4, 0xff, RZ, 0xc0, !PT ;  /* 0x000000ff04ff7812 */ /* 0x000fc4000784c0ff */
[----:B------:R-:W-:Y:S02]  /*11c0*/  PRMT R14, R7, 0x7770, RZ ;  /* 0x00007770070e7816 */ /* 0x000fe400000000ff */
[----:B0-----:R-:W-:-:S04]  /*11d0*/  IADD3 R11, P0, PT, R11, UR8, RZ ;  /* 0x000000080b0b7c10 */ /* 0x001fc8000ff1e0ff */
[----:B------:R-:W-:Y:S02]  /*11e0*/  IADD3.X R12, PT, PT, R12, UR9, RZ, P0, !PT ;  /* 0x000000090c0c7c10 */ /* 0x000fe400087fe4ff */
[----:B------:R-:W-:-:S04]  /*11f0*/  ISETP.LT.U32.AND P0, PT, R11, R6, PT ;  /* 0x000000060b00720c */ /* 0x000fc80003f01070 */
[----:B------:R-:W-:-:S04]  /*1200*/  ISETP.LT.AND.EX P0, PT, R12, R5, PT, P0 ;  /* 0x000000050c00720c */ /* 0x000fc80003f01300 */
[----:B-1----:R-:W-:Y:S02]  /*1210*/  SEL R2, R11, R6, P0 ;  /* 0x000000060b027207 */ /* 0x002fe40000000000 */
[----:B------:R-:W-:Y:S02]  /*1220*/  SEL R3, R12, R5, P0 ;  /* 0x000000050c037207 */ /* 0x000fe40000000000 */
[CC--:B--2---:R-:W-:Y:S02]  /*1230*/  ISETP.NE.AND P4, PT, R13.reuse, R14.reuse, PT ;  /* 0x0000000e0d00720c */ /* 0x0c4fe40003f85270 */
[----:B------:R-:W-:Y:S01]  /*1240*/  ISETP.EQ.AND P3, PT, R13, R14, P2 ;  /* 0x0000000e0d00720c */ /* 0x000fe20001762270 */
[C---:B------:R-:W-:Y:S01]  /*1250*/  VIADD R13, R15.reuse, 0x100 ;  /* 0x000001000f0d7836 */ /* 0x040fe20000000000 */
[----:B------:R-:W-:Y:S01]  /*1260*/  @!P2 SEL R4, RZ, 0x1, P4 ;  /* 0x00000001ff04a807 */ /* 0x000fe20002000000 */
[----:B------:R-:W-:-:S03]  /*1270*/  VIADD R15, R15, 0x200 ;  /* 0x000002000f0f7836 */ /* 0x000fc60000000000 */
[----:B------:R-:W-:Y:S02]  /*1280*/  SEL R4, R4, 0x1, !P3 ;  /* 0x0000000104047807 */ /* 0x000fe40005800000 */
[----:B------:R-:W-:Y:S02]  /*1290*/  SHF.R.S32.HI R16, RZ, 0x1f, R13 ;  /* 0x0000001fff107819 */ /* 0x000fe4000001140d */
[----:B------:R-:W-:Y:S02]  /*12a0*/  LOP3.LUT P4, RZ, R4, 0xff, RZ, 0xc0, !PT ;  /* 0x000000ff04ff7812 */ /* 0x000fe4000788c0ff */
[----:B------:R-:W-:Y:S02]  /*12b0*/  IADD3 R13, P5, P6, R13, UR8, R8 ;  /* 0x000000080d0d7c10 */ /* 0x000fe4000febe008 */
[----:B------:R-:W-:Y:S02]  /*12c0*/  @!P3 SEL R2, R11, R6, !P2 ;  /* 0x000000060b02b207 */ /* 0x000fe40005000000 */
[----:B------:R-:W-:-:S02]  /*12d0*/  @!P3 SEL R3, R12, R5, !P2 ;  /* 0x000000050c03b207 */ /* 0x000fc40005000000 */
[----:B---3--:R-:W-:Y:S02]  /*12e0*/  ISETP.EQ.AND P3, PT, R17, R14, P4 ;  /* 0x0000000e1100720c */ /* 0x008fe40002762270 */
[----:B------:R-:W-:Y:S02]  /*12f0*/  IADD3.X R16, PT, PT, R16, UR9, RZ, P5, P6 ;  /* 0x0000000910107c10 */ /* 0x000fe4000afec4ff */
[----:B------:R-:W-:Y:S02]  /*1300*/  ISETP.LT.U32.AND P0, PT, R13, R2, PT ;  /* 0x000000020d00720c */ /* 0x000fe40003f01070 */
[----:B------:R-:W-:Y:S02]  /*1310*/  ISETP.NE.AND P2, PT, R17, R14, PT ;  /* 0x0000000e1100720c */ /* 0x000fe40003f45270 */
[----:B------:R-:W-:Y:S02]  /*1320*/  ISETP.LT.AND.EX P0, PT, R16, R3, PT, P0 ;  /* 0x000000031000720c */ /* 0x000fe40003f01300 */
[----:B------:R-:W-:-:S02]  /*1330*/  @!P4 SEL R4, RZ, 0x1, P2 ;  /* 0x00000001ff04c807 */ /* 0x000fc40001000000 */
[CC--:B------:R-:W-:Y:S02]  /*1340*/  SEL R6, R13.reuse, R2.reuse, P0 ;  /* 0x000000020d067207 */ /* 0x0c0fe40000000000 */
[-C--:B------:R-:W-:Y:S02]  /*1350*/  SEL R5, R16, R3.reuse, P0 ;  /* 0x0000000310057207 */ /* 0x080fe40000000000 */
[----:B------:R-:W-:Y:S02]  /*1360*/  SEL R4, R4, 0x1, !P3 ;  /* 0x0000000104047807 */ /* 0x000fe40005800000 */
[----:B------:R-:W-:Y:S02]  /*1370*/  @!P3 SEL R6, R13, R2, !P4 ;  /* 0x000000020d06b207 */ /* 0x000fe40006000000 */
[----:B------:R-:W-:-:S07]  /*1380*/  @!P3 SEL R5, R16, R3, !P4 ;  /* 0x000000031005b207 */ /* 0x000fce0006000000 */
.L_x_75:
[----:B------:R-:W-:Y:S05]  /*1390*/  BSYNC.RECONVERGENT B2 ;  /* 0x0000000000027941 */ /* 0x000fea0003800200 */
.L_x_74:
[----:B------:R-:W-:Y:S05]  /*13a0*/  @P1 BRA `(.L_x_67) ;  /* 0x00000000005c1947 */ /* 0x000fea0003800000 */
[----:B------:R-:W0:Y:S01]  /*13b0*/  LDCU.64 UR8, c[0x0][0x380] ;  /* 0x00007000ff0877ac */ /* 0x000e220008000a00 */
[----:B------:R-:W-:-:S04]  /*13c0*/  IADD3 R8, P0, PT, R8, R15, RZ ;  /* 0x0000000f08087210 */ /* 0x000fc80007f1e0ff */
[----:B------:R-:W-:Y:S02]  /*13d0*/  LEA.HI.X.SX32 R11, R15, RZ, 0x1, P0 ;  /* 0x000000ff0f0b7211 */ /* 0x000fe400000f0eff */
[----:B0-----:R-:W-:-:S04]  /*13e0*/  IADD3 R2, P0, PT, R8, UR8, RZ ;  /* 0x0000000808027c10 */ /* 0x001fc8000ff1e0ff */
[----:B------:R-:W-:Y:S01]  /*13f0*/  IADD3.X R3, PT, PT, R11, UR9, RZ, P0, !PT ;  /* 0x000000090b037c10 */ /* 0x000fe200087fe4ff */
[----:B------:R-:W0:Y:S04]  /*1400*/  LDCU.64 UR8, c[0x0][0x390] ;  /* 0x00007200ff0877ac */ /* 0x000e280008000a00 */
[----:B------:R1:W2:Y:S01]  /*1410*/  LDG.E.U8 R2, desc[UR10][R2.64] ;  /* 0x0000000a02027981 */ /* 0x0002a2000c1e1100 */
[----:B------:R-:W-:Y:S02]  /*1420*/  PRMT R13, R7, 0x7770, RZ ;  /* 0x00007770070d7816 */ /* 0x000fe400000000ff */
[----:B------:R-:W-:Y:S02]  /*1430*/  LOP3.LUT P3, RZ, R4, 0xff, RZ, 0xc0, !PT ;  /* 0x000000ff04ff7812 */ /* 0x000fe4000786c0ff */
[----:B0-----:R-:W-:-:S04]  /*1440*/  IADD3 R7, P0, PT, R8, UR8, RZ ;  /* 0x0000000808077c10 */ /* 0x001fc8000ff1e0ff */
[----:B------:R-:W-:Y:S02]  /*1450*/  IADD3.X R8, PT, PT, R11, UR9, RZ, P0, !PT ;  /* 0x000000090b087c10 */ /* 0x000fe400087fe4ff */
[----:B------:R-:W-:-:S04]  /*1460*/  ISETP.LT.U32.AND P0, PT, R7, R6, PT ;  /* 0x000000060700720c */ /* 0x000fc80003f01070 */
[----:B------:R-:W-:-:S04]  /*1470*/  ISETP.LT.AND.EX P0, PT, R8, R5, PT, P0 ;  /* 0x000000050800720c */ /* 0x000fc80003f01300 */
[----:B-1----:R-:W-:Y:S02]  /*1480*/  SEL R3, R8, R5, P0 ;  /* 0x0000000508037207 */ /* 0x002fe40000000000 */
[CC--:B--2---:R-:W-:Y:S02]  /*1490*/  ISETP.EQ.AND P1, PT, R2.reuse, R13.reuse, P3 ;  /* 0x0000000d0200720c */ /* 0x0c4fe40001f22270 */
[----:B------:R-:W-:Y:S02]  /*14a0*/  ISETP.NE.AND P2, PT, R2, R13, PT ;  /* 0x0000000d0200720c */ /* 0x000fe40003f45270 */
[----:B------:R-:W-:Y:S02]  /*14b0*/  SEL R2, R7, R6, P0 ;  /* 0x0000000607027207 */ /* 0x000fe40000000000 */
[----:B------:R-:W-:-:S04]  /*14c0*/  @!P3 SEL R4, RZ, 0x1, P2 ;  /* 0x00000001ff04b807 */ /* 0x000fc80001000000 */
[----:B------:R-:W-:-:S03]  /*14d0*/  SEL R4, R4, 0x1, !P1 ;  /* 0x0000000104047807 */ /* 0x000fc60004800000 */
[----:B------:R-:W-:Y:S02]  /*14e0*/  @!P1 SEL R2, R7, R6, !P3 ;  /* 0x0000000607029207 */ /* 0x000fe40005800000 */
[----:B------:R-:W-:-:S03]  /*14f0*/  @!P1 SEL R3, R8, R5, !P3 ;  /* 0x0000000508039207 */ /* 0x000fc60005800000 */
[----:B------:R-:W-:Y:S02]  /*1500*/  IMAD.MOV.U32 R6, RZ, RZ, R2 ;  /* 0x000000ffff067224 */ /* 0x000fe400078e0002 */
[----:B------:R-:W-:-:S07]  /*1510*/  IMAD.MOV.U32 R5, RZ, RZ, R3 ;  /* 0x000000ffff057224 */ /* 0x000fce00078e0003 */
.L_x_67:
[----:B------:R-:W-:Y:S05]  /*1520*/  BSYNC.RECONVERGENT B1 ;  /* 0x0000000000017941 */ /* 0x000fea0003800200 */
.L_x_66:
[----:B------:R-:W-:-:S13]  /*1530*/  ISETP.GE.AND P0, PT, R10, 0x100, PT ;  /* 0x000001000a00780c */ /* 0x000fda0003f06270 */
[----:B------:R-:W-:Y:S05]  /*1540*/  @!P0 BRA `(.L_x_76) ;  /* 0x0000000c00448947 */ /* 0x000fea0003800000 */
[----:B------:R-:W0:Y:S01]  /*1550*/  S2R R10, SR_LANEID ;  /* 0x00000000000a7919 */ /* 0x000e220000000000 */
[----:B------:R-:W-:Y:S01]  /*1560*/  LOP3.LUT R2, R4, 0xff, RZ, 0xc0, !PT ;  /* 0x000000ff04027812 */ /* 0x000fe200078ec0ff */
[----:B------:R-:W-:Y:S01]  /*1570*/  BSSY.RECONVERGENT B1, `(.L_x_77) ;  /* 0x0000016000017945 */ /* 0x000fe20003800200 */
[----:B------:R1:W2:Y:S04]  /*1580*/  SHFL.DOWN PT, R7, R6, 0x1, 0x1f ;  /* 0x08201f0006077f89 */ /* 0x0002a800000e0000 */
[----:B------:R1:W3:Y:S04]  /*1590*/  SHFL.DOWN PT, R8, R5, 0x1, 0x1f ;  /* 0x08201f0005087f89 */ /* 0x0002e800000e0000 */
[----:B------:R1:W4:Y:S01]  /*15a0*/  SHFL.DOWN PT, R3, R2, 0x1, 0x1f ;  /* 0x08201f0002037f89 */ /* 0x00032200000e0000 */
        /* <DEDUP_REMOVED lines=18> */
.L_x_78:
[----:B------:R-:W-:Y:S05]  /*16d0*/  BSYNC.RECONVERGENT B1 ;  /* 0x0000000000017941 */ /* 0x000fea0003800200 */
.L_x_77:
        /* <DEDUP_REMOVED lines=23> */
.L_x_80:
[----:B------:R-:W-:Y:S05]  /*1850*/  BSYNC.RECONVERGENT B1 ;  /* 0x0000000000017941 */ /* 0x000fea0003800200 */
.L_x_79:
        /* <DEDUP_REMOVED lines=20> */
.L_x_82:
[----:B------:R-:W-:Y:S05]  /*19a0*/  BSYNC.RECONVERGENT B1 ;  /* 0x0000000000017941 */ /* 0x000fea0003800200 */
.L_x_81:
        /* <DEDUP_REMOVED lines=20> */
.L_x_84:
[----:B------:R-:W-:Y:S05]  /*1af0*/  BSYNC.RECONVERGENT B1 ;  /* 0x0000000000017941 */ /* 0x000fea0003800200 */
.L_x_83:
        /* <DEDUP_REMOVED lines=20> */
.L_x_86:
[----:B------:R-:W-:Y:S05]  /*1c40*/  BSYNC.RECONVERGENT B1 ;  /* 0x0000000000017941 */ /* 0x000fea0003800200 */
.L_x_85:
[----:B------:R-:W-:Y:S04]  /*1c50*/  BSSY.RECONVERGENT B1, `(.L_x_87) ;  /* 0x000000b000017945 */ /* 0x000fe80003800200 */
[----:B------:R-:W-:Y:S05]  /*1c60*/  @P1 BRA `(.L_x_88) ;  /* 0x0000000000241947 */ /* 0x000fea0003800000 */
[----:B--2---:R-:W2:Y:S01]  /*1c70*/  S2R R8, SR_CgaCtaId ;  /* 0x0000000000087919 */ /* 0x004ea20000008800 */
[----:B0-----:R-:W-:Y:S01]  /*1c80*/  MOV R3, 0x400 ;  /* 0x0000040000037802 */ /* 0x001fe20000000f00 */
[----:B----4-:R-:W-:Y:S01]  /*1c90*/  IMAD.MOV.U32 R7, RZ, RZ, R5 ;  /* 0x000000ffff077224 */ /* 0x010fe200078e0005 */
[----:B------:R-:W-:-:S04]  /*1ca0*/  SHF.R.U32.HI R2, RZ, 0x1, R9 ;  /* 0x00000001ff027819 */ /* 0x000fc80000011609 */
[----:B------:R-:W-:Y:S02]  /*1cb0*/  LOP3.LUT R2, R2, 0x1f0, RZ, 0xc0, !PT ;  /* 0x000001f002027812 */ /* 0x000fe400078ec0ff */
[----:B--2---:R-:W-:-:S05]  /*1cc0*/  LEA R3, R8, R3, 0x18 ;  /* 0x0000000308037211 */ /* 0x004fca00078ec0ff */
[----:B------:R-:W-:-:S05]  /*1cd0*/  IMAD.IADD R3, R2, 0x1, R3 ;  /* 0x0000000102037824 */ /* 0x000fca00078e0203 */
[----:B------:R0:W-:Y:S04]  /*1ce0*/  STS.64 [R3+0x10], R6 ;  /* 0x0000100603007388 */ /* 0x0001e80000000a00 */
[----:B------:R0:W-:Y:S02]  /*1cf0*/  STS.U8 [R3+0x8], R4 ;  /* 0x0000080403007388 */ /* 0x0001e40000000000 */
.L_x_88:
[----:B------:R-:W-:Y:S05]  /*1d00*/  BSYNC.RECONVERGENT B1 ;  /* 0x0000000000017941 */ /* 0x000fea0003800200 */
.L_x_87:
[----:B------:R-:W-:Y:S01]  /*1d10*/  BAR.SYNC.DEFER_BLOCKING 0x0 ;  /* 0x0000000000007b1d */ /* 0x000fe20000010000 */
[----:B------:R-:W-:-:S13]  /*1d20*/  ISETP.NE.AND P1, PT, R9, RZ, PT ;  /* 0x000000ff0900720c */ /* 0x000fda0003f25270 */
[----:B------:R-:W-:Y:S05]  /*1d30*/  @P1 BRA `(.L_x_89) ;  /* 0x0000003800f01947 */ /* 0x000fea0003800000 */
[----:B------:R-:W5:Y:S01]  /*1d40*/  S2UR UR5, SR_CgaCtaId ;  /* 0x00000000000579c3 */ /* 0x000f620000008800 */
[----:B------:R-:W-:Y:S01]  /*1d50*/  UMOV UR4, 0x400 ;  /* 0x0000040000047882 */ /* 0x000fe20000000000 */
[----:B------:R-:W-:Y:S01]  /*1d60*/  LOP3.LUT P4, RZ, R4, 0xff, RZ, 0xc0, !PT ;  /* 0x000000ff04ff7812 */ /* 0x000fe2000788c0ff */
[----:B-----5:R-:W-:-:S09]  /*1d70*/  ULEA UR4, UR5, UR4, 0x18 ;  /* 0x0000000405047291 */ /* 0x020fd2000f8ec0ff */
[----:B0---4-:R-:W0:Y:S04]  /*1d80*/  LDS.U8 R7, [UR4+0x18] ;  /* 0x00001804ff077984 */ /* 0x011e280008000000 */
[----:B------:R-:W4:Y:S04]  /*1d90*/  LDS.64 R12, [UR4+0x20] ;  /* 0x00002004ff0c7984 */ /* 0x000f280008000a00 */
[----:B------:R-:W5:Y:S04]  /*1da0*/  LDS.U8 R16, [UR4+0x28] ;  /* 0x00002804ff107984 */ /* 0x000f680008000000 */
[----:B------:R-:W1:Y:S04]  /*1db0*/  LDS.64 R10, [UR4+0x30] ;  /* 0x00003004ff0a7984 */ /* 0x000e680008000a00 */
[----:B------:R-:W1:Y:S04]  /*1dc0*/  LDS.U8 R17, [UR4+0x38] ;  /* 0x00003804ff117984 */ /* 0x000e680008000000 */
[----:B------:R-:W1:Y:S04]  /*1dd0*/  LDS.64 R2, [UR4+0x40] ;  /* 0x00004004ff027984 */ /* 0x000e680008000a00 */
[----:B------:R-:W1:Y:S04]  /*1de0*/  LDS.U8 R14, [UR4+0x48] ;  /* 0x00004804ff0e7984 */ /* 0x000e680008000000 */
[----:B--2---:R-:W2:Y:S01]  /*1df0*/  LDS.64 R8, [UR4+0x50] ;  /* 0x00005004ff087984 */ /* 0x004ea20008000a00 */
[----:B0-----:R-:W-:-:S04]  /*1e00*/  ISETP.NE.AND P2, PT, R7, RZ, PT ;  /* 0x000000ff0700720c */ /* 0x001fc80003f45270 */
[----:B------:R-:W-:Y:S02]  /*1e10*/  @P4 SEL R7, R4, 0x1, !P2 ;  /* 0x0000000104074807 */ /* 0x000fe40005000000 */
[-C--:B----4-:R-:W-:Y:S02]  /*1e20*/  ISETP.LT.U32.AND P0, PT, R12, R6.reuse, PT ;  /* 0x000000060c00720c */ /* 0x090fe40003f01070 */
[----:B------:R-:W-:Y:S02]  /*1e30*/  LOP3.LUT P3, RZ, R7, 0xff, RZ, 0xc0, !PT ;  /* 0x000000ff07ff7812 */ /* 0x000fe4000786c0ff */
[----:B------:R-:W-:Y:S02]  /*1e40*/  ISETP.LT.AND.EX P0, PT, R13, R5, PT, P0 ;  /* 0x000000050d00720c */ /* 0x000fe40003f01300 */
[----:B-----5:R-:W-:Y:S02]  /*1e50*/  ISETP.NE.AND P5, PT, R16, RZ, PT ;  /* 0x000000ff1000720c */ /* 0x020fe40003fa5270 */
[----:B-1-3--:R-:W-:-:S02]  /*1e60*/  @P2 SEL R6, R12, R6, P0 ;  /* 0x000000060c062207 */ /* 0x00afc40000000000 */
[C---:B------:R-:W-:Y:S02]  /*1e70*/  @P2 SEL R5, R13.reuse, R5, P0 ;  /* 0x000000050d052207 */ /* 0x040fe40000000000 */
[----:B------:R-:W-:Y:S02]  /*1e80*/  SEL R15, R12, R6, !P4 ;  /* 0x000000060c0f7207 */ /* 0x000fe40006000000 */
[----:B------:R-:W-:Y:S01]  /*1e90*/  SEL R5, R13, R5, !P4 ;  /* 0x000000050d057207 */ /* 0x000fe20006000000 */
[----:B------:R-:W0:Y:S01]  /*1ea0*/  LDS.U8 R12, [UR4+0x58] ;  /* 0x00005804ff0c7984 */ /* 0x000e220008000000 */
[----:B------:R-:W-:Y:S02]  /*1eb0*/  ISETP.LT.U32.AND P0, PT, R10, R15, PT ;  /* 0x0000000f0a00720c */ /* 0x000fe40003f01070 */
[----:B------:R-:W-:Y:S02]  /*1ec0*/  @P3 SEL R16, R7, 0x1, !P5 ;  /* 0x0000000107103807 */ /* 0x000fe40006800000 */
[----:B------:R-:W-:Y:S01]  /*1ed0*/  ISETP.LT.AND.EX P0, PT, R11, R5, PT, P0 ;  /* 0x000000050b00720c */ /* 0x000fe20003f01300 */
[----:B------:R-:W1:Y:S01]  /*1ee0*/  LDS.64 R6, [UR4+0x60] ;  /* 0x00006004ff067984 */ /* 0x000e620008000a00 */
[----:B------:R-:W-:-:S02]  /*1ef0*/  LOP3.LUT P2, RZ, R16, 0xff, RZ, 0xc0, !PT ;  /* 0x000000ff10ff7812 */ /* 0x000fc4000784c0ff */
[C---:B------:R-:W-:Y:S02]  /*1f00*/  @P5 SEL R15, R10.reuse, R15, P0 ;  /* 0x0000000f0a0f5207 */ /* 0x040fe40000000000 */
[----:B------:R-:W-:Y:S02]  /*1f10*/  ISETP.NE.AND P4, PT, R17, RZ, PT ;  /* 0x000000ff1100720c */ /* 0x000fe40003f85270 */
[C---:B------:R-:W-:Y:S02]  /*1f20*/  @P5 SEL R5, R11.reuse, R5, P0 ;  /* 0x000000050b055207 */ /* 0x040fe40000000000 */
[----:B------:R-:W-:Y:S02]  /*1f30*/  SEL R13, R10, R15, !P3 ;  /* 0x0000000f0a0d7207 */ /* 0x000fe40005800000 */
[----:B------:R-:W-:Y:S01]  /*1f40*/  SEL R15, R11, R5, !P3 ;  /* 0x000000050b0f7207 */ /* 0x000fe20005800000 */
[----:B------:R-:W-:Y:S01]  /*1f50*/  LDS.U8 R10, [UR4+0x78] ;  /* 0x00007804ff0a7984 */ /* 0x000fe20008000000 */
[----:B------:R-:W-:-:S02]  /*1f60*/  ISETP.LT.U32.AND P0, PT, R2, R13, PT ;  /* 0x0000000d0200720c */ /* 0x000fc40003f01070 */
[----:B------:R-:W-:Y:S01]  /*1f70*/  @P2 SEL R17, R16, 0x1, !P4 ;  /* 0x0000000110112807 */ /* 0x000fe20006000000 */
[----:B------:R-:W-:Y:S01]  /*1f80*/  LDS.64 R4, [UR4+0x70] ;  /* 0x00007004ff047984 */ /* 0x000fe20008000a00 */
[----:B------:R-:W-:Y:S02]  /*1f90*/  ISETP.LT.AND.EX P0, PT, R3, R15, PT, P0 ;  /* 0x0000000f0300720c */ /* 0x000fe40003f01300 */
[----:B------:R-:W-:Y:S01]  /*1fa0*/  LOP3.LUT P5, RZ, R17, 0xff, RZ, 0xc0, !PT ;  /* 0x000000ff11ff7812 */ /* 0x000fe200078ac0ff */
[----:B------:R-:W3:Y:S01]  /*1fb0*/  LDS.U8 R16, [UR4+0x68] ;  /* 0x00006804ff107984 */ /* 0x000ee20008000000 */
[----:B------:R-:W-:Y:S02]  /*1fc0*/  @P4 SEL R13, R2, R13, P0 ;  /* 0x0000000d020d4207 */ /* 0x000fe40000000000 */
[----:B------:R-:W-:Y:S02]  /*1fd0*/  ISETP.NE.AND P3, PT, R14, RZ, PT ;  /* 0x000000ff0e00720c */ /* 0x000fe40003f65270 */
[----:B------:R-:W-:-:S02]  /*1fe0*/  @P4 SEL R15, R3, R15, P0 ;  /* 0x0000000f030f4207 */ /* 0x000fc40000000000 */
[----:B------:R-:W-:Y:S02]  /*1ff0*/  SEL R11, R2, R13, !P2 ;  /* 0x0000000d020b7207 */ /* 0x000fe40005000000 */
[----:B------:R-:W-:Y:S02]  /*2000*/  SEL R13, R3, R15, !P2 ;  /* 0x0000000f030d7207 */ /* 0x000fe40005000000 */
[----:B--2---:R-:W-:Y:S01]  /*2010*/  ISETP.LT.U32.AND P0, PT, R8, R11, PT ;  /* 0x0000000b0800720c */ /* 0x004fe20003f01070 */
[----:B------:R-:W2:Y:S01]  /*2020*/  LDS.64 R2, [UR4+0x80] ;  /* 0x00008004ff027984 */ /* 0x000ea20008000a00 */
[----:B------:R-:W-:Y:S02]  /*2030*/  @P5 SEL R14, R17, 0x1, !P3 ;  /* 0x00000001110e5807 */ /* 0x000fe40005800000 */
[----:B------:R-:W-:Y:S02]  /*2040*/  ISETP.LT.AND.EX P0, PT, R9, R13, PT, P0 ;  /* 0x0000000d0900720c */ /* 0x000fe40003f01300 */
[----:B------:R-:W-:-:S02]  /*2050*/  LOP3.LUT P4, RZ, R14, 0xff, RZ, 0xc0, !PT ;  /* 0x000000ff0eff7812 */ /* 0x000fc4000788c0ff */
[----:B------:R-:W-:Y:S02]  /*2060*/  @P3 SEL R11, R8, R11, P0 ;  /* 0x0000000b080b3207 */ /* 0x000fe40000000000 */
[----:B0-----:R-:W-:Y:S02]  /*2070*/  ISETP.NE.AND P2, PT, R12, RZ, PT ;  /* 0x000000ff0c00720c */ /* 0x001fe40003f45270 */
[C---:B------:R-:W-:Y:S02]  /*2080*/  @P3 SEL R13, R9.reuse, R13, P0 ;  /* 0x0000000d090d3207 */ /* 0x040fe40000000000 */
[----:B------:R-:W-:Y:S02]  /*2090*/  SEL R11, R8, R11, !P5 ;  /* 0x0000000b080b7207 */ /* 0x000fe40006800000 */
[----:B------:R-:W-:Y:S02]  /*20a0*/  SEL R13, R9, R13, !P5 ;  /* 0x0000000d090d7207 */ /* 0x000fe40006800000 */
[----:B-1----:R-:W-:-:S02]  /*20b0*/  ISETP.LT.U32.AND P0, PT, R6, R11, PT ;  /* 0x0000000b0600720c */ /* 0x002fc40003f01070 */
[----:B------:R-:W-:Y:S02]  /*20c0*/  @P4 SEL R12, R14, 0x1, !P2 ;  /* 0x000000010e0c4807 */ /* 0x000fe40005000000 */
[C---:B------:R-:W-:Y:S02]  /*20d0*/  ISETP.LT.AND.EX P0, PT, R7.reuse, R13, PT, P0 ;  /* 0x0000000d0700720c */ /* 0x040fe40003f01300 */
[----:B------:R-:W-:Y:S02]  /*20e0*/  LOP3.LUT P5, RZ, R12, 0xff, RZ, 0xc0, !PT ;  /* 0x000000ff0cff7812 */ /* 0x000fe400078ac0ff */
[----:B------:R-:W-:Y:S02]  /*20f0*/  @P2 SEL R11, R6, R11, P0 ;  /* 0x0000000b060b2207 */ /* 0x000fe40000000000 */
[----:B------:R-:W-:Y:S02]  /*2100*/  @P2 SEL R13, R7, R13, P0 ;  /* 0x0000000d070d2207 */ /* 0x000fe40000000000 */
[----:B---3--:R-:W-:-:S02]  /*2110*/  ISETP.NE.AND P3, PT, R16, RZ, PT ;  /* 0x000000ff1000720c */ /* 0x008fc40003f65270 */
[----:B------:R-:W-:Y:S02]  /*2120*/  SEL R9, R6, R11, !P4 ;  /* 0x0000000b06097207 */ /* 0x000fe40006000000 */
[----:B------:R-:W-:Y:S02]  /*2130*/  SEL R11, R7, R13, !P4 ;  /* 0x0000000d070b7207 */ /* 0x000fe40006000000 */
[----:B------:R-:W-:Y:S02]  /*2140*/  ISETP.LT.U32.AND P0, PT, R4, R9, PT ;  /* 0x000000090400720c */ /* 0x000fe40003f01070 */
[----:B------:R-:W-:Y:S02]  /*2150*/  @P5 SEL R16, R12, 0x1, !P3 ;  /* 0x000000010c105807 */ /* 0x000fe40005800000 */
[----:B------:R-:W-:Y:S02]  /*2160*/  ISETP.LT.AND.EX P0, PT, R5, R11, PT, P0 ;  /* 0x0000000b0500720c */ /* 0x000fe40003f01300 */
[----:B------:R-:W-:-:S02]  /*2170*/  ISETP.NE.AND P4, PT, R10, RZ, PT ;  /* 0x000000ff0a00720c */ /* 0x000fc40003f85270 */
[----:B------:R-:W-:Y:S02]  /*2180*/  @P3 SEL R9, R4, R9, P0 ;  /* 0x0000000904093207 */ /* 0x000fe40000000000 */
[----:B------:R-:W-:Y:S02]  /*2190*/  LOP3.LUT P2, RZ, R16, 0xff, RZ, 0xc0, !PT ;  /* 0x000000ff10ff7812 */ /* 0x000fe4000784c0ff */
[C---:B------:R-:W-:Y:S02]  /*21a0*/  @P3 SEL R11, R5.reuse, R11, P0 ;  /* 0x0000000b050b3207 */ /* 0x040fe40000000000 */
[----:B------:R-:W-:Y:S02]  /*21b0*/  SEL R7, R4, R9, !P5 ;  /* 0x0000000904077207 */ /* 0x000fe40006800000 */
[----:B------:R-:W-:Y:S02]  /*21c0*/  SEL R5, R5, R11, !P5 ;  /* 0x0000000b05057207 */ /* 0x000fe40006800000 */
[----:B--2---:R-:W-:-:S04]  /*21d0*/  ISETP.LT.U32.AND P0, PT, R2, R7, PT ;  /* 0x000000070200720c */ /* 0x004fc80003f01070 */
        /* <DEDUP_REMOVED lines=8> */
.L_x_76:
[----:B------:R-:W0:Y:S01]  /*2260*/  S2R R13, SR_LANEID ;  /* 0x00000000000d7919 */ /* 0x000e220000000000 */
[----:B------:R-:W-:Y:S01]  /*2270*/  LOP3.LUT R2, R9, 0x3e0, RZ, 0xc0, !PT ;  /* 0x000003e009027812 */ /* 0x000fe200078ec0ff */
[----:B------:R-:W-:Y:S03]  /*2280*/  BSSY.RECONVERGENT B1, `(.L_x_90) ;  /* 0x0000022000017945 */ /* 0x000fe60003800200 */
[----:B------:R-:W-:Y:S01]  /*2290*/  LOP3.LUT R7, RZ, R2, RZ, 0x33, !PT ;  /* 0x00000002ff077212 */ /* 0x000fe200078e33ff */
[----:B------:R-:W-:-:S04]  /*22a0*/  VIADD R3, R2, 0x20 ;  /* 0x0000002002037836 */ /* 0x000fc80000000000 */
[----:B------:R-:W-:Y:S01]  /*22b0*/  IMAD.IADD R2, R10, 0x1, R7 ;  /* 0x000000010a027824 */ /* 0x000fe200078e0207 */
[----:B------:R-:W-:-:S04]  /*22c0*/  ISETP.GT.AND P0, PT, R3, R10, PT ;  /* 0x0000000a0300720c */ /* 0x000fc80003f04270 */
[----:B------:R-:W-:-:S05]  /*22d0*/  SEL R2, R2, 0x1f, P0 ;  /* 0x0000001f02027807 */ /* 0x000fca0000000000 */
[----:B------:R1:W2:Y:S01]  /*22e0*/  SHFL.DOWN PT, R8, R5, 0x1, R2 ;  /* 0x0820000005087989 */ /* 0x0002a200000e0002 */
[C---:B0-----:R-:W-:Y:S01]  /*22f0*/  VIADD R3, R13.reuse, 0x2 ;  /* 0x000000020d037836 */ /* 0x041fe20000000000 */
[CC--:B------:R-:W-:Y:S01]  /*2300*/  ISETP.GE.AND P0, PT, R13.reuse, R2.reuse, PT ;  /* 0x000000020d00720c */ /* 0x0c0fe20003f06270 */
[C---:B------:R-:W-:Y:S01]  /*2310*/  VIADD R11, R13.reuse, 0x8 ;  /* 0x000000080d0b7836 */ /* 0x040fe20000000000 */
[C---:B------:R-:W-:Y:S01]  /*2320*/  ISETP.NE.AND P1, PT, R13.reuse, RZ, PT ;  /* 0x000000ff0d00720c */ /* 0x040fe20003f25270 */
[----:B------:R-:W-:Y:S01]  /*2330*/  VIADD R7, R13, 0x4 ;  /* 0x000000040d077836 */ /* 0x000fe20000000000 */
[-C--:B------:R-:W-:Y:S02]  /*2340*/  ISETP.GT.AND P5, PT, R3, R2.reuse, PT ;  /* 0x000000020300720c */ /* 0x080fe40003fa4270 */
[----:B------:R-:W-:Y:S02]  /*2350*/  LOP3.LUT R3, R4, 0xff, RZ, 0xc0, !PT ;  /* 0x000000ff04037812 */ /* 0x000fe400078ec0ff */
[----:B------:R-:W-:-:S02]  /*2360*/  ISETP.GT.AND P2, PT, R11, R2, PT ;  /* 0x000000020b00720c */ /* 0x000fc40003f44270 */
[----:B------:R1:W0:Y:S01]  /*2370*/  SHFL.DOWN PT, R11, R6, 0x1, R2 ;  /* 0x08200000060b7989 */ /* 0x00022200000e0002 */
[----:B------:R-:W-:Y:S01]  /*2380*/  ISETP.GT.AND P3, PT, R7, R2, PT ;  /* 0x000000020700720c */ /* 0x000fe20003f64270 */
[----:B------:R-:W-:Y:S02]  /*2390*/  VIADD R7, R13, 0x10 ;  /* 0x000000100d077836 */ /* 0x000fe40000000000 */
[----:B------:R1:W3:Y:S01]  /*23a0*/  SHFL.DOWN PT, R3, R3, 0x1, R2 ;  /* 0x0820000003037989 */ /* 0x0002e200000e0002 */
[----:B--2---:R-:W-:Y:S09]  /*23b0*/  @P0 BRA `(.L_x_91) ;  /* 0x0000000000380947 */ /* 0x004ff20003800000 */
[----:B---3--:R-:W-:Y:S01]  /*23c0*/  LOP3.LUT P0, RZ, R3, 0xff, RZ, 0xc0, !PT ;  /* 0x000000ff03ff7812 */ /* 0x008fe2000780c0ff */
[----:B------:R-:W-:Y:S01]  /*23d0*/  IMAD.MOV.U32 R13, RZ, RZ, 0x1 ;  /* 0x00000001ff0d7424 */ /* 0x000fe200078e00ff */
[----:B------:R-:W-:-:S04]  /*23e0*/  LOP3.LUT P4, R12, R4, 0xff, RZ, 0xc0, !PT ;  /* 0x000000ff040c7812 */ /* 0x000fc8000788c0ff */
[----:B------:R-:W-:-:S13]  /*23f0*/  PLOP3.LUT P0, PT, P4, P0, PT, 0x2f, 0xf2 ;  /* 0x0000000000f2781c */ /* 0x000fda0002700577 */
[----:B0-----:R-:W-:Y:S02]  /*2400*/  @!P0 ISETP.LT.U32.AND P4, PT, R11, R6, PT ;  /* 0x000000060b00820c */ /* 0x001fe40003f81070 */
[----:B------:R-:W-:Y:S02]  /*2410*/  @P0 ISETP.NE.AND P6, PT, R12, RZ, PT ;  /* 0x000000ff0c00020c */ /* 0x000fe40003fc5270 */
[----:B------:R-:W-:Y:S02]  /*2420*/  @!P0 PRMT R4, R13, 0x7610, R4 ;  /* 0x000076100d048816 */ /* 0x000fe40000000004 */
[----:B------:R-:W-:Y:S02]  /*2430*/  @!P0 ISETP.LT.AND.EX P4, PT, R8, R5, PT, P4 ;  /* 0x000000050800820c */ /* 0x000fe40003f81340 */
[----:B------:R-:W-:Y:S02]  /*2440*/  @P0 SEL R3, R3, R4, !P6 ;  /* 0x0000000403030207 */ /* 0x000fe40007000000 */
[----:B-1----:R-:W-:-:S02]  /*2450*/  @!P0 SEL R6, R11, R6, P4 ;  /* 0x000000060b068207 */ /* 0x002fc40002000000 */
[C---:B------:R-:W-:Y:S02]  /*2460*/  @!P0 SEL R5, R8.reuse, R5, P4 ;  /* 0x0000000508058207 */ /* 0x040fe40002000000 */
[----:B------:R-:W-:Y:S02]  /*2470*/  @P0 PRMT R4, R3, 0x7610, R4 ;  /* 0x0000761003040816 */ /* 0x000fe40000000004 */
[----:B------:R-:W-:Y:S02]  /*2480*/  @P0 SEL R6, R11, R6, !P6 ;  /* 0x000000060b060207 */ /* 0x000fe40007000000 */
[----:B------:R-:W-:-:S07]  /*2490*/  @P0 SEL R5, R8, R5, !P6 ;  /* 0x0000000508050207 */ /* 0x000fce0007000000 */
.L_x_91:
[----:B------:R-:W-:Y:S05]  /*24a0*/  BSYNC.RECONVERGENT B1 ;  /* 0x0000000000017941 */ /* 0x000fea0003800200 */
.L_x_90:
[----:B---3--:R-:W-:Y:S01]  /*24b0*/  LOP3.LUT R3, R4, 0xff, RZ, 0xc0, !PT ;  /* 0x000000ff04037812 */ /* 0x008fe200078ec0ff */
[----:B------:R2:W3:Y:S01]  /*24c0*/  SHFL.DOWN PT, R8, R5, 0x2, R2 ;  /* 0x0840000005087989 */ /* 0x0004e200000e0002 */
[----:B------:R-:W-:Y:S01]  /*24d0*/  ISETP.GT.AND P4, PT, R7, R2, PT ;  /* 0x000000020700720c */ /* 0x000fe20003f84270 */
[----:B------:R-:W-:Y:S02]  /*24e0*/  BSSY.RECONVERGENT B1, `(.L_x_92) ;  /* 0x0000012000017945 */ /* 0x000fe40003800200 */
[----:B------:R2:W4:Y:S04]  /*24f0*/  SHFL.DOWN PT, R7, R6, 0x2, R2 ;  /* 0x0840000006077989 */ /* 0x00052800000e0002 */
[----:B------:R2:W0:Y:S01]  /*2500*/  SHFL.DOWN PT, R3, R3, 0x2, R2 ;  /* 0x0840000003037989 */ /* 0x00042200000e0002 */
        /* <DEDUP_REMOVED lines=10> */
[----:B-12---:R-:W-:-:S02]  /*25b0*/  @!P0 SEL R6, R7, R6, P5 ;  /* 0x0000000607068207 */ /* 0x006fc40002800000 */
[C---:B------:R-:W-:Y:S02]  /*25c0*/  @!P0 SEL R5, R8.reuse, R5, P5 ;  /* 0x0000000508058207 */ /* 0x040fe40002800000 */
[----:B------:R-:W-:Y:S02]  /*25d0*/  @P0 PRMT R4, R3, 0x7610, R4 ;  /* 0x0000761003040816 */ /* 0x000fe40000000004 */
[----:B------:R-:W-:Y:S02]  /*25e0*/  @P0 SEL R6, R7, R6, !P6 ;  /* 0x0000000607060207 */ /* 0x000fe40007000000 */
[----:B------:R-:W-:-:S07]  /*25f0*/  @P0 SEL R5, R8, R5, !P6 ;  /* 0x0000000508050207 */ /* 0x000fce0007000000 */
.L_x_93:
[----:B------:R-:W-:Y:S05]  /*2600*/  BSYNC.RECONVERGENT B1 ;  /* 0x0000000000017941 */ /* 0x000fea0003800200 */
.L_x_92:
[----:B0-----:R-:W-:Y:S01]  /*2610*/  LOP3.LUT R3, R4, 0xff, RZ, 0xc0, !PT ;  /* 0x000000ff04037812 */ /* 0x001fe200078ec0ff */
[----:B----4-:R0:W4:Y:S01]  /*2620*/  SHFL.DOWN PT, R7, R6, 0x4, R2 ;  /* 0x0880000006077989 */ /* 0x01012200000e0002 */
[----:B------:R-:W-:Y:S03]  /*2630*/  BSSY.RECONVERGENT B1, `(.L_x_94) ;  /* 0x0000012000017945 */ /* 0x000fe60003800200 */
[----:B---3--:R0:W3:Y:S04]  /*2640*/  SHFL.DOWN PT, R8, R5, 0x4, R2 ;  /* 0x0880000005087989 */ /* 0x0080e800000e0002 */
        /* <DEDUP_REMOVED lines=16> */
.L_x_95:
[----:B------:R-:W-:Y:S05]  /*2750*/  BSYNC.RECONVERGENT B1 ;  /* 0x0000000000017941 */ /* 0x000fea0003800200 */
.L_x_94:
        /* <DEDUP_REMOVED lines=20> */
.L_x_97:
[----:B------:R-:W-:Y:S05]  /*28a0*/  BSYNC.RECONVERGENT B1 ;  /* 0x0000000000017941 */ /* 0x000fea0003800200 */
.L_x_96:
        /* <DEDUP_REMOVED lines=8> */
[----:B-12---:R-:W-:-:S04]  /*2930*/  LOP3.LUT P2, R2, R4, 0xff, RZ, 0xc0, !PT ;  /* 0x000000ff04027812 */ /* 0x006fc8000784c0ff */
[----:B------:R-:W-:-:S13]  /*2940*/  PLOP3.LUT P0, PT, P2, P0, PT, 0x2f, 0xf2 ;  /* 0x0000000000f2781c */ /* 0x000fda0001700577 */
[----:B----4-:R-:W-:Y:S02]  /*2950*/  @!P0 ISETP.LT.U32.AND P2, PT, R7, R6, PT ;  /* 0x000000060700820c */ /* 0x010fe40003f41070 */
[----:B------:R-:W-:Y:S02]  /*2960*/  @P0 ISETP.NE.AND P3, PT, R2, RZ, PT ;  /* 0x000000ff0200020c */ /* 0x000fe40003f65270 */
[----:B------:R-:W-:Y:S02]  /*2970*/  @!P0 PRMT R4, R11, 0x7610, R4 ;  /* 0x000076100b048816 */ /* 0x000fe40000000004 */
[----:B---3--:R-:W-:Y:S02]  /*2980*/  @!P0 ISETP.LT.AND.EX P2, PT, R8, R5, PT, P2 ;  /* 0x000000050800820c */ /* 0x008fe40003f41320 */
[----:B------:R-:W-:Y:S02]  /*2990*/  @P0 SEL R2, R3, R4, !P3 ;  /* 0x0000000403020207 */ /* 0x000fe40005800000 */
[----:B------:R-:W-:-:S02]  /*29a0*/  @!P0 SEL R6, R7, R6, P2 ;  /* 0x0000000607068207 */ /* 0x000fc40001000000 */
[----:B------:R-:W-:Y:S02]  /*29b0*/  @!P0 SEL R5, R8, R5, P2 ;  /* 0x0000000508058207 */ /* 0x000fe40001000000 */
[----:B------:R-:W-:Y:S02]  /*29c0*/  @P0 PRMT R4, R2, 0x7610, R4 ;  /* 0x0000761002040816 */ /* 0x000fe40000000004 */
[----:B------:R-:W-:Y:S02]  /*29d0*/  @P0 SEL R6, R7, R6, !P3 ;  /* 0x0000000607060207 */ /* 0x000fe40005800000 */
[----:B------:R-:W-:-:S07]  /*29e0*/  @P0 SEL R5, R8, R5, !P3 ;  /* 0x0000000508050207 */ /* 0x000fce0005800000 */
.L_x_99:
[----:B------:R-:W-:Y:S05]  /*29f0*/  BSYNC.RECONVERGENT B1 ;  /* 0x0000000000017941 */ /* 0x000fea0003800200 */
.L_x_98:
[----:B------:R-:W-:Y:S04]  /*2a00*/  BSSY.RECONVERGENT B1, `(.L_x_100) ;  /* 0x000000b000017945 */ /* 0x000fe80003800200 */
[----:B------:R-:W-:Y:S05]  /*2a10*/  @P1 BRA `(.L_x_101) ;  /* 0x0000000000241947 */ /* 0x000fea0003800000 */
[----:B---3--:R-:W3:Y:S01]  /*2a20*/  S2R R8, SR_CgaCtaId ;  /* 0x0000000000087919 */ /* 0x008ee20000008800 */
[----:B0-----:R-:W-:Y:S01]  /*2a30*/  MOV R3, 0x400 ;  /* 0x0000040000037802 */ /* 0x001fe20000000f00 */
[----:B----4-:R-:W-:Y:S01]  /*2a40*/  IMAD.MOV.U32 R7, RZ, RZ, R5 ;  /* 0x000000ffff077224 */ /* 0x010fe200078e0005 */
[----:B-12---:R-:W-:-:S04]  /*2a50*/  SHF.R.U32.HI R2, RZ, 0x1, R9 ;  /* 0x00000001ff027819 */ /* 0x006fc80000011609 */
[----:B------:R-:W-:Y:S02]  /*2a60*/  LOP3.LUT R2, R2, 0x1f0, RZ, 0xc0, !PT ;  /* 0x000001f002027812 */ /* 0x000fe400078ec0ff */
[----:B---3--:R-:W-:-:S05]  /*2a70*/  LEA R3, R8, R3, 0x18 ;  /* 0x0000000308037211 */ /* 0x008fca00078ec0ff */
[----:B------:R-:W-:-:S05]  /*2a80*/  IMAD.IADD R3, R2, 0x1, R3 ;  /* 0x0000000102037824 */ /* 0x000fca00078e0203 */
[----:B------:R0:W-:Y:S04]  /*2a90*/  STS.64 [R3+0x10], R6 ;  /* 0x0000100603007388 */ /* 0x0001e80000000a00 */
[----:B------:R0:W-:Y:S02]  /*2aa0*/  STS.U8 [R3+0x8], R4 ;  /* 0x0000080403007388 */ /* 0x0001e40000000000 */
.L_x_101:
[----:B------:R-:W-:Y:S05]  /*2ab0*/  BSYNC.RECONVERGENT B1 ;  /* 0x0000000000017941 */ /* 0x000fea0003800200 */
.L_x_100:
[----:B------:R-:W-:Y:S01]  /*2ac0*/  BAR.SYNC.DEFER_BLOCKING 0x0 ;  /* 0x0000000000007b1d */ /* 0x000fe20000010000 */
[----:B------:R-:W-:-:S13]  /*2ad0*/  ISETP.NE.AND P1, PT, R9, RZ, PT ;  /* 0x000000ff0900720c */ /* 0x000fda0003f25270 */
[----:B------:R-:W-:Y:S05]  /*2ae0*/  @P1 BRA `(.L_x_89) ;  /* 0x0000002c00841947 */ /* 0x000fea0003800000 */
[C---:B------:R-:W-:Y:S02]  /*2af0*/  ISETP.GE.AND P0, PT, R10.reuse, 0x21, PT ;  /* 0x000000210a00780c */ /* 0x040fe40003f06270 */
[C---:B------:R-:W-:Y:S02]  /*2b00*/  ISETP.GE.AND P2, PT, R10.reuse, 0x41, PT ;  /* 0x000000410a00780c */ /* 0x040fe40003f46270 */
[C---:B------:R-:W-:Y:S02]  /*2b10*/  ISETP.GE.AND P3, PT, R10.reuse, 0x61, PT ;  /* 0x000000610a00780c */ /* 0x040fe40003f66270 */
[----:B------:R-:W-:-:S07]  /*2b20*/  ISETP.GE.AND P4, PT, R10, 0x81, PT ;  /* 0x000000810a00780c */ /* 0x000fce0003f86270 */
[----:B------:R-:W-:Y:S06]  /*2b30*/  @!P0 BRA `(.L_x_102) ;  /* 0x00000000003c8947 */ /* 0x000fec0003800000 */
[----:B------:R-:W5:Y:S01]  /*2b40*/  S2UR UR5, SR_CgaCtaId ;  /* 0x00000000000579c3 */ /* 0x000f620000008800 */
[----:B------:R-:W-:Y:S01]  /*2b50*/  UMOV UR4, 0x400 ;  /* 0x0000040000047882 */ /* 0x000fe20000000000 */
[----:B------:R-:W-:Y:S01]  /*2b60*/  LOP3.LUT P5, RZ, R4, 0xff, RZ, 0xc0, !PT ;  /* 0x000000ff04ff7812 */ /* 0x000fe200078ac0ff */
[----:B-----5:R-:W-:-:S09]  /*2b70*/  ULEA UR4, UR5, UR4, 0x18 ;  /* 0x0000000405047291 */ /* 0x020fd2000f8ec0ff */
[----:B0---4-:R-:W0:Y:S04]  /*2b80*/  LDS.U8 R7, [UR4+0x18] ;  /* 0x00001804ff077984 */ /* 0x011e280008000000 */
[----:B-12---:R-:W1:Y:S01]  /*2b90*/  LDS.64 R2, [UR4+0x20] ;  /* 0x00002004ff027984 */ /* 0x006e620008000a00 */
[----:B0-----:R-:W-:Y:S02]  /*2ba0*/  ISETP.NE.AND P6, PT, R7, RZ, PT ;  /* 0x000000ff0700720c */ /* 0x001fe40003fc5270 */
[----:B-1----:R-:W-:Y:S02]  /*2bb0*/  ISETP.LT.U32.AND P0, PT, R2, R6, PT ;  /* 0x000000060200720c */ /* 0x002fe40003f01070 */
[----:B------:R-:W-:Y:S02]  /*2bc0*/  @P5 SEL R7, R4, 0x1, !P6 ;  /* 0x0000000104075807 */ /* 0x000fe40007000000 */
[----:B------:R-:W-:-:S02]  /*2bd0*/  ISETP.LT.AND.EX P0, PT, R3, R5, PT, P0 ;  /* 0x000000050300720c */ /* 0x000fc40003f01300 */
[----:B------:R-:W-:-:S05]  /*2be0*/  PRMT R4, R7, 0x7610, R4 ;  /* 0x0000761007047816 */ /* 0x000fca0000000004 */
[C---:B------:R-:W-:Y:S02]  /*2bf0*/  @P6 SEL R6, R2.reuse, R6, P0 ;  /* 0x0000000602066207 */ /* 0x040fe40000000000 */
[C---:B------:R-:W-:Y:S02]  /*2c00*/  @P6 SEL R5, R3.reuse, R5, P0 ;  /* 0x0000000503056207 */ /* 0x040fe40000000000 */
[----:B------:R-:W-:Y:S02]  /*2c10*/  SEL R6, R2, R6, !P5 ;  /* 0x0000000602067207 */ /* 0x000fe40006800000 */
[----:B------:R-:W-:-:S07]  /*2c20*/  SEL R5, R3, R5, !P5 ;  /* 0x0000000503057207 */ /* 0x000fce0006800000 */
.L_x_102:
[----:B------:R-:W-:Y:S01]  /*2c30*/  ISETP.GE.AND P5, PT, R10, 0xa1, PT ;  /* 0x000000a10a00780c */ /* 0x000fe20003fa6270 */
[----:B------:R-:W-:-:S12]  /*2c40*/  @!P2 BRA `(.L_x_103) ;  /* 0x00000000003ca947 */ /* 0x000fd80003800000 */
        /* <DEDUP_REMOVED lines=15> */
.L_x_103:
        /* <DEDUP_REMOVED lines=17> */
.L_x_104:
        /* <DEDUP_REMOVED lines=17> */
.L_x_105:
[----:B------:R-:W-:Y:S05]  /*2f60*/  @!P5 BRA `(.L_x_106) ;  /* 0x00000000003cd947 */ /* 0x000fea0003800000 */
        /* <DEDUP_REMOVED lines=15> */
.L_x_106:
        /* <DEDUP_REMOVED lines=16> */
.L_x_107:
        /* <DEDUP_REMOVED lines=17> */
.L_x_65:
[----:B------:R-:W0:Y:S01]  /*3270*/  S2R R9, SR_TID.X ;  /* 0x0000000000097919 */ /* 0x000e220000002100 */
[----:B------:R-:W0:Y:S01]  /*3280*/  LDCU.64 UR8, c[0x0][0x380] ;  /* 0x00007000ff0877ac */ /* 0x000e220008000a00 */
[----:B------:R-:W1:Y:S01]  /*3290*/  LDCU.64 UR6, c[0x0][0x390] ;  /* 0x00007200ff0677ac */ /* 0x000e620008000a00 */
[----:B0-----:R-:W-:-:S04]  /*32a0*/  IADD3 R10, P0, P1, R9, UR8, R8 ;  /* 0x00000008090a7c10 */ /* 0x001fc8000f91e008 */
[----:B------:R-:W-:-:S05]  /*32b0*/  IADD3.X R11, PT, PT, RZ, UR9, RZ, P0, P1 ;  /* 0x00000009ff0b7c10 */ /* 0x000fca00087e24ff */
[----:B------:R-:W2:Y:S04]  /*32c0*/  LDG.E.U8 R13, desc[UR10][R10.64] ;  /* 0x0000000a0a0d7981 */ /* 0x000ea8000c1e1100 */
[----:B------:R-:W3:Y:S04]  /*32d0*/  LDG.E.U8 R5, desc[UR10][R10.64+0x200] ;  /* 0x0002000a0a057981 */ /* 0x000ee8000c1e1100 */
[----:B------:R-:W4:Y:S04]  /*32e0*/  LDG.E.U8 R15, desc[UR10][R10.64+0x100] ;  /* 0x0001000a0a0f7981 */ /* 0x000f28000c1e1100 */
[----:B------:R0:W5:Y:S01]  /*32f0*/  LDG.E.U8 R17, desc[UR10][R10.64+0x300] ;  /* 0x0003000a0a117981 */ /* 0x000162000c1e1100 */
[----:B------:R-:W-:Y:S01]  /*3300*/  PRMT R12, R7, 0x7770, RZ ;  /* 0x00007770070c7816 */ /* 0x000fe200000000ff */
[C---:B------:R-:W-:Y:S01]  /*3310*/  VIADD R6, R9.reuse, 0x100 ;  /* 0x0000010009067836 */ /* 0x040fe20000000000 */
[----:B-1----:R-:W-:Y:S01]  /*3320*/  IADD3 R19, P1, PT, R8, UR6, RZ ;  /* 0x0000000608137c10 */ /* 0x002fe2000ff3e0ff */
[----:B------:R-:W-:-:S02]  /*3330*/  VIADD R4, R9, 0x200 ;  /* 0x0000020009047836 */ /* 0x000fc40000000000 */
[----:B------:R-:W-:-:S04]  /*3340*/  IMAD.U32 R14, RZ, RZ, UR7 ;  /* 0x00000007ff0e7e24 */ /* 0x000fc8000f8e00ff */
[----:B0-----:R-:W-:Y:S01]  /*3350*/  IMAD.X R10, RZ, RZ, R14, P1 ;  /* 0x000000ffff0a7224 */ /* 0x001fe200008e060e */
[----:B--2---:R-:W-:Y:S02]  /*3360*/  ISETP.NE.AND P0, PT, R13, R12, PT ;  /* 0x0000000c0d00720c */ /* 0x004fe40003f05270 */
[-C--:B------:R-:W-:Y:S02]  /*3370*/  IADD3 R13, P3, PT, R4, R19.reuse, RZ ;  /* 0x00000013040d7210 */ /* 0x080fe40007f7e0ff */
[----:B------:R-:W-:Y:S02]  /*3380*/  SEL R6, R9, R6, !P0 ;  /* 0x0000000609067207 */ /* 0x000fe40004000000 */
[-C--:B---3--:R-:W-:Y:S02]  /*3390*/  ISETP.NE.AND P2, PT, R5, R12.reuse, PT ;  /* 0x0000000c0500720c */ /* 0x088fe40003f45270 */
[----:B------:R-:W-:Y:S01]  /*33a0*/  IADD3 R6, P4, PT, R6, R19, RZ ;  /* 0x0000001306067210 */ /* 0x000fe20007f9e0ff */
[----:B------:R-:W-:Y:S01]  /*33b0*/  IMAD.X R19, RZ, RZ, R10, P3 ;  /* 0x000000ffff137224 */ /* 0x000fe200018e060a */
[----:B----4-:R-:W-:-:S02]  /*33c0*/  ISETP.EQ.OR P0, PT, R15, R12, !P0 ;  /* 0x0000000c0f00720c */ /* 0x010fc40004702670 */
[C---:B------:R-:W-:Y:S01]  /*33d0*/  ISETP.LT.U32.AND P1, PT, R13.reuse, R6, PT ;  /* 0x000000060d00720c */ /* 0x040fe20003f21070 */
[----:B------:R-:W-:Y:S01]  /*33e0*/  IMAD.X R10, RZ, RZ, R10, P4 ;  /* 0x000000ffff0a7224 */ /* 0x000fe200020e060a */
[----:B------:R-:W-:Y:S02]  /*33f0*/  IADD3 R11, P4, PT, R13, 0x100, RZ ;  /* 0x000001000d0b7810 */ /* 0x000fe40007f9e0ff */
[----:B-----5:R-:W-:Y:S02]  /*3400*/  ISETP.NE.AND P3, PT, R17, R12, PT ;  /* 0x0000000c1100720c */ /* 0x020fe40003f65270 */
[----:B------:R-:W-:-:S04]  /*3410*/  ISETP.LT.AND.EX P1, PT, R19, R10, PT, P1 ;  /* 0x0000000a1300720c */ /* 0x000fc80003f21310 */
[----:B------:R-:W-:Y:S02]  /*3420*/  @!P2 SEL R6, R13, R6, P1 ;  /* 0x000000060d06a207 */ /* 0x000fe40000800000 */
[----:B------:R-:W-:Y:S02]  /*3430*/  @!P2 SEL R10, R19, R10, P1 ;  /* 0x0000000a130aa207 */ /* 0x000fe40000800000 */
[----:B------:R-:W-:Y:S02]  /*3440*/  ISETP.GE.U32.AND P1, PT, R18, UR5, PT ;  /* 0x0000000512007c0c */ /* 0x000fe4000bf26070 */
[----:B------:R-:W-:Y:S01]  /*3450*/  SEL R6, R6, R13, P0 ;  /* 0x0000000d06067207 */ /* 0x000fe20000000000 */
[----:B------:R-:W-:Y:S01]  /*3460*/  IMAD.X R13, RZ, RZ, R19, P4 ;  /* 0x000000ffff0d7224 */ /* 0x000fe200020e0613 */
[----:B------:R-:W-:Y:S02]  /*3470*/  ISETP.GE.U32.AND.EX P1, PT, R16, UR4, PT, P1 ;  /* 0x0000000410007c0c */ /* 0x000fe4000bf26110 */
[----:B------:R-:W-:-:S02]  /*3480*/  SEL R10, R10, R19, P0 ;  /* 0x000000130a0a7207 */ /* 0x000fc40000000000 */
[----:B------:R-:W-:Y:S02]  /*3490*/  ISETP.LT.U32.AND P2, PT, R11, R6, PT ;  /* 0x000000060b00720c */ /* 0x000fe40003f41070 */
[----:B------:R-:W-:Y:S02]  /*34a0*/  ISETP.EQ.OR P0, PT, R5, R12, P0 ;  /* 0x0000000c0500720c */ /* 0x000fe40000702670 */
[----:B------:R-:W-:Y:S02]  /*34b0*/  ISETP.LT.AND.EX P2, PT, R13, R10, PT, P2 ;  /* 0x0000000a0d00720c */ /* 0x000fe40003f41320 */
[----:B------:R-:W-:Y:S02]  /*34c0*/  ISETP.EQ.OR P4, PT, R17, R12, P0 ;  /* 0x0000000c1100720c */ /* 0x000fe40000782670 */
[----:B------:R-:W-:Y:S02]  /*34d0*/  @!P3 SEL R6, R11, R6, P2 ;  /* 0x000000060b06b207 */ /* 0x000fe40001000000 */
[----:B------:R-:W-:-:S02]  /*34e0*/  @!P3 SEL R10, R13, R10, P2 ;  /* 0x0000000a0d0ab207 */ /* 0x000fc40001000000 */
[----:B------:R-:W-:Y:S02]  /*34f0*/  SEL R4, RZ, 0x1, !P4 ;  /* 0x00000001ff047807 */ /* 0x000fe40006000000 */
[----:B------:R-:W-:Y:S02]  /*3500*/  SEL R6, R6, R11, P0 ;  /* 0x0000000b06067207 */ /* 0x000fe40000000000 */
[----:B------:R-:W-:Y:S01]  /*3510*/  SEL R5, R10, R13, P0 ;  /* 0x0000000d0a057207 */ /* 0x000fe20000000000 */
[----:B------:R-:W-:Y:S06]  /*3520*/  @!P1 BRA `(.L_x_108) ;  /* 0x0000001400b49947 */ /* 0x000fec0003800000 */
[----:B------:R-:W-:Y:S02]  /*3530*/  IADD3 R10, P1, PT, R8, UR5, RZ ;  /* 0x00000005080a7c10 */ /* 0x000fe4000ff3e0ff */
[----:B------:R-:W-:Y:S02]  /*3540*/  IADD3 R13, P2, PT, R2, -0x400, RZ ;  /* 0xfffffc00020d7810 */ /* 0x000fe40007f5e0ff */
[----:B------:R-:W-:Y:S01]  /*3550*/  LOP3.LUT R15, RZ, R9, RZ, 0x33, !PT ;  /* 0x00000009ff0f7212 */ /* 0x000fe200078e33ff */
[----:B------:R-:W-:Y:S01]  /*3560*/  IMAD.X R11, RZ, RZ, UR4, P1 ;  /* 0x00000004ff0b7e24 */ /* 0x000fe200088e06ff */
[----:B------:R-:W-:Y:S01]  /*3570*/  ISETP.GT.U32.AND P0, PT, R10, R13, PT ;  /* 0x0000000d0a00720c */ /* 0x000fe20003f04070 */
[----:B------:R-:W-:Y:S01]  /*3580*/  UMOV UR4, URZ ;  /* 0x000000ff00047c82 */ /* 0x000fe20008000000 */
[----:B------:R-:W-:Y:S02]  /*3590*/  IADD3.X R18, PT, PT, R3, -0x1, RZ, P2, !PT ;  /* 0xffffffff03127810 */ /* 0x000fe400017fe4ff */
[----:B------:R-:W-:-:S02]  /*35a0*/  IADD3 R15, PT, PT, R2, -UR5, R15 ;  /* 0x80000005020f7c10 */ /* 0x000fc4000fffe00f */
[----:B------:R-:W-:-:S03]  /*35b0*/  ISETP.GT.U32.AND.EX P0, PT, R11, R18, PT, P0 ;  /* 0x000000120b00720c */ /* 0x000fc60003f04100 */
[----:B------:R-:W-:-:S10]  /*35c0*/  IMAD.IADD R8, R15, 0x1, -R8 ;  /* 0x000000010f087824 */ /* 0x000fd400078e0a08 */
[----:B------:R-:W-:Y:S05]  /*35d0*/  @P0 BRA `(.L_x_109) ;  /* 0x0000000400300947 */ /* 0x000fea0003800000 */
[----:B------:R-:W0:Y:S01]  /*35e0*/  LDC.64 R2, c[0x0][0x3c8] ;  /* 0x0000f200ff027b82 */ /* 0x000e220000000a00 */
[----:B------:R-:W-:Y:S01]  /*35f0*/  PRMT R12, R7, 0x7770, RZ ;  /* 0x00007770070c7816 */ /* 0x000fe200000000ff */
[----:B------:R-:W1:Y:S01]  /*3600*/  LDCU.64 UR8, c[0x0][0x380] ;  /* 0x00007000ff0877ac */ /* 0x000e620008000a00 */
[----:B------:R-:W2:Y:S01]  /*3610*/  LDCU.64 UR6, c[0x0][0x390] ;  /* 0x00007200ff0677ac */ /* 0x000ea20008000a00 */
[----:B------:R-:W-:-:S04]  /*3620*/  NOP ;  /* 0x0000000000007918 */ /* 0x000fc80000000000 */
.L_x_110:
[----:B------:R-:W-:-:S05]  /*3630*/  IADD3 R20, P0, PT, R9, R10, RZ ;  /* 0x0000000a09147210 */ /* 0x000fca0007f1e0ff */
[----:B------:R-:W-:Y:S01]  /*3640*/  IMAD.X R23, RZ, RZ, R11, P0 ;  /* 0x000000ffff177224 */ /* 0x000fe200000e060b */
[----:B-1----:R-:W-:-:S04]  /*3650*/  IADD3 R16, P0, PT, R20, UR8, RZ ;  /* 0x0000000814107c10 */ /* 0x002fc8000ff1e0ff */
[----:B------:R-:W-:-:S05]  /*3660*/  IADD3.X R17, PT, PT, R23, UR9, RZ, P0, !PT ;  /* 0x0000000917117c10 */ /* 0x000fca00087fe4ff */
[----:B------:R-:W3:Y:S04]  /*3670*/  LDG.E.U8 R15, desc[UR10][R16.64] ;  /* 0x0000000a100f7981 */ /* 0x000ee8000c1e1100 */
[----:B------:R-:W4:Y:S04]  /*3680*/  LDG.E.U8 R21, desc[UR10][R16.64+0x100] ;  /* 0x0001000a10157981 */ /* 0x000f28000c1e1100 */
[----:B------:R-:W5:Y:S04]  /*3690*/  LDG.E.U8 R19, desc[UR10][R16.64+0x200] ;  /* 0x0002000a10137981 */ /* 0x000f68000c1e1100 */
[----:B------:R1:W5:Y:S01]  /*36a0*/  LDG.E.U8 R7, desc[UR10][R16.64+0x300] ;  /* 0x0003000a10077981 */ /* 0x000362000c1e1100 */
[----:B------:R-:W-:Y:S01]  /*36b0*/  LOP3.LUT P4, RZ, R4, 0xff, RZ, 0xc0, !PT ;  /* 0x000000ff04ff7812 */ /* 0x000fe2000788c0ff */
[----:B--2---:R-:W-:Y:S01]  /*36c0*/  IMAD.U32 R14, RZ, RZ, UR7 ;  /* 0x00000007ff0e7e24 */ /* 0x004fe2000f8e00ff */
[----:B------:R-:W-:Y:S01]  /*36d0*/  USHF.R.S32.HI UR12, URZ, 0x1f, UR5 ;  /* 0x0000001fff0c7899 */ /* 0x000fe20008011405 */
[----:B---3--:R-:W-:-:S02]  /*36e0*/  ISETP.NE.AND P2, PT, R15, R12, PT ;  /* 0x0000000c0f00720c */ /* 0x008fc40003f45270 */
[----:B------:R-:W-:Y:S01]  /*36f0*/  IADD3 R15, P0, PT, R20, UR6, RZ ;  /* 0x00000006140f7c10 */ /* 0x000fe2000ff1e0ff */
[----:B------:R-:W-:Y:S01]  /*3700*/  IMAD.MOV.U32 R20, RZ, RZ, R5 ;  /* 0x000000ffff147224 */ /* 0x000fe200078e0005 */
[----:B------:R-:W-:-:S06]  /*3710*/  SEL R22, RZ, 0x1, P2 ;  /* 0x00000001ff167807 */ /* 0x000fcc0001000000 */
[----:B------:R-:W-:Y:S01]  /*3720*/  @P4 SEL R22, R4, 0x1, P2 ;  /* 0x0000000104164807 */ /* 0x000fe20001000000 */
[----:B------:R-:W-:Y:S01]  /*3730*/  IMAD.X R5, R23, 0x1, R14, P0 ;  /* 0x0000000117057824 */ /* 0x000fe200000e060e */
[C---:B------:R-:W-:Y:S02]  /*3740*/  ISETP.LT.U32.AND P0, PT, R15.reuse, R6, PT ;  /* 0x000000060f00720c */ /* 0x040fe40003f01070 */
[----:B-1----:R-:W-:Y:S02]  /*3750*/  IADD3 R17, P5, PT, R15, 0x100, RZ ;  /* 0x000001000f117810 */ /* 0x002fe40007fbe0ff */
[----:B------:R-:W-:Y:S02]  /*3760*/  ISETP.LT.AND.EX P0, PT, R5, R20, PT, P0 ;  /* 0x000000140500720c */ /* 0x000fe40003f01300 */
[----:B----4-:R-:W-:Y:S01]  /*3770*/  ISETP.NE.AND P3, PT, R21, R12, PT ;  /* 0x0000000c1500720c */ /* 0x010fe20003f65270 */
[----:B------:R-:W-:Y:S01]  /*3780*/  IMAD.X R21, RZ, RZ, R5, P5 ;  /* 0x000000ffff157224 */ /* 0x000fe200028e0605 */
[----:B------:R-:W-:-:S02]  /*3790*/  @!P2 SEL R6, R15, R6, P0 ;  /* 0x000000060f06a207 */ /* 0x000fc40000000000 */
[----:B------:R-:W-:Y:S02]  /*37a0*/  LOP3.LUT P1, RZ, R22, 0xff, RZ, 0xc0, !PT ;  /* 0x000000ff16ff7812 */ /* 0x000fe4000782c0ff */
[----:B------:R-:W-:Y:S02]  /*37b0*/  @!P2 SEL R20, R5, R20, P0 ;  /* 0x000000140514a207 */ /* 0x000fe40000000000 */
[----:B------:R-:W-:Y:S02]  /*37c0*/  SEL R6, R15, R6, !P4 ;  /* 0x000000060f067207 */ /* 0x000fe40006000000 */
[----:B------:R-:W-:Y:S02]  /*37d0*/  SEL R16, R5, R20, !P4 ;  /* 0x0000001405107207 */ /* 0x000fe40006000000 */
[----:B------:R-:W-:Y:S02]  /*37e0*/  ISETP.LT.U32.AND P0, PT, R17, R6, PT ;  /* 0x000000061100720c */ /* 0x000fe40003f01070 */
[----:B------:R-:W-:-:S02]  /*37f0*/  SEL R4, RZ, 0x1, P3 ;  /* 0x00000001ff047807 */ /* 0x000fc40001800000 */
[----:B------:R-:W-:Y:S02]  /*3800*/  ISETP.LT.AND.EX P0, PT, R21, R16, PT, P0 ;  /* 0x000000101500720c */ /* 0x000fe40003f01300 */
[----:B------:R-:W-:Y:S02]  /*3810*/  @P1 SEL R4, R22, 0x1, P3 ;  /* 0x0000000116041807 */ /* 0x000fe40001800000 */
[----:B------:R-:W-:Y:S02]  /*3820*/  @!P3 SEL R6, R17, R6, P0 ;  /* 0x000000061106b207 */ /* 0x000fe40000000000 */
[----:B------:R-:W-:Y:S02]  /*3830*/  @!P3 SEL R16, R21, R16, P0 ;  /* 0x000000101510b207 */ /* 0x000fe40000000000 */
[----:B-----5:R-:W-:Y:S02]  /*3840*/  ISETP.NE.AND P2, PT, R19, R12, PT ;  /* 0x0000000c1300720c */ /* 0x020fe40003f45270 */
[----:B------:R-:W-:-:S02]  /*3850*/  IADD3 R19, P0, PT, R15, 0x200, RZ ;  /* 0x000002000f137810 */ /* 0x000fc40007f1e0ff */
[----:B------:R-:W-:Y:S02]  /*3860*/  SEL R6, R17, R6, !P1 ;  /* 0x0000000611067207 */ /* 0x000fe40004800000 */
[----:B------:R-:W-:Y:S01]  /*3870*/  SEL R16, R21, R16, !P1 ;  /* 0x0000001015107207 */ /* 0x000fe20004800000 */
[----:B------:R-:W-:Y:S01]  /*3880*/  IMAD.X R17, RZ, RZ, R5, P0 ;  /* 0x000000ffff117224 */ /* 0x000fe200000e0605 */
[----:B------:R-:W-:Y:S02]  /*3890*/  LOP3.LUT P1, RZ, R4, 0xff, RZ, 0xc0, !PT ;  /* 0x000000ff04ff7812 */ /* 0x000fe4000782c0ff */
[----:B------:R-:W-:Y:S02]  /*38a0*/  ISETP.LT.U32.AND P0, PT, R19, R6, PT ;  /* 0x000000061300720c */ /* 0x000fe40003f01070 */
[----:B------:R-:W-:Y:S02]  /*38b0*/  SEL R20, RZ, 0x1, P2 ;  /* 0x00000001ff147807 */ /* 0x000fe40001000000 */
[----:B------:R-:W-:-:S04]  /*38c0*/  ISETP.LT.AND.EX P0, PT, R17, R16, PT, P0 ;  /* 0x000000101100720c */ /* 0x000fc80003f01300 */
[----:B------:R-:W-:Y:S02]  /*38d0*/  @!P2 SEL R6, R19, R6, P0 ;  /* 0x000000061306a207 */ /* 0x000fe40000000000 */
[----:B------:R-:W-:Y:S02]  /*38e0*/  @!P2 SEL R16, R17, R16, P0 ;  /* 0x000000101110a207 */ /* 0x000fe40000000000 */
[----:B------:R-:W-:Y:S02]  /*38f0*/  @P1 SEL R20, R4, 0x1, P2 ;  /* 0x0000000104141807 */ /* 0x000fe40001000000 */
[----:B------:R-:W-:Y:S02]  /*3900*/  IADD3 R15, P0, PT, R15, 0x300, RZ ;  /* 0x000003000f0f7810 */ /* 0x000fe40007f1e0ff */
[----:B0-----:R-:W-:Y:S02]  /*3910*/  IADD3 R4, P4, PT, -R10, R2, RZ ;  /* 0x000000020a047210 */ /* 0x001fe40007f9e1ff */
[----:B------:R-:W-:Y:S01]  /*3920*/  ISETP.NE.AND P2, PT, R7, R12, PT ;  /* 0x0000000c0700720c */ /* 0x000fe20003f45270 */
[----:B------:R-:W-:Y:S01]  /*3930*/  IMAD.X R5, RZ, RZ, R5, P0 ;  /* 0x000000ffff057224 */ /* 0x000fe200000e0605 */
[----:B------:R-:W-:Y:S01]  /*3940*/  ISETP.GE.U32.AND P0, PT, R4, UR5, PT ;  /* 0x0000000504007c0c */ /* 0x000fe2000bf06070 */
[----:B------:R-:W-:Y:S01]  /*3950*/  IMAD.X R7, R3, 0x1, ~R11, P4 ;  /* 0x0000000103077824 */ /* 0x000fe200020e0e0b */
[----:B------:R-:W-:-:S02]  /*3960*/  SEL R6, R19, R6, !P1 ;  /* 0x0000000613067207 */ /* 0x000fc40004800000 */
[----:B------:R-:W-:Y:S02]  /*3970*/  SEL R16, R17, R16, !P1 ;  /* 0x0000001011107207 */ /* 0x000fe40004800000 */
[----:B------:R-:W-:Y:S02]  /*3980*/  ISETP.GE.U32.AND.EX P0, PT, R7, UR12, PT, P0 ;  /* 0x0000000c07007c0c */ /* 0x000fe4000bf06100 */
[----:B------:R-:W-:Y:S02]  /*3990*/  LOP3.LUT P3, RZ, R20, 0xff, RZ, 0xc0, !PT ;  /* 0x000000ff14ff7812 */ /* 0x000fe4000786c0ff */
[----:B------:R-:W-:Y:S02]  /*39a0*/  ISETP.LT.U32.AND P1, PT, R15, R6, PT ;  /* 0x000000060f00720c */ /* 0x000fe40003f21070 */
[----:B------:R-:W-:Y:S02]  /*39b0*/  SEL R4, RZ, 0x1, P2 ;  /* 0x00000001ff047807 */ /* 0x000fe40001000000 */
[----:B------:R-:W-:-:S04]  /*39c0*/  ISETP.LT.AND.EX P1, PT, R5, R16, PT, P1 ;  /* 0x000000100500720c */ /* 0x000fc80003f21310 */
[----:B------:R-:W-:Y:S02]  /*39d0*/  @!P2 SEL R6, R15, R6, P1 ;  /* 0x000000060f06a207 */ /* 0x000fe40000800000 */
[----:B------:R-:W-:Y:S02]  /*39e0*/  @!P2 SEL R16, R5, R16, P1 ;  /* 0x000000100510a207 */ /* 0x000fe40000800000 */
[----:B------:R-:W-:Y:S02]  /*39f0*/  @P3 SEL R4, R20, 0x1, P2 ;  /* 0x0000000114043807 */ /* 0x000fe40001000000 */
[----:B------:R-:W-:Y:S02]  /*3a00*/  SEL R6, R15, R6, !P3 ;  /* 0x000000060f067207 */ /* 0x000fe40005800000 */
[----:B------:R-:W-:Y:S01]  /*3a10*/  SEL R5, R5, R16, !P3 ;  /* 0x0000001005057207 */ /* 0x000fe20005800000 */
[----:B------:R-:W-:Y:S06]  /*3a20*/  @!P0 BRA `(.L_x_108) ;  /* 0x0000001000748947 */ /* 0x000fec0003800000 */
[----:B------:R-:W-:Y:S01]  /*3a30*/  IADD3 R10, P0, PT, R10, UR5, RZ ;  /* 0x000000050a0a7c10 */ /* 0x000fe2000ff1e0ff */
[----:B------:R-:W-:Y:S01]  /*3a40*/  UIADD3 UR4, UPT, UPT, UR4, 0x1, URZ ;  /* 0x0000000104047890 */ /* 0x000fe2000fffe0ff */
[----:B------:R-:W-:Y:S02]  /*3a50*/  VIADD R8, R8, -UR5 ;  /* 0x8000000508087c36 */ /* 0x000fe40008000000 */
[----:B------:R-:W-:Y:S02]  /*3a60*/  IADD3.X R11, PT, PT, R11, UR12, RZ, P0, !PT ;  /* 0x0000000c0b0b7c10 */ /* 0x000fe400087fe4ff */
[----:B------:R-:W-:-:S04]  /*3a70*/  ISETP.GT.U32.AND P0, PT, R10, R13, PT ;  /* 0x0000000d0a00720c */ /* 0x000fc80003f04070 */
[----:B------:R-:W-:-:S13]  /*3a80*/  ISETP.GT.U32.AND.EX P0, PT, R11, R18, PT, P0 ;  /* 0x000000120b00720c */ /* 0x000fda0003f04100 */
[----:B------:R-:W-:Y:S05]  /*3a90*/  @!P0 BRA `(.L_x_110) ;  /* 0xfffffff800e48947 */ /* 0x000fea000383ffff */
.L_x_109:
[----:B------:R-:W-:Y:S01]  /*3aa0*/  IMAD.IADD R16, R2, 0x1, -R10 ;  /* 0x0000000102107824 */ /* 0x000fe200078e0a0a */
[----:B------:R-:W-:Y:S01]  /*3ab0*/  ISETP.GE.U32.AND P1, PT, R10, R2, PT ;  /* 0x000000020a00720c */ /* 0x000fe20003f26070 */
[----:B------:R-:W-:Y:S03]  /*3ac0*/  BSSY.RECONVERGENT B1, `(.L_x_108) ;  /* 0x0000113000017945 */ /* 0x000fe60003800200 */
[----:B------:R-:W-:-:S04]  /*3ad0*/  ISETP.GE.AND P0, PT, R9, R16, PT ;  /* 0x000000100900720c */ /* 0x000fc80003f06270 */
[----:B------:R-:W-:-:S13]  /*3ae0*/  ISETP.GE.U32.OR.EX P0, PT, R11, R3, P0, P1 ;  /* 0x000000030b00720c */ /* 0x000fda0000706510 */
[----:B------:R-:W-:Y:S05]  /*3af0*/  @P0 BRA `(.L_x_111) ;  /* 0x00000010003c0947 */ /* 0x000fea0003800000 */
[----:B------:R-:W0:Y:S01]  /*3b00*/  LDC R3, c[0x0][0x3d0] ;  /* 0x0000f400ff037b82 */ /* 0x000e220000000800 */
[----:B------:R-:W-:Y:S01]  /*3b10*/  LOP3.LUT R7, RZ, R9, RZ, 0x33, !PT ;  /* 0x00000009ff077212 */ /* 0x000fe200078e33ff */
[----:B------:R-:W-:Y:S01]  /*3b20*/  IMAD.SHL.U32 R16, R0, 0x400, RZ ;  /* 0x0000040000107824 */ /* 0x000fe200078e00ff */
[----:B------:R-:W-:Y:S01]  /*3b30*/  BSSY.RECONVERGENT B2, `(.L_x_112) ;  /* 0x0000088000027945 */ /* 0x000fe20003800200 */
[----:B------:R-:W-:Y:S02]  /*3b40*/  IMAD.MOV.U32 R13, RZ, RZ, R9 ;  /* 0x000000ffff0d7224 */ /* 0x000fe400078e0009 */
[----:B------:R-:W-:-:S05]  /*3b50*/  IMAD.IADD R7, R7, 0x1, R2 ;  /* 0x0000000107077824 */ /* 0x000fca00078e0202 */
[----:B------:R-:W-:Y:S01]  /*3b60*/  IADD3 R2, PT, PT, R7, -UR5, -R16 ;  /* 0x8000000507027c10 */ /* 0x000fe2000fffe810 */
[----:B0-----:R-:W-:-:S04]  /*3b70*/  IMAD R3, R3, UR4, RZ ;  /* 0x0000000403037c24 */ /* 0x001fc8000f8e02ff */
[----:B------:R-:W-:-:S05]  /*3b80*/  IMAD R2, R3, -0x400, R2 ;  /* 0xfffffc0003027824 */ /* 0x000fca00078e0202 */
[C---:B------:R-:W-:Y:S02]  /*3b90*/  ISETP.GE.U32.AND P0, PT, R2.reuse, 0x700, PT ;  /* 0x000007000200780c */ /* 0x040fe40003f06070 */
[----:B------:R-:W-:-:S04]  /*3ba0*/  LEA.HI R15, R2, 0x1, RZ, 0x18 ;  /* 0x00000001020f7811 */ /* 0x000fc800078fc0ff */
[----:B------:R-:W-:-:S04]  /*3bb0*/  LOP3.LUT R18, R15, 0x7, RZ, 0xc0, !PT ;  /* 0x000000070f127812 */ /* 0x000fc800078ec0ff */
[----:B------:R-:W-:-:S03]  /*3bc0*/  ISETP.NE.AND P1, PT, R18, RZ, PT ;  /* 0x000000ff1200720c */ /* 0x000fc60003f25270 */
[----:B------:R-:W-:Y:S10]  /*3bd0*/  @!P0 BRA `(.L_x_113) ;  /* 0x0000000400f48947 */ /* 0x000ff40003800000 */
[----:B------:R-:W-:Y:S01]  /*3be0*/  LEA.HI R8, R8, 0x1, RZ, 0x18 ;  /* 0x0000000108087811 */ /* 0x000fe200078fc0ff */
[----:B------:R-:W-:-:S03]  /*3bf0*/  IMAD.MOV.U32 R13, RZ, RZ, R9 ;  /* 0x000000ffff0d7224 */ /* 0x000fc600078e0009 */
[----:B------:R-:W-:-:S05]  /*3c00*/  LOP3.LUT R8, R8, 0x1fffff8, RZ, 0xc0, !PT ;  /* 0x01fffff808087812 */ /* 0x000fca00078ec0ff */
[----:B------:R-:W-:-:S07]  /*3c10*/  IMAD.MOV R8, RZ, RZ, -R8 ;  /* 0x000000ffff087224 */ /* 0x000fce00078e0a08 */
.L_x_114:
[----:B------:R-:W-:-:S05]  /*3c20*/  IADD3 R27, P0, PT, R13, R10, RZ ;  /* 0x0000000a0d1b7210 */ /* 0x000fca0007f1e0ff */
[----:B------:R-:W-:Y:S01]  /*3c30*/  IMAD.X R22, RZ, RZ, R11, P0 ;  /* 0x000000ffff167224 */ /* 0x000fe200000e060b */
        /* <DEDUP_REMOVED lines=12> */
[----:B------:R-:W-:Y:S01]  /*3d00*/  IADD3 R27, P2, PT, R27, UR6, RZ ;  /* 0x000000061b1b7c10 */ /* 0x000fe2000ff5e0ff */
[----:B------:R-:W-:Y:S01]  /*3d10*/  VIADD R13, R13, 0x800 ;  /* 0x000008000d0d7836 */ /* 0x000fe20000000000 */
[----:B------:R-:W-:-:S03]  /*3d20*/  LOP3.LUT P4, RZ, R24, 0xff, RZ, 0xc0, !PT ;  /* 0x000000ff18ff7812 */ /* 0x000fc6000788c0ff */
[----:B------:R-:W-:Y:S01]  /*3d30*/  IMAD.X R4, R22, 0x1, R14, P2 ;  /* 0x0000000116047824 */ /* 0x000fe200010e060e */
[CC--:B--2---:R-:W-:Y:S02]  /*3d40*/  ISETP.NE.AND P0, PT, R20.reuse, R12.reuse, PT ;  /* 0x0000000c1400720c */ /* 0x0c4fe40003f05270 */
[----:B------:R-:W-:-:S07]  /*3d50*/  ISETP.EQ.AND P5, PT, R20, R12, P4 ;  /* 0x0000000c1400720c */ /* 0x000fce00027a2270 */
[----:B------:R-:W-:Y:S02]  /*3d60*/  @!P4 SEL R24, RZ, 0x1, P0 ;  /* 0x00000001ff18c807 */ /* 0x000fe40000000000 */
[----:B------:R-:W-:Y:S02]  /*3d70*/  ISETP.LT.U32.AND P0, PT, R27, R6, PT ;  /* 0x000000061b00720c */ /* 0x000fe40003f01070 */
[----:B------:R-:W-:Y:S02]  /*3d80*/  SEL R20, R24, 0x1, !P5 ;  /* 0x0000000118147807 */ /* 0x000fe40006800000 */
[----:B---3--:R-:W-:Y:S02]  /*3d90*/  ISETP.NE.AND P6, PT, R16, R12, PT ;  /* 0x0000000c1000720c */ /* 0x008fe40003fc5270 */
[----:B------:R-:W-:Y:S02]  /*3da0*/  LOP3.LUT P2, RZ, R20, 0xff, RZ, 0xc0, !PT ;  /* 0x000000ff14ff7812 */ /* 0x000fe4000784c0ff */
[----:B------:R-:W-:-:S02]  /*3db0*/  ISETP.LT.AND.EX P0, PT, R4, R5, PT, P0 ;  /* 0x000000050400720c */ /* 0x000fc40003f01300 */
[----:B------:R-:W-:Y:S02]  /*3dc0*/  ISETP.EQ.AND P3, PT, R16, R12, P2 ;  /* 0x0000000c1000720c */ /* 0x000fe40001762270 */
[CC--:B------:R-:W-:Y:S02]  /*3dd0*/  SEL R22, R27.reuse, R6.reuse, P0 ;  /* 0x000000061b167207 */ /* 0x0c0fe40000000000 */
[----:B------:R-:W-:Y:S02]  /*3de0*/  @!P5 SEL R22, R27, R6, !P4 ;  /* 0x000000061b16d207 */ /* 0x000fe40006000000 */
[CC--:B------:R-:W-:Y:S02]  /*3df0*/  SEL R6, R4.reuse, R5.reuse, P0 ;  /* 0x0000000504067207 */ /* 0x0c0fe40000000000 */
[----:B------:R-:W-:Y:S02]  /*3e00*/  @!P5 SEL R6, R4, R5, !P4 ;  /* 0x000000050406d207 */ /* 0x000fe40006000000 */
[----:B------:R-:W-:-:S02]  /*3e10*/  @!P2 SEL R20, RZ, 0x1, P6 ;  /* 0x00000001ff14a807 */ /* 0x000fc40003000000 */
[----:B0-----:R-:W-:Y:S02]  /*3e20*/  IADD3 R3, P0, PT, R27, 0x100, RZ ;  /* 0x000001001b037810 */ /* 0x001fe40007f1e0ff */
[----:B------:R-:W-:Y:S02]  /*3e30*/  SEL R20, R20, 0x1, !P3 ;  /* 0x0000000114147807 */ /* 0x000fe40005800000 */
[----:B----4-:R-:W-:Y:S01]  /*3e40*/  ISETP.NE.AND P6, PT, R29, R12, PT ;  /* 0x0000000c1d00720c */ /* 0x010fe20003fc5270 */
[----:B------:R-:W-:Y:S01]  /*3e50*/  IMAD.X R5, RZ, RZ, R4, P0 ;  /* 0x000000ffff057224 */ /* 0x000fe200000e0604 */
[----:B------:R-:W-:Y:S02]  /*3e60*/  LOP3.LUT P4, RZ, R20, 0xff, RZ, 0xc0, !PT ;  /* 0x000000ff14ff7812 */ /* 0x000fe4000788c0ff */
[----:B------:R-:W-:Y:S02]  /*3e70*/  ISETP.LT.U32.AND P0, PT, R3, R22, PT ;  /* 0x000000160300720c */ /* 0x000fe40003f01070 */
[----:B------:R-:W-:-:S02]  /*3e80*/  ISETP.EQ.AND P5, PT, R29, R12, P4 ;  /* 0x0000000c1d00720c */ /* 0x000fc400027a2270 */
[----:B------:R-:W-:-:S04]  /*3e90*/  ISETP.LT.AND.EX P0, PT, R5, R6, PT, P0 ;  /* 0x000000060500720c */ /* 0x000fc80003f01300 */
[----:B------:R-:W-:Y:S02]  /*3ea0*/  SEL R2, R3, R22, P0 ;  /* 0x0000001603027207 */ /* 0x000fe40000000000 */
[----:B------:R-:W-:Y:S02]  /*3eb0*/  SEL R29, R5, R6, P0 ;  /* 0x00000006051d7207 */ /* 0x000fe40000000000 */
[----:B------:R-:W-:Y:S02]  /*3ec0*/  @!P4 SEL R20, RZ, 0x1, P6 ;  /* 0x00000001ff14c807 */ /* 0x000fe40003000000 */
[----:B------:R-:W-:Y:S02]  /*3ed0*/  @!P3 SEL R2, R3, R22, !P2 ;  /* 0x000000160302b207 */ /* 0x000fe40005000000 */
[----:B------:R-:W-:Y:S02]  /*3ee0*/  SEL R20, R20, 0x1, !P5 ;  /* 0x0000000114147807 */ /* 0x000fe40006800000 */
[----:B------:R-:W-:-:S02]  /*3ef0*/  @!P3 SEL R29, R5, R6, !P2 ;  /* 0x00000006051db207 */ /* 0x000fc40005000000 */
[----:B------:R-:W-:Y:S02]  /*3f00*/  LOP3.LUT P2, RZ, R20, 0xff, RZ, 0xc0, !PT ;  /* 0x000000ff14ff7812 */ /* 0x000fe4000784c0ff */
[----:B------:R-:W-:Y:S02]  /*3f10*/  IADD3 R3, P0, PT, R27, 0x200, RZ ;  /* 0x000002001b037810 */ /* 0x000fe40007f1e0ff */
[CC--:B-----5:R-:W-:Y:S02]  /*3f20*/  ISETP.NE.AND P6, PT, R23.reuse, R12.reuse, PT ;  /* 0x0000000c1700720c */ /* 0x0e0fe40003fc5270 */
[----:B------:R-:W-:Y:S01]  /*3f30*/  ISETP.EQ.AND P3, PT, R23, R12, P2 ;  /* 0x0000000c1700720c */ /* 0x000fe20001762270 */
[----:B------:R-:W-:Y:S01]  /*3f40*/  IMAD.X R6, RZ, RZ, R4, P0 ;  /* 0x000000ffff067224 */ /* 0x000fe200000e0604 */
[----:B------:R-:W-:-:S04]  /*3f50*/  ISETP.LT.U32.AND P0, PT, R3, R2, PT ;  /* 0x000000020300720c */ /* 0x000fc80003f01070 */
[-C--:B------:R-:W-:Y:S02]  /*3f60*/  ISETP.LT.AND.EX P0, PT, R6, R29.reuse, PT, P0 ;  /* 0x0000001d0600720c */ /* 0x080fe40003f01300 */
[----:B------:R-:W-:Y:S02]  /*3f70*/  @!P2 SEL R20, RZ, 0x1, P6 ;  /* 0x00000001ff14a807 */ /* 0x000fe40003000000 */
[CC--:B------:R-:W-:Y:S02]  /*3f80*/  SEL R5, R3.reuse, R2.reuse, P0 ;  /* 0x0000000203057207 */ /* 0x0c0fe40000000000 */
[----:B------:R-:W-:Y:S02]  /*3f90*/  SEL R20, R20, 0x1, !P3 ;  /* 0x0000000114147807 */ /* 0x000fe40005800000 */
[----:B------:R-:W-:Y:S02]  /*3fa0*/  @!P5 SEL R5, R3, R2, !P4 ;  /* 0x000000020305d207 */ /* 0x000fe40006000000 */
[----:B------:R-:W-:-:S02]  /*3fb0*/  SEL R16, R6, R29, P0 ;  /* 0x0000001d06107207 */ /* 0x000fc40000000000 */
[----:B------:R-:W-:Y:S02]  /*3fc0*/  IADD3 R2, P0, PT, R27, 0x300, RZ ;  /* 0x000003001b027810 */ /* 0x000fe40007f1e0ff */
[----:B------:R-:W-:Y:S02]  /*3fd0*/  @!P5 SEL R16, R6, R29, !P4 ;  /* 0x0000001d0610d207 */ /* 0x000fe40006000000 */
[----:B------:R-:W-:Y:S01]  /*3fe0*/  LOP3.LUT P4, RZ, R20, 0xff, RZ, 0xc0, !PT ;  /* 0x000000ff14ff7812 */ /* 0x000fe2000788c0ff */
[----:B------:R-:W-:Y:S01]  /*3ff0*/  IMAD.X R3, RZ, RZ, R4, P0 ;  /* 0x000000ffff037224 */ /* 0x000fe200000e0604 */
[----:B------:R-:W-:Y:S02]  /*4000*/  ISETP.LT.U32.AND P0, PT, R2, R5, PT ;  /* 0x000000050200720c */ /* 0x000fe40003f01070 */
[----:B------:R-:W-:Y:S02]  /*4010*/  ISETP.NE.AND P6, PT, R17, R12, PT ;  /* 0x0000000c1100720c */ /* 0x000fe40003fc5270 */
[----:B------:R-:W-:-:S02]  /*4020*/  ISETP.LT.AND.EX P0, PT, R3, R16, PT, P0 ;  /* 0x000000100300720c */ /* 0x000fc40003f01300 */
[----:B------:R-:W-:Y:S02]  /*4030*/  ISETP.EQ.AND P5, PT, R17, R12, P4 ;  /* 0x0000000c1100720c */ /* 0x000fe400027a2270 */
[CC--:B------:R-:W-:Y:S02]  /*4040*/  SEL R23, R2.reuse, R5.reuse, P0 ;  /* 0x0000000502177207 */ /* 0x0c0fe40000000000 */
[----:B------:R-:W-:Y:S02]  /*4050*/  @!P3 SEL R23, R2, R5, !P2 ;  /* 0x000000050217b207 */ /* 0x000fe40005000000 */
[----:B------:R-:W-:Y:S02]  /*4060*/  @!P4 SEL R20, RZ, 0x1, P6 ;  /* 0x00000001ff14c807 */ /* 0x000fe40003000000 */
[----:B------:R-:W-:Y:S02]  /*4070*/  SEL R6, R3, R16, P0 ;  /* 0x0000001003067207 */ /* 0x000fe40000000000 */
[----:B------:R-:W-:-:S02]  /*4080*/  IADD3 R2, P0, PT, R27, 0x400, RZ ;  /* 0x000004001b027810 */ /* 0x000fc40007f1e0ff */
[----:B------:R-:W-:Y:S02]  /*4090*/  SEL R20, R20, 0x1, !P5 ;  /* 0x0000000114147807 */ /* 0x000fe40006800000 */
[----:B------:R-:W-:Y:S01]  /*40a0*/  @!P3 SEL R6, R3, R16, !P2 ;  /* 0x000000100306b207 */ /* 0x000fe20005000000 */
[----:B------:R-:W-:Y:S01]  /*40b0*/  IMAD.X R3, RZ, RZ, R4, P0 ;  /* 0x000000ffff037224 */ /* 0x000fe200000e0604 */
[----:B------:R-:W-:Y:S02]  /*40c0*/  ISETP.LT.U32.AND P0, PT, R2, R23, PT ;  /* 0x000000170200720c */ /* 0x000fe40003f01070 */
[----:B------:R-:W-:Y:S02]  /*40d0*/  LOP3.LUT P2, RZ, R20, 0xff, RZ, 0xc0, !PT ;  /* 0x000000ff14ff7812 */ /* 0x000fe4000784c0ff */
[----:B------:R-:W-:-:S04]  /*40e0*/  ISETP.LT.AND.EX P0, PT, R3, R6, PT, P0 ;  /* 0x000000060300720c */ /* 0x000fc80003f01300 */
[CC--:B------:R-:W-:Y:S02]  /*40f0*/  SEL R5, R2.reuse, R23.reuse, P0 ;  /* 0x0000001702057207 */ /* 0x0c0fe40000000000 */
[----:B------:R-:W-:Y:S02]  /*4100*/  SEL R16, R3, R6, P0 ;  /* 0x0000000603107207 */ /* 0x000fe40000000000 */
[----:B------:R-:W-:Y:S02]  /*4110*/  ISETP.NE.AND P0, PT, R21, R12, PT ;  /* 0x0000000c1500720c */ /* 0x000fe40003f05270 */
[----:B------:R-:W-:Y:S02]  /*4120*/  @!P5 SEL R5, R2, R23, !P4 ;  /* 0x000000170205d207 */ /* 0x000fe40006000000 */
[----:B------:R-:W-:Y:S02]  /*4130*/  IADD3 R2, P3, PT, R27, 0x500, RZ ;  /* 0x000005001b027810 */ /* 0x000fe40007f7e0ff */
[----:B------:R-:W-:-:S02]  /*4140*/  @!P5 SEL R16, R3, R6, !P4 ;  /* 0x000000060310d207 */ /* 0x000fc40006000000 */
[----:B------:R-:W-:Y:S01]  /*4150*/  ISETP.EQ.AND P4, PT, R21, R12, P2 ;  /* 0x0000000c1500720c */ /* 0x000fe20001782270 */
[----:B------:R-:W-:Y:S01]  /*4160*/  IMAD.X R3, RZ, RZ, R4, P3 ;  /* 0x000000ffff037224 */ /* 0x000fe200018e0604 */
[----:B------:R-:W-:Y:S02]  /*4170*/  @!P2 SEL R20, RZ, 0x1, P0 ;  /* 0x00000001ff14a807 */ /* 0x000fe40000000000 */
[----:B------:R-:W-:Y:S02]  /*4180*/  ISETP.LT.U32.AND P0, PT, R2, R5, PT ;  /* 0x000000050200720c */ /* 0x000fe40003f01070 */
[----:B------:R-:W-:Y:S02]  /*4190*/  SEL R20, R20, 0x1, !P4 ;  /* 0x0000000114147807 */ /* 0x000fe40006000000 */
[----:B------:R-:W-:Y:S02]  /*41a0*/  ISETP.LT.AND.EX P0, PT, R3, R16, PT, P0 ;  /* 0x000000100300720c */ /* 0x000fe40003f01300 */
[----:B------:R-:W-:-:S02]  /*41b0*/  LOP3.LUT P3, RZ, R20, 0xff, RZ, 0xc0, !PT ;  /* 0x000000ff14ff7812 */ /* 0x000fc4000786c0ff */
[CC--:B------:R-:W-:Y:S02]  /*41c0*/  SEL R17, R2.reuse, R5.reuse, P0 ;  /* 0x0000000502117207 */ /* 0x0c0fe40000000000 */
[-C--:B------:R-:W-:Y:S02]  /*41d0*/  SEL R6, R3, R16.reuse, P0 ;  /* 0x0000001003067207 */ /* 0x080fe40000000000 */
[----:B------:R-:W-:Y:S02]  /*41e0*/  @!P4 SEL R17, R2, R5, !P2 ;  /* 0x000000050211c207 */ /* 0x000fe40005000000 */
[----:B------:R-:W-:Y:S02]  /*41f0*/  IADD3 R2, P0, PT, R27, 0x600, RZ ;  /* 0x000006001b027810 */ /* 0x000fe40007f1e0ff */
[----:B------:R-:W-:Y:S02]  /*4200*/  @!P4 SEL R6, R3, R16, !P2 ;  /* 0x000000100306c207 */ /* 0x000fe40005000000 */
[CC--:B------:R-:W-:Y:S01]  /*4210*/  ISETP.EQ.AND P4, PT, R19.reuse, R12.reuse, P3 ;  /* 0x0000000c1300720c */ /* 0x0c0fe20001f82270 */
[----:B------:R-:W-:Y:S01]  /*4220*/  IMAD.X R5, RZ, RZ, R4, P0 ;  /* 0x000000ffff057224 */ /* 0x000fe200000e0604 */
[----:B------:R-:W-:-:S02]  /*4230*/  ISETP.NE.AND P2, PT, R19, R12, PT ;  /* 0x0000000c1300720c */ /* 0x000fc40003f45270 */
[-C--:B------:R-:W-:Y:S02]  /*4240*/  ISETP.LT.U32.AND P0, PT, R2, R17.reuse, PT ;  /* 0x000000110200720c */ /* 0x080fe40003f01070 */
[----:B------:R-:W-:Y:S02]  /*4250*/  @!P3 SEL R20, RZ, 0x1, P2 ;  /* 0x00000001ff14b807 */ /* 0x000fe40001000000 */
[----:B------:R-:W-:Y:S02]  /*4260*/  ISETP.LT.AND.EX P0, PT, R5, R6, PT, P0 ;  /* 0x000000060500720c */ /* 0x000fe40003f01300 */
[----:B------:R-:W-:Y:S02]  /*4270*/  SEL R20, R20, 0x1, !P4 ;  /* 0x0000000114147807 */ /* 0x000fe40006000000 */
[----:B------:R-:W-:Y:S02]  /*4280*/  IADD3 R27, P5, PT, R27, 0x700, RZ ;  /* 0x000007001b1b7810 */ /* 0x000fe40007fbe0ff */
[----:B------:R-:W-:-:S02]  /*4290*/  SEL R16, R2, R17, P0 ;  /* 0x0000001102107207 */ /* 0x000fc40000000000 */
[----:B------:R-:W-:Y:S02]  /*42a0*/  LOP3.LUT P2, RZ, R20, 0xff, RZ, 0xc0, !PT ;  /* 0x000000ff14ff7812 */ /* 0x000fe4000784c0ff */
[----:B------:R-:W-:Y:S01]  /*42b0*/  @!P4 SEL R16, R2, R17, !P3 ;  /* 0x000000110210c207 */ /* 0x000fe20005800000 */
[----:B------:R-:W-:Y:S01]  /*42c0*/  IMAD.X R2, RZ, RZ, R4, P5 ;  /* 0x000000ffff027224 */ /* 0x000fe200028e0604 */
[CC--:B------:R-:W-:Y:S02]  /*42d0*/  SEL R3, R5.reuse, R6.reuse, P0 ;  /* 0x0000000605037207 */ /* 0x0c0fe40000000000 */
[----:B------:R-:W-:Y:S02]  /*42e0*/  ISETP.NE.AND P5, PT, R8, RZ, PT ;  /* 0x000000ff0800720c */ /* 0x000fe40003fa5270 */
[----:B------:R-:W-:Y:S02]  /*42f0*/  @!P4 SEL R3, R5, R6, !P3 ;  /* 0x000000060503c207 */ /* 0x000fe40005800000 */
[----:B------:R-:W-:-:S02]  /*4300*/  ISETP.EQ.AND P3, PT, R25, R12, P2 ;  /* 0x0000000c1900720c */ /* 0x000fc40001762270 */
[----:B------:R-:W-:Y:S02]  /*4310*/  ISETP.LT.U32.AND P0, PT, R27, R16, PT ;  /* 0x000000101b00720c */ /* 0x000fe40003f01070 */
[----:B------:R-:W-:Y:S02]  /*4320*/  ISETP.NE.AND P4, PT, R25, R12, PT ;  /* 0x0000000c1900720c */ /* 0x000fe40003f85270 */
[CC--:B------:R-:W-:Y:S02]  /*4330*/  ISETP.LT.AND.EX P0, PT, R2.reuse, R3.reuse, PT, P0 ;  /* 0x000000030200720c */ /* 0x0c0fe40003f01300 */
[----:B------:R-:W-:Y:S02]  /*4340*/  @!P2 SEL R20, RZ, 0x1, P4 ;  /* 0x00000001ff14a807 */ /* 0x000fe40002000000 */
[----:B------:R-:W-:Y:S02]  /*4350*/  SEL R6, R27, R16, P0 ;  /* 0x000000101b067207 */ /* 0x000fe40000000000 */
[----:B------:R-:W-:-:S02]  /*4360*/  SEL R5, R2, R3, P0 ;  /* 0x0000000302057207 */ /* 0x000fc40000000000 */
[----:B------:R-:W-:Y:S02]  /*4370*/  SEL R4, R20, 0x1, !P3 ;  /* 0x0000000114047807 */ /* 0x000fe40005800000 */
[----:B------:R-:W-:Y:S02]  /*4380*/  @!P3 SEL R6, R27, R16, !P2 ;  /* 0x000000101b06b207 */ /* 0x000fe40005000000 */
[----:B------:R-:W-:Y:S01]  /*4390*/  @!P3 SEL R5, R2, R3, !P2 ;  /* 0x000000030205b207 */ /* 0x000fe20005000000 */
[----:B------:R-:W-:Y:S06]  /*43a0*/  @P5 BRA `(.L_x_114) ;  /* 0xfffffff8001c5947 */ /* 0x000fec000383ffff */
.L_x_113:
[----:B------:R-:W-:Y:S05]  /*43b0*/  BSYNC.RECONVERGENT B2 ;  /* 0x0000000000027941 */ /* 0x000fea0003800200 */
.L_x_112:
[----:B------:R-:W-:Y:S05]  /*43c0*/  @!P1 BRA `(.L_x_111) ;  /* 0x0000000800089947 */ /* 0x000fea0003800000 */
[----:B------:R-:W-:Y:S01]  /*43d0*/  ISETP.GE.U32.AND P0, PT, R18, 0x4, PT ;  /* 0x000000041200780c */ /* 0x000fe20003f06070 */
[----:B------:R-:W-:Y:S01]  /*43e0*/  BSSY.RECONVERGENT B2, `(.L_x_115) ;  /* 0x0000043000027945 */ /* 0x000fe20003800200 */
[----:B------:R-:W-:-:S11]  /*43f0*/  LOP3.LUT P1, R15, R15, 0x3, RZ, 0xc0, !PT ;  /* 0x000000030f0f7812 */ /* 0x000fd6000782c0ff */
[----:B------:R-:W-:Y:S05]  /*4400*/  @!P0 BRA `(.L_x_116) ;  /* 0x0000000400008947 */ /* 0x000fea0003800000 */
[----:B------:R-:W-:-:S05]  /*4410*/  IADD3 R27, P0, PT, R13, R10, RZ ;  /* 0x0000000a0d1b7210 */ /* 0x000fca0007f1e0ff */
[----:B------:R-:W-:Y:S01]  /*4420*/  IMAD.X R25, RZ, RZ, R11, P0 ;  /* 0x000000ffff197224 */ /* 0x000fe200000e060b */
[----:B------:R-:W-:-:S04]  /*4430*/  IADD3 R2, P0, PT, R27, UR8, RZ ;  /* 0x000000081b027c10 */ /* 0x000fc8000ff1e0ff */
[----:B------:R-:W-:-:S05]  /*4440*/  IADD3.X R3, PT, PT, R25, UR9, RZ, P0, !PT ;  /* 0x0000000919037c10 */ /* 0x000fca00087fe4ff */
[----:B------:R-:W2:Y:S04]  /*4450*/  LDG.E.U8 R21, desc[UR10][R2.64] ;  /* 0x0000000a02157981 */ /* 0x000ea8000c1e1100 */
[----:B------:R-:W3:Y:S04]  /*4460*/  LDG.E.U8 R23, desc[UR10][R2.64+0x100] ;  /* 0x0001000a02177981 */ /* 0x000ee8000c1e1100 */
[----:B------:R-:W4:Y:S04]  /*4470*/  LDG.E.U8 R19, desc[UR10][R2.64+0x200] ;  /* 0x0002000a02137981 */ /* 0x000f28000c1e1100 */
[----:B------:R0:W5:Y:S01]  /*4480*/  LDG.E.U8 R17, desc[UR10][R2.64+0x300] ;  /* 0x0003000a02117981 */ /* 0x000162000c1e1100 */
[----:B------:R-:W-:-:S02]  /*4490*/  LOP3.LUT P4, RZ, R4, 0xff, RZ, 0xc0, !PT ;  /* 0x000000ff04ff7812 */ /* 0x000fc4000788c0ff */
[----:B------:R-:W-:-:S05]  /*44a0*/  IADD3 R27, P2, PT, R27, UR6, RZ ;  /* 0x000000061b1b7c10 */ /* 0x000fca000ff5e0ff */
[----:B------:R-:W-:Y:S02]  /*44b0*/  IMAD.X R16, R25, 0x1, R14, P2 ;  /* 0x0000000119107824 */ /* 0x000fe400010e060e */
[----:B0-----:R-:W-:-:S05]  /*44c0*/  VIADD R3, R13, 0x100 ;  /* 0x000001000d037836 */ /* 0x001fca0000000000 */
[----:B------:R-:W-:Y:S01]  /*44d0*/  IADD3 R2, P5, P6, R10, UR6, R3 ;  /* 0x000000060a027c10 */ /* 0x000fe2000febe003 */
[----:B------:R-:W-:Y:S01]  /*44e0*/  VIADD R3, R13, 0x200 ;  /* 0x000002000d037836 */ /* 0x000fe20000000000 */
[CC--:B--2---:R-:W-:Y:S02]  /*44f0*/  ISETP.NE.AND P0, PT, R21.reuse, R12.reuse, PT ;  /* 0x0000000c1500720c */ /* 0x0c4fe40003f05270 */
[----:B------:R-:W-:Y:S02]  /*4500*/  ISETP.EQ.AND P3, PT, R21, R12, P4 ;  /* 0x0000000c1500720c */ /* 0x000fe40002762270 */
[----:B------:R-:W-:Y:S02]  /*4510*/  @!P4 SEL R4, RZ, 0x1, P0 ;  /* 0x00000001ff04c807 */ /* 0x000fe40000000000 */
[----:B------:R-:W-:Y:S02]  /*4520*/  ISETP.LT.U32.AND P0, PT, R27, R6, PT ;  /* 0x000000061b00720c */ /* 0x000fe40003f01070 */
[----:B------:R-:W-:-:S02]  /*4530*/  SEL R4, R4, 0x1, !P3 ;  /* 0x0000000104047807 */ /* 0x000fc40005800000 */
[-C--:B------:R-:W-:Y:S02]  /*4540*/  ISETP.LT.AND.EX P0, PT, R16, R5.reuse, PT, P0 ;  /* 0x000000051000720c */ /* 0x080fe40003f01300 */
[----:B------:R-:W-:Y:S02]  /*4550*/  LOP3.LUT P2, RZ, R4, 0xff, RZ, 0xc0, !PT ;  /* 0x000000ff04ff7812 */ /* 0x000fe4000784c0ff */
[----:B------:R-:W-:Y:S02]  /*4560*/  SEL R25, R27, R6, P0 ;  /* 0x000000061b197207 */ /* 0x000fe40000000000 */
[----:B------:R-:W-:Y:S02]  /*4570*/  SEL R8, R16, R5, P0 ;  /* 0x0000000510087207 */ /* 0x000fe40000000000 */
[----:B---3--:R-:W-:Y:S02]  /*4580*/  ISETP.NE.AND P0, PT, R23, R12, PT ;  /* 0x0000000c1700720c */ /* 0x008fe40003f05270 */
[----:B------:R-:W-:-:S02]  /*4590*/  @!P3 SEL R25, R27, R6, !P4 ;  /* 0x000000061b19b207 */ /* 0x000fc40006000000 */
[----:B------:R-:W-:Y:S02]  /*45a0*/  @!P3 SEL R8, R16, R5, !P4 ;  /* 0x000000051008b207 */ /* 0x000fe40006000000 */
[----:B------:R-:W-:Y:S02]  /*45b0*/  ISETP.EQ.AND P3, PT, R23, R12, P2 ;  /* 0x0000000c1700720c */ /* 0x000fe40001762270 */
[----:B------:R-:W-:Y:S02]  /*45c0*/  @!P2 SEL R4, RZ, 0x1, P0 ;  /* 0x00000001ff04a807 */ /* 0x000fe40000000000 */
[----:B------:R-:W-:Y:S02]  /*45d0*/  IADD3.X R5, PT, PT, R11, R14, RZ, P5, P6 ;  /* 0x0000000e0b057210 */ /* 0x000fe40002fec4ff */
[----:B------:R-:W-:Y:S02]  /*45e0*/  SEL R4, R4, 0x1, !P3 ;  /* 0x0000000104047807 */ /* 0x000fe40005800000 */
[----:B------:R-:W-:-:S02]  /*45f0*/  ISETP.LT.U32.AND P0, PT, R2, R25, PT ;  /* 0x000000190200720c */ /* 0x000fc40003f01070 */
[----:B------:R-:W-:Y:S02]  /*4600*/  LOP3.LUT P4, RZ, R4, 0xff, RZ, 0xc0, !PT ;  /* 0x000000ff04ff7812 */ /* 0x000fe4000788c0ff */
[----:B------:R-:W-:-:S04]  /*4610*/  ISETP.LT.AND.EX P0, PT, R5, R8, PT, P0 ;  /* 0x000000080500720c */ /* 0x000fc80003f01300 */
[CC--:B------:R-:W-:Y:S02]  /*4620*/  SEL R21, R2.reuse, R25.reuse, P0 ;  /* 0x0000001902157207 */ /* 0x0c0fe40000000000 */
[CC--:B------:R-:W-:Y:S02]  /*4630*/  SEL R6, R5.reuse, R8.reuse, P0 ;  /* 0x0000000805067207 */ /* 0x0c0fe40000000000 */
[----:B------:R-:W-:Y:S02]  /*4640*/  @!P3 SEL R21, R2, R25, !P2 ;  /* 0x000000190215b207 */ /* 0x000fe40005000000 */
[----:B------:R-:W-:Y:S02]  /*4650*/  @!P3 SEL R6, R5, R8, !P2 ;  /* 0x000000080506b207 */ /* 0x000fe40005000000 */
[-C--:B----4-:R-:W-:Y:S02]  /*4660*/  ISETP.NE.AND P3, PT, R19, R12.reuse, PT ;  /* 0x0000000c1300720c */ /* 0x090fe40003f65270 */
[----:B------:R-:W-:Y:S01]  /*4670*/  IADD3 R2, P5, P0, R10, UR6, R3 ;  /* 0x000000060a027c10 */ /* 0x000fe2000f8be003 */
[----:B------:R-:W-:Y:S01]  /*4680*/  VIADD R3, R13, 0x300 ;  /* 0x000003000d037836 */ /* 0x000fe20000000000 */
[----:B------:R-:W-:Y:S01]  /*4690*/  ISETP.EQ.AND P2, PT, R19, R12, P4 ;  /* 0x0000000c1300720c */ /* 0x000fe20002742270 */
[----:B------:R-:W-:Y:S01]  /*46a0*/  VIADD R13, R13, 0x400 ;  /* 0x000004000d0d7836 */ /* 0x000fe20000000000 */
[----:B------:R-:W-:-:S02]  /*46b0*/  @!P4 SEL R4, RZ, 0x1, P3 ;  /* 0x00000001ff04c807 */ /* 0x000fc40001800000 */
[----:B------:R-:W-:Y:S02]  /*46c0*/  IADD3.X R5, PT, PT, R11, R14, RZ, P5, P0 ;  /* 0x0000000e0b057210 */ /* 0x000fe40002fe04ff */
[-C--:B------:R-:W-:Y:S02]  /*46d0*/  ISETP.LT.U32.AND P0, PT, R2, R21.reuse, PT ;  /* 0x000000150200720c */ /* 0x080fe40003f01070 */
[----:B------:R-:W-:Y:S02]  /*46e0*/  SEL R4, R4, 0x1, !P2 ;  /* 0x0000000104047807 */ /* 0x000fe40005000000 */
[----:B------:R-:W-:Y:S02]  /*46f0*/  ISETP.LT.AND.EX P0, PT, R5, R6, PT, P0 ;  /* 0x000000060500720c */ /* 0x000fe40003f01300 */
[----:B------:R-:W-:Y:S02]  /*4700*/  LOP3.LUT P3, RZ, R4, 0xff, RZ, 0xc0, !PT ;  /* 0x000000ff04ff7812 */ /* 0x000fe4000786c0ff */
[----:B------:R-:W-:-:S02]  /*4710*/  SEL R8, R2, R21, P0 ;  /* 0x0000001502087207 */ /* 0x000fc40000000000 */
[CC--:B------:R-:W-:Y:S02]  /*4720*/  SEL R19, R5.reuse, R6.reuse, P0 ;  /* 0x0000000605137207 */ /* 0x0c0fe40000000000 */
[----:B------:R-:W-:Y:S02]  /*4730*/  @!P2 SEL R8, R2, R21, !P4 ;  /* 0x000000150208a207 */ /* 0x000fe40006000000 */
[----:B------:R-:W-:Y:S02]  /*4740*/  @!P2 SEL R19, R5, R6, !P4 ;  /* 0x000000060513a207 */ /* 0x000fe40006000000 */
[----:B------:R-:W-:Y:S02]  /*4750*/  IADD3 R3, P5, P6, R10, UR6, R3 ;  /* 0x000000060a037c10 */ /* 0x000fe4000febe003 */
[----:B-----5:R-:W-:Y:S02]  /*4760*/  ISETP.EQ.AND P2, PT, R17, R12, P3 ;  /* 0x0000000c1100720c */ /* 0x020fe40001f42270 */
[----:B------:R-:W-:-:S02]  /*4770*/  IADD3.X R2, PT, PT, R11, R14, RZ, P5, P6 ;  /* 0x0000000e0b027210 */ /* 0x000fc40002fec4ff */
        /* <DEDUP_REMOVED lines=8> */
[----:B------:R-:W-:-:S07]  /*4800*/  @!P2 SEL R5, R2, R19, !P3 ;  /* 0x000000130205a207 */ /* 0x000fce0005800000 */
.L_x_116:
[----:B------:R-:W-:Y:S05]  /*4810*/  BSYNC.RECONVERGENT B2 ;  /* 0x0000000000027941 */ /* 0x000fea0003800200 */
.L_x_115:
[----:B------:R-:W-:Y:S05]  /*4820*/  @!P1 BRA `(.L_x_111) ;  /* 0x0000000000f09947 */ /* 0x000fea0003800000 */
[----:B------:R-:W-:Y:S01]  /*4830*/  ISETP.NE.AND P0, PT, R15, 0x1, PT ;  /* 0x000000010f00780c */ /* 0x000fe20003f05270 */
[----:B------:R-:W-:Y:S01]  /*4840*/  BSSY.RECONVERGENT B2, `(.L_x_117) ;  /* 0x0000025000027945 */ /* 0x000fe20003800200 */
[----:B------:R-:W-:-:S11]  /*4850*/  LOP3.LUT P1, RZ, R7, 0x100, RZ, 0xc0, !PT ;  /* 0x0000010007ff7812 */ /* 0x000fd6000782c0ff */
[----:B------:R-:W-:Y:S05]  /*4860*/  @!P0 BRA `(.L_x_118) ;  /* 0x0000000000888947 */ /* 0x000fea0003800000 */
[----:B------:R-:W-:-:S05]  /*4870*/  IADD3 R7, P0, PT, R13, R10, RZ ;  /* 0x0000000a0d077210 */ /* 0x000fca0007f1e0ff */
[----:B------:R-:W-:Y:S01]  /*4880*/  IMAD.X R15, RZ, RZ, R11, P0 ;  /* 0x000000ffff0f7224 */ /* 0x000fe200000e060b */
[----:B------:R-:W-:-:S04]  /*4890*/  IADD3 R2, P0, PT, R7, UR8, RZ ;  /* 0x0000000807027c10 */ /* 0x000fc8000ff1e0ff */
[----:B------:R-:W-:-:S05]  /*48a0*/  IADD3.X R3, PT, PT, R15, UR9, RZ, P0, !PT ;  /* 0x000000090f037c10 */ /* 0x000fca00087fe4ff */
[----:B------:R-:W2:Y:S04]  /*48b0*/  LDG.E.U8 R17, desc[UR10][R2.64] ;  /* 0x0000000a02117981 */ /* 0x000ea8000c1e1100 */
[----:B------:R0:W3:Y:S01]  /*48c0*/  LDG.E.U8 R19, desc[UR10][R2.64+0x100] ;  /* 0x0001000a02137981 */ /* 0x0000e2000c1e1100 */
[----:B------:R-:W-:Y:S02]  /*48d0*/  LOP3.LUT P2, RZ, R4, 0xff, RZ, 0xc0, !PT ;  /* 0x000000ff04ff7812 */ /* 0x000fe4000784c0ff */
[----:B------:R-:W-:-:S05]  /*48e0*/  IADD3 R7, P0, PT, R7, UR6, RZ ;  /* 0x0000000607077c10 */ /* 0x000fca000ff1e0ff */
[----:B------:R-:W-:Y:S01]  /*48f0*/  IMAD.X R8, R15, 0x1, R14, P0 ;  /* 0x000000010f087824 */ /* 0x000fe200000e060e */
[-C--:B------:R-:W-:Y:S01]  /*4900*/  ISETP.LT.U32.AND P0, PT, R7, R6.reuse, PT ;  /* 0x000000060700720c */ /* 0x080fe20003f01070 */
[C---:B------:R-:W-:Y:S02]  /*4910*/  VIADD R15, R13.reuse, 0x100 ;  /* 0x000001000d0f7836 */ /* 0x040fe40000000000 */
[----:B------:R-:W-:Y:S01]  /*4920*/  VIADD R13, R13, 0x200 ;  /* 0x000002000d0d7836 */ /* 0x000fe20000000000 */
[-C--:B------:R-:W-:Y:S02]  /*4930*/  ISETP.LT.AND.EX P0, PT, R8, R5.reuse, PT, P0 ;  /* 0x000000050800720c */ /* 0x080fe40003f01300 */
[----:B------:R-:W-:Y:S02]  /*4940*/  IADD3 R15, P5, P6, R10, UR6, R15 ;  /* 0x000000060a0f7c10 */ /* 0x000fe4000febe00f */
[----:B0-----:R-:W-:Y:S02]  /*4950*/  SEL R2, R7, R6, P0 ;  /* 0x0000000607027207 */ /* 0x001fe40000000000 */
[----:B------:R-:W-:-:S02]  /*4960*/  SEL R3, R8, R5, P0 ;  /* 0x0000000508037207 */ /* 0x000fc40000000000 */
[CC--:B--2---:R-:W-:Y:S02]  /*4970*/  ISETP.NE.AND P4, PT, R17.reuse, R12.reuse, PT ;  /* 0x0000000c1100720c */ /* 0x0c4fe40003f85270 */
[----:B------:R-:W-:Y:S02]  /*4980*/  ISETP.EQ.AND P3, PT, R17, R12, P2 ;  /* 0x0000000c1100720c */ /* 0x000fe40001762270 */
[----:B------:R-:W-:-:S04]  /*4990*/  @!P2 SEL R4, RZ, 0x1, P4 ;  /* 0x00000001ff04a807 */ /* 0x000fc80002000000 */
[----:B------:R-:W-:-:S04]  /*49a0*/  SEL R4, R4, 0x1, !P3 ;  /* 0x0000000104047807 */ /* 0x000fc80005800000 */
[----:B------:R-:W-:-:S03]  /*49b0*/  LOP3.LUT P4, RZ, R4, 0xff, RZ, 0xc0, !PT ;  /* 0x000000ff04ff7812 */ /* 0x000fc6000788c0ff */
[----:B------:R-:W-:Y:S02]  /*49c0*/  @!P3 SEL R2, R7, R6, !P2 ;  /* 0x000000060702b207 */ /* 0x000fe40005000000 */
[----:B------:R-:W-:Y:S02]  /*49d0*/  @!P3 SEL R3, R8, R5, !P2 ;  /* 0x000000050803b207 */ /* 0x000fe40005000000 */
[----:B---3--:R-:W-:Y:S02]  /*49e0*/  ISETP.EQ.AND P3, PT, R19, R12, P4 ;  /* 0x0000000c1300720c */ /* 0x008fe40002762270 */
[----:B------:R-:W-:Y:S02]  /*49f0*/  IADD3.X R8, PT, PT, R11, R14, RZ, P5, P6 ;  /* 0x0000000e0b087210 */ /* 0x000fe40002fec4ff */
[----:B------:R-:W-:Y:S02]  /*4a00*/  ISETP.LT.U32.AND P0, PT, R15, R2, PT ;  /* 0x000000020f00720c */ /* 0x000fe40003f01070 */
[----:B------:R-:W-:-:S02]  /*4a10*/  ISETP.NE.AND P2, PT, R19, R12, PT ;  /* 0x0000000c1300720c */ /* 0x000fc40003f45270 */
[CC--:B------:R-:W-:Y:S02]  /*4a20*/  ISETP.LT.AND.EX P0, PT, R8.reuse, R3.reuse, PT, P0 ;  /* 0x000000030800720c */ /* 0x0c0fe40003f01300 */
[----:B------:R-:W-:Y:S02]  /*4a30*/  @!P4 SEL R4, RZ, 0x1, P2 ;  /* 0x00000001ff04c807 */ /* 0x000fe40001000000 */
[CC--:B------:R-:W-:Y:S02]  /*4a40*/  SEL R6, R15.reuse, R2.reuse, P0 ;  /* 0x000000020f067207 */ /* 0x0c0fe40000000000 */
[----:B------:R-:W-:Y:S02]  /*4a50*/  SEL R5, R8, R3, P0 ;  /* 0x0000000308057207 */ /* 0x000fe40000000000 */
[----:B------:R-:W-:Y:S02]  /*4a60*/  SEL R4, R4, 0x1, !P3 ;  /* 0x0000000104047807 */ /* 0x000fe40005800000 */
[----:B------:R-:W-:-:S02]  /*4a70*/  @!P3 SEL R6, R15, R2, !P4 ;  /* 0x000000020f06b207 */ /* 0x000fc40006000000 */
[----:B------:R-:W-:-:S07]  /*4a80*/  @!P3 SEL R5, R8, R3, !P4 ;  /* 0x000000030805b207 */ /* 0x000fce0006000000 */
.L_x_118:
[----:B------:R-:W-:Y:S05]  /*4a90*/  BSYNC.RECONVERGENT B2 ;  /* 0x0000000000027941 */ /* 0x000fea0003800200 */
.L_x_117:
[----:B------:R-:W-:Y:S05]  /*4aa0*/  @P1 BRA `(.L_x_111) ;  /* 0x0000000000501947 */ /* 0x000fea0003800000 */
[----:B------:R-:W-:-:S05]  /*4ab0*/  IADD3 R10, P0, PT, R13, R10, RZ ;  /* 0x0000000a0d0a7210 */ /* 0x000fca0007f1e0ff */
[----:B------:R-:W-:Y:S01]  /*4ac0*/  IMAD.X R7, RZ, RZ, R11, P0 ;  /* 0x000000ffff077224 */ /* 0x000fe200000e060b */
[----:B------:R-:W-:-:S04]  /*4ad0*/  IADD3 R2, P0, PT, R10, UR8, RZ ;  /* 0x000000080a027c10 */ /* 0x000fc8000ff1e0ff */
[----:B------:R-:W-:-:S06]  /*4ae0*/  IADD3.X R3, PT, PT, R7, UR9, RZ, P0, !PT ;  /* 0x0000000907037c10 */ /* 0x000fcc00087fe4ff */
[----:B------:R-:W2:Y:S01]  /*4af0*/  LDG.E.U8 R3, desc[UR10][R2.64] ;  /* 0x0000000a02037981 */ /* 0x000ea2000c1e1100 */
[----:B------:R-:W-:Y:S02]  /*4b00*/  LOP3.LUT P3, RZ, R4, 0xff, RZ, 0xc0, !PT ;  /* 0x000000ff04ff7812 */ /* 0x000fe4000786c0ff */
[----:B------:R-:W-:-:S05]  /*4b10*/  IADD3 R11, P0, PT, R10, UR6, RZ ;  /* 0x000000060a0b7c10 */ /* 0x000fca000ff1e0ff */
[----:B------:R-:W-:Y:S01]  /*4b20*/  IMAD.X R14, R7, 0x1, R14, P0 ;  /* 0x00000001070e7824 */ /* 0x000fe200000e060e */
[----:B------:R-:W-:-:S04]  /*4b30*/  ISETP.LT.U32.AND P0, PT, R11, R6, PT ;  /* 0x000000060b00720c */ /* 0x000fc80003f01070 */
[----:B------:R-:W-:-:S04]  /*4b40*/  ISETP.LT.AND.EX P0, PT, R14, R5, PT, P0 ;  /* 0x000000050e00720c */ /* 0x000fc80003f01300 */
[----:B------:R-:W-:Y:S02]  /*4b50*/  SEL R7, R11, R6, P0 ;  /* 0x000000060b077207 */ /* 0x000fe40000000000 */
[----:B------:R-:W-:Y:S02]  /*4b60*/  SEL R8, R14, R5, P0 ;  /* 0x000000050e087207 */ /* 0x000fe40000000000 */
[CC--:B--2---:R-:W-:Y:S02]  /*4b70*/  ISETP.EQ.AND P1, PT, R3.reuse, R12.reuse, P3 ;  /* 0x0000000c0300720c */ /* 0x0c4fe40001f22270 */
[----:B------:R-:W-:-:S04]  /*4b80*/  ISETP.NE.AND P2, PT, R3, R12, PT ;  /* 0x0000000c0300720c */ /* 0x000fc80003f45270 */
[----:B------:R-:W-:-:S04]  /*4b90*/  @!P3 SEL R4, RZ, 0x1, P2 ;  /* 0x00000001ff04b807 */ /* 0x000fc80001000000 */
[----:B------:R-:W-:-:S03]  /*4ba0*/  SEL R4, R4, 0x1, !P1 ;  /* 0x0000000104047807 */ /* 0x000fc60004800000 */
[----:B------:R-:W-:Y:S02]  /*4bb0*/  @!P1 SEL R7, R11, R6, !P3 ;  /* 0x000000060b079207 */ /* 0x000fe40005800000 */
[----:B------:R-:W-:-:S03]  /*4bc0*/  @!P1 SEL R8, R14, R5, !P3 ;  /* 0x000000050e089207 */ /* 0x000fc60005800000 */
[----:B------:R-:W-:Y:S02]  /*4bd0*/  IMAD.MOV.U32 R6, RZ, RZ, R7 ;  /* 0x000000ffff067224 */ /* 0x000fe400078e0007 */
[----:B------:R-:W-:-:S07]  /*4be0*/  IMAD.MOV.U32 R5, RZ, RZ, R8 ;  /* 0x000000ffff057224 */ /* 0x000fce00078e0008 */
.L_x_111:
[----:B------:R-:W-:Y:S05]  /*4bf0*/  BSYNC.RECONVERGENT B1 ;  /* 0x0000000000017941 */ /* 0x000fea0003800200 */
.L_x_108:
[----:B------:R-:W0:Y:S01]  /*4c00*/  S2R R10, SR_LANEID ;  /* 0x00000000000a7919 */ /* 0x000e220000000000 */
[----:B------:R-:W-:Y:S01]  /*4c10*/  LOP3.LUT R3, R4, 0xff, RZ, 0xc0, !PT ;  /* 0x000000ff04037812 */ /* 0x000fe200078ec0ff */
[----:B------:R-:W-:Y:S01]  /*4c20*/  BSSY.RECONVERGENT B1, `(.L_x_119) ;  /* 0x0000016000017945 */ /* 0x000fe20003800200 */
[----:B------:R1:W2:Y:S04]  /*4c30*/  SHFL.DOWN PT, R7, R6, 0x1, 0x1f ;  /* 0x08201f0006077f89 */ /* 0x0002a800000e0000 */
[----:B------:R1:W3:Y:S04]  /*4c40*/  SHFL.DOWN PT, R8, R5, 0x1, 0x1f ;  /* 0x08201f0005087f89 */ /* 0x0002e800000e0000 */
[----:B------:R-:W4:Y:S01]  /*4c50*/  SHFL.DOWN PT, R3, R3, 0x1, 0x1f ;  /* 0x08201f0003037f89 */ /* 0x000f2200000e0000 */
        /* <DEDUP_REMOVED lines=18> */
.L_x_120:
[----:B------:R-:W-:Y:S05]  /*4d80*/  BSYNC.RECONVERGENT B1 ;  /* 0x0000000000017941 */ /* 0x000fea0003800200 */
.L_x_119:
        /* <DEDUP_REMOVED lines=23> */
.L_x_122:
[----:B------:R-:W-:Y:S05]  /*4f00*/  BSYNC.RECONVERGENT B1 ;  /* 0x0000000000017941 */ /* 0x000fea0003800200 */
.L_x_121:
        /* <DEDUP_REMOVED lines=20> */
.L_x_124:
[----:B------:R-:W-:Y:S05]  /*5050*/  BSYNC.RECONVERGENT B1 ;  /* 0x0000000000017941 */ /* 0x000fea0003800200 */
.L_x_123:
        /* <DEDUP_REMOVED lines=20> */
.L_x_126:
[----:B------:R-:W-:Y:S05]  /*51a0*/  BSYNC.RECONVERGENT B1 ;  /* 0x0000000000017941 */ /* 0x000fea0003800200 */
.L_x_125:
        /* <DEDUP_REMOVED lines=20> */
.L_x_128:
[----:B------:R-:W-:Y:S05]  /*52f0*/  BSYNC.RECONVERGENT B1 ;  /* 0x0000000000017941 */ /* 0x000fea0003800200 */
.L_x_127:
        /* <DEDUP_REMOVED lines=11> */
.L_x_130:
[----:B------:R-:W-:Y:S05]  /*53b0*/  BSYNC.RECONVERGENT B1 ;  /* 0x0000000000017941 */ /* 0x000fea0003800200 */
.L_x_129:
        /* <DEDUP_REMOVED lines=84> */
.L_x_89:
[----:B------:R-:W-:Y:S05]  /*5900*/  BSYNC.RECONVERGENT B0 ;  /* 0x0000000000007941 */ /* 0x000fea0003800200 */
.L_x_64:
[----:B------:R-:W-:Y:S05]  /*5910*/  @P1 EXIT ;  /* 0x000000000000194d */ /* 0x000fea0003800000 */
[----:B012---:R-:W0:Y:S01]  /*5920*/  LDC.64 R2, c[0x0][0x398] ;  /* 0x0000e600ff027b82 */ /* 0x007e220000000a00 */
[----:B----4-:R-:W-:Y:S02]  /*5930*/  IMAD.MOV.U32 R7, RZ, RZ, R5 ;  /* 0x000000ffff077224 */ /* 0x010fe400078e0005 */
[----:B0-----:R-:W-:-:S05]  /*5940*/  IMAD.WIDE.U32 R2, R0, 0x10, R2 ;  /* 0x0000001000027825 */ /* 0x001fca00078e0002 */
[----:B------:R-:W-:Y:S04]  /*5950*/  STG.E.64 desc[UR10][R2.64+0x8], R6 ;  /* 0x0000080602007986 */ /* 0x000fe8000c101b0a */
[----:B------:R-:W-:Y:S01]  /*5960*/  STG.E.U8 desc[UR10][R2.64], R4 ;  /* 0x0000000402007986 */ /* 0x000fe2000c10110a */
[----:B------:R-:W-:Y:S05]  /*5970*/  EXIT ;  /* 0x000000000000794d */ /* 0x000fea0003800000 */
.L_x_131:
        /* <DEDUP_REMOVED lines=16> */
.L_x_1296:


//--------------------- .text._ZN3cub18CUB_300001_SM_10006detail6reduce28DeviceReduceSingleTileKernelINS2_10policy_hubIN4cuda3std3__45tupleIJblEEEyN6thrust24THRUST_300001_SM_1000_NS8cuda_cub9__find_if7functorIS9_EEE10Policy1000ENSB_12zip_iteratorINS8_IJNSD_26transform_input_iterator_tIbNSB_6detail15normal_iteratorINSB_10device_ptrIbEEEENSK_10functional5actorINSP_9compositeIJNSP_16operator_adaptorINS7_8equal_toIvEEEENSQ_INSP_8argumentILj0EEEEENSQ_INSP_5valueIbEEEEEEEEEEENSB_17counting_iteratorIlNSB_11use_defaultES16_S16_EEEEEEEPS9_ySF_S9_S9_NS7_10__identityEEEvT0_T1_T2_T3_T4_T6_ --------------------------
	.section	.text._ZN3cub18CUB_300001_SM_10006detail6reduce28DeviceReduceSingleTileKernelINS2_10policy_hubIN4cuda3std3__45tupleIJblEEEyN6thrust24THRUST_300001_SM_1000_NS8cuda_cub9__find_if7functorIS9_EEE10Policy1000ENSB_12zip_iteratorINS8_IJNSD_26transform_input_iterator_tIbNSB_6detail15normal_iteratorINSB_10device_ptrIbEEEENSK_10functional5actorINSP_9compositeIJNSP_16operator_adaptorINS7_8equal_toIvEEEENSQ_INSP_8argumentILj0EEEEENSQ_INSP_5valueIbEEEEEEEEEEENSB_17counting_iteratorIlNSB_11use_defaultES16_S16_EEEEEEEPS9_ySF_S9_S9_NS7_10__identityEEEvT0_T1_T2_T3_T4_T6_,"ax",@progbits
	.align	128
        .global         _ZN3cub18CUB_300001_SM_10006detail6reduce28DeviceReduceSingleTileKernelINS2_10policy_hubIN4cuda3std3__45tupleIJblEEEyN6thrust24THRUST_300001_SM_1000_NS8cuda_cub9__find_if7functorIS9_EEE10Policy1000ENSB_12zip_iteratorINS8_IJNSD_26transform_input_iterator_tIbNSB_6detail15normal_iteratorINSB_10device_ptrIbEEEENSK_10functional5actorINSP_9compositeIJNSP_16operator_adaptorINS7_8equal_toIvEEEENSQ_INSP_8argumentILj0EEEEENSQ_INSP_5valueIbEEEEEEEEEEENSB_17counting_iteratorIlNSB_11use_defaultES16_S16_EEEEEEEPS9_ySF_S9_S9_NS7_10__identityEEEvT0_T1_T2_T3_T4_T6_
        .type           _ZN3cub18CUB_300001_SM_10006detail6reduce28DeviceReduceSingleTileKernelINS2_10policy_hubIN4cuda3std3__45tupleIJblEEEyN6thrust24THRUST_300001_SM_1000_NS8cuda_cub9__find_if7functorIS9_EEE10Policy1000ENSB_12zip_iteratorINS8_IJNSD_26transform_input_iterator_tIbNSB_6detail15normal_iteratorINSB_10device_ptrIbEEEENSK_10functional5actorINSP_9compositeIJNSP_16operator_adaptorINS7_8equal_toIvEEEENSQ_INSP_8argumentILj0EEEEENSQ_INSP_5valueIbEEEEEEEEEEENSB_17counting_iteratorIlNSB_11use_defaultES16_S16_EEEEEEEPS9_ySF_S9_S9_NS7_10__identityEEEvT0_T1_T2_T3_T4_T6_,@function
        .size           _ZN3cub18CUB_300001_SM_10006detail6reduce28DeviceReduceSingleTileKernelINS2_10policy_hubIN4cuda3std3__45tupleIJblEEEyN6thrust24THRUST_300001_SM_1000_NS8cuda_cub9__find_if7functorIS9_EEE10Policy1000ENSB_12zip_iteratorINS8_IJNSD_26transform_input_iterator_tIbNSB_6detail15normal_iteratorINSB_10device_ptrIbEEEENSK_10functional5actorINSP_9compositeIJNSP_16operator_adaptorINS7_8equal_toIvEEEENSQ_INSP_8argumentILj0EEEEENSQ_INSP_5valueIbEEEEEEEEEEENSB_17counting_iteratorIlNSB_11use_defaultES16_S16_EEEEEEEPS9_ySF_S9_S9_NS7_10__identityEEEvT0_T1_T2_T3_T4_T6_,(.L_x_1297 - _ZN3cub18CUB_300001_SM_10006detail6reduce28DeviceReduceSingleTileKernelINS2_10policy_hubIN4cuda3std3__45tupleIJblEEEyN6thrust24THRUST_300001_SM_1000_NS8cuda_cub9__find_if7functorIS9_EEE10Policy1000ENSB_12zip_iteratorINS8_IJNSD_26transform_input_iterator_tIbNSB_6detail15normal_iteratorINSB_10device_ptrIbEEEENSK_10functional5actorINSP_9compositeIJNSP_16operator_adaptorINS7_8equal_toIvEEEENSQ_INSP_8argumentILj0EEEEENSQ_INSP_5valueIbEEEEEEEEEEENSB_17counting_iteratorIlNSB_11use_defaultES16_S16_EEEEEEEPS9_ySF_S9_S9_NS7_10__identityEEEvT0_T1_T2_T3_T4_T6_)
        .other          _ZN3cub18CUB_300001_SM_10006detail6reduce28DeviceReduceSingleTileKernelINS2_10policy_hubIN4cuda3std3__45tupleIJblEEEyN6thrust24THRUST_300001_SM_1000_NS8cuda_cub9__find_if7functorIS9_EEE10Policy1000ENSB_12zip_iteratorINS8_IJNSD_26transform_input_iterator_tIbNSB_6detail15normal_iteratorINSB_10device_ptrIbEEEENSK_10functional5actorINSP_9compositeIJNSP_16operator_adaptorINS7_8equal_toIvEEEENSQ_INSP_8argumentILj0EEEEENSQ_INSP_5valueIbEEEEEEEEEEENSB_17counting_iteratorIlNSB_11use_defaultES16_S16_EEEEEEEPS9_ySF_S9_S9_NS7_10__identityEEEvT0_T1_T2_T3_T4_T6_,@"STO_CUDA_ENTRY STV_DEFAULT"
_ZN3cub18CUB_300001_SM_10006detail6reduce28DeviceReduceSingleTileKernelINS2_10policy_hubIN4cuda3std3__45tupleIJblEEEyN6thrust24THRUST_300001_SM_1000_NS8cuda_cub9__find_if7functorIS9_EEE10Policy1000ENSB_12zip_iteratorINS8_IJNSD_26transform_input_iterator_tIbNSB_6detail15normal_iteratorINSB_10device_ptrIbEEEENSK_10functional5actorINSP_9compositeIJNSP_16operator_adaptorINS7_8equal_toIvEEEENSQ_INSP_8argumentILj0EEEEENSQ_INSP_5valueIbEEEEEEEEEEENSB_17counting_iteratorIlNSB_11use_defaultES16_S16_EEEEEEEPS9_ySF_S9_S9_NS7_10__identityEEEvT0_T1_T2_T3_T4_T6_:
.text._ZN3cub18CUB_300001_SM_10006detail6reduce28DeviceReduceSingleTileKernelINS2_10policy_hubIN4cuda3std3__45tupleIJblEEEyN6thrust24THRUST_300001_SM_1000_NS8cuda_cub9__find_if7functorIS9_EEE10Policy1000ENSB_12zip_iteratorINS8_IJNSD_26transform_input_iterator_tIbNSB_6detail15normal_iteratorINSB_10device_ptrIbEEEENSK_10functional5actorINSP_9compositeIJNSP_16operator_adaptorINS7_8equal_toIvEEEENSQ_INSP_8argumentILj0EEEEENSQ_INSP_5valueIbEEEEEEEEEEENSB_17counting_iteratorIlNSB_11use_defaultES16_S16_EEEEEEEPS9_ySF_S9_S9_NS7_10__identityEEEvT0_T1_T2_T3_T4_T6_:
[----:B------:R-:W-:Y:S01]  /*0000*/  LDC R1, c[0x0][0x37c] ;  /* 0x0000df00ff017b82 */ /* 0x000fe20000000800 */
[----:B------:R-:W0:Y:S07]  /*0010*/  LDCU.64 UR4, c[0x0][0x3a0] ;  /* 0x00007400ff0477ac */ /* 0x000e2e0008000a00 */
[----:B------:R-:W1:Y:S01]  /*0020*/  LDC.U8 R0, c[0x0][0x3b0] ;  /* 0x0000ec00ff007b82 */ /* 0x000e620000000000 */
[----:B------:R-:W2:Y:S01]  /*0030*/  LDCU.64 UR8, c[0x0][0x358] ;  /* 0x00006b00ff0877ac */ /* 0x000ea20008000a00 */
[----:B0-----:R-:W-:-:S04]  /*0040*/  UISETP.NE.U32.AND UP0, UPT, UR4, URZ, UPT ;  /* 0x000000ff0400728c */ /* 0x001fc8000bf05070 */
[----:B------:R-:W-:-:S09]  /*0050*/  UISETP.NE.AND.EX UP0, UPT, UR5, URZ, UPT, UP0 ;  /* 0x000000ff0500728c */ /* 0x000fd2000bf05300 */
        /* <DEDUP_REMOVED lines=9> */
.L_x_132:
[----:B------:R-:W0:Y:S01]  /*00f0*/  LDC.U16 R11, c[0x0][0x38a] ;  /* 0x0000e280ff0b7b82 */ /* 0x000e220000000400 */
[----:B------:R-:W-:Y:S01]  /*0100*/  UISETP.GT.U32.AND UP0, UPT, UR4, 0x3ff, UPT ;  /* 0x000003ff0400788c */ /* 0x000fe2000bf04070 */
[----:B------:R-:W-:Y:S03]  /*0110*/  BSSY.RECONVERGENT B0, `(.L_x_133) ;  /* 0x000055d000007945 */ /* 0x000fe60003800200 */
[----:B------:R-:W-:-:S09]  /*0120*/  UISETP.GT.U32.AND.EX UP0, UPT, UR5, URZ, UPT, UP0 ;  /* 0x000000ff0500728c */ /* 0x000fd2000bf04100 */
[----:B------:R-:W-:Y:S05]  /*0130*/  BRA.U UP0, `(.L_x_134) ;  /* 0x0000003100007547 */ /* 0x000fea000b800000 */
[----:B------:R-:W2:Y:S01]  /*0140*/  S2R R7, SR_TID.X ;  /* 0x0000000000077919 */ /* 0x000ea20000002100 */
[----:B------:R-:W-:Y:S01]  /*0150*/  IMAD.MOV.U32 R5, RZ, RZ, RZ ;  /* 0x000000ffff057224 */ /* 0x000fe200078e00ff */
[----:B------:R-:W3:Y:S01]  /*0160*/  LDCU.64 UR6, c[0x0][0x380] ;  /* 0x00007000ff0677ac */ /* 0x000ee20008000a00 */
[----:B------:R-:W4:Y:S01]  /*0170*/  LDCU.64 UR10, c[0x0][0x390] ;  /* 0x00007200ff0a77ac */ /* 0x000f220008000a00 */
[----:B--2---:R-:W-:-:S13]  /*0180*/  ISETP.GE.U32.AND P0, PT, R7, UR4, PT ;  /* 0x0000000407007c0c */ /* 0x004fda000bf06070 */
[----:B------:R-:W2:Y:S08]  /*0190*/  @!P0 LDC.64 R2, c[0x0][0x380] ;  /* 0x0000e000ff028b82 */ /* 0x000eb00000000a00 */
[----:B------:R-:W5:Y:S01]  /*01a0*/  @!P0 LDC.64 R12, c[0x0][0x390] ;  /* 0x0000e400ff0c8b82 */ /* 0x000f620000000a00 */
[----:B--2---:R-:W-:-:S05]  /*01b0*/  @!P0 IADD3 R2, P1, PT, R7, R2, RZ ;  /* 0x0000000207028210 */ /* 0x004fca0007f3e0ff */
[----:B------:R-:W-:-:S05]  /*01c0*/  @!P0 IMAD.X R3, RZ, RZ, R3, P1 ;  /* 0x000000ffff038224 */ /* 0x000fca00008e0603 */
[----:B------:R-:W2:Y:S01]  /*01d0*/  @!P0 LDG.E.U8 R2, desc[UR8][R2.64] ;  /* 0x0000000802028981 */ /* 0x000ea2000c1e1100 */
[----:B------:R-:W-:Y:S01]  /*01e0*/  IMAD.MOV.U32 R8, RZ, RZ, R7 ;  /* 0x000000ffff087224 */ /* 0x000fe200078e0007 */
[----:B0-----:R-:W-:Y:S01]  /*01f0*/  @!P0 PRMT R9, R11, 0x7770, RZ ;  /* 0x000077700b098816 */ /* 0x001fe200000000ff */
[C---:B------:R-:W-:Y:S01]  /*0200*/  @!P0 VIADD R8, R7.reuse, 0x100 ;  /* 0x0000010007088836 */ /* 0x040fe20000000000 */
[----:B-----5:R-:W-:Y:S01]  /*0210*/  @!P0 IADD3 R5, P3, PT, R7, R12, RZ ;  /* 0x0000000c07058210 */ /* 0x020fe20007f7e0ff */
[----:B------:R-:W-:Y:S01]  /*0220*/  BSSY.RECONVERGENT B1, `(.L_x_135) ;  /* 0x0000113000017945 */ /* 0x000fe20003800200 */
[----:B------:R-:W-:Y:S01]  /*0230*/  PRMT R4, RZ, 0x7610, R4 ;  /* 0x00007610ff047816 */ /* 0x000fe20000000004 */
[----:B------:R-:W-:Y:S01]  /*0240*/  IMAD.MOV.U32 R6, RZ, RZ, RZ ;  /* 0x000000ffff067224 */ /* 0x000fe200078e00ff */
[----:B------:R-:W-:Y:S01]  /*0250*/  ISETP.GE.U32.AND P2, PT, R8, UR4, PT ;  /* 0x0000000408007c0c */ /* 0x000fe2000bf46070 */
[----:B------:R-:W-:Y:S01]  /*0260*/  @!P0 IMAD.X R6, RZ, RZ, R13, P3 ;  /* 0x000000ffff068224 */ /* 0x000fe200018e060d */
[----:B--2---:R-:W-:-:S04]  /*0270*/  @!P0 ISETP.NE.AND P1, PT, R2, R9, PT ;  /* 0x000000090200820c */ /* 0x004fc80003f25270 */
[----:B------:R-:W-:-:S04]  /*0280*/  @!P0 SEL R2, RZ, 0x1, P1 ;  /* 0x00000001ff028807 */ /* 0x000fc80000800000 */
[----:B------:R-:W-:-:S03]  /*0290*/  @!P0 PRMT R4, R2, 0x7610, R4 ;  /* 0x0000761002048816 */ /* 0x000fc60000000004 */
[----:B---34-:R-:W-:Y:S05]  /*02a0*/  @P2 BRA `(.L_x_136) ;  /* 0x0000001000282947 */ /* 0x018fea0003800000 */
[----:B------:R-:W-:Y:S01]  /*02b0*/  LOP3.LUT R9, RZ, R8, RZ, 0x33, !PT ;  /* 0x00000008ff097212 */ /* 0x000fe200078e33ff */
[----:B------:R-:W-:Y:S04]  /*02c0*/  BSSY.RECONVERGENT B2, `(.L_x_137) ;  /* 0x0000082000027945 */ /* 0x000fe80003800200 */
[----:B------:R-:W-:-:S05]  /*02d0*/  VIADD R9, R9, UR4 ;  /* 0x0000000409097c36 */ /* 0x000fca0008000000 */
[C---:B------:R-:W-:Y:S02]  /*02e0*/  ISETP.GE.U32.AND P0, PT, R9.reuse, 0x700, PT ;  /* 0x000007000900780c */ /* 0x040fe40003f06070 */
[----:B------:R-:W-:-:S04]  /*02f0*/  LEA.HI R10, R9, 0x1, RZ, 0x18 ;  /* 0x00000001090a7811 */ /* 0x000fc800078fc0ff */
[----:B------:R-:W-:-:S04]  /*0300*/  LOP3.LUT R18, R10, 0x7, RZ, 0xc0, !PT ;  /* 0x000000070a127812 */ /* 0x000fc800078ec0ff */
[----:B------:R-:W-:-:S03]  /*0310*/  ISETP.NE.AND P1, PT, R18, RZ, PT ;  /* 0x000000ff1200720c */ /* 0x000fc60003f25270 */
[----:B------:R-:W-:Y:S10]  /*0320*/  @!P0 BRA `(.L_x_138) ;  /* 0x0000000400ec8947 */ /* 0x000ff40003800000 */
[----:B------:R-:W-:-:S05]  /*0330*/  LOP3.LUT R12, R10, 0x1fffff8, RZ, 0xc0, !PT ;  /* 0x01fffff80a0c7812 */ /* 0x000fca00078ec0ff */
[----:B------:R-:W-:-:S07]  /*0340*/  IMAD.MOV R12, RZ, RZ, -R12 ;  /* 0x000000ffff0c7224 */ /* 0x000fce00078e0a0c */
.L_x_139:
[----:B------:R-:W-:-:S05]  /*0350*/  IADD3 R2, P0, PT, R8, UR6, RZ ;  /* 0x0000000608027c10 */ /* 0x000fca000ff1e0ff */
[----:B------:R-:W-:-:S05]  /*0360*/  IMAD.X R3, RZ, RZ, UR7, P0 ;  /* 0x00000007ff037e24 */ /* 0x000fca00080e06ff */
        /* <DEDUP_REMOVED lines=12> */
[C---:B------:R-:W-:Y:S01]  /*0430*/  IADD3 R16, P3, PT, R8.reuse, UR10, RZ ;  /* 0x0000000a08107c10 */ /* 0x040fe2000ff7e0ff */
[----:B------:R-:W-:Y:S01]  /*0440*/  VIADD R8, R8, 0x800 ;  /* 0x0000080008087836 */ /* 0x000fe20000000000 */
[CC--:B--2---:R-:W-:Y:S02]  /*0450*/  ISETP.NE.AND P0, PT, R17.reuse, R4.reuse, PT ;  /* 0x000000041100720c */ /* 0x0c4fe40003f05270 */
[----:B------:R-:W-:Y:S01]  /*0460*/  ISETP.EQ.AND P2, PT, R17, R4, P5 ;  /* 0x000000041100720c */ /* 0x000fe20002f42270 */
[----:B------:R-:W-:-:S06]  /*0470*/  IMAD.X R17, RZ, RZ, UR11, P3 ;  /* 0x0000000bff117e24 */ /* 0x000fcc00098e06ff */
[----:B------:R-:W-:Y:S02]  /*0480*/  @!P5 SEL R20, RZ, 0x1, P0 ;  /* 0x00000001ff14d807 */ /* 0x000fe40000000000 */
[----:B---3--:R-:W-:Y:S02]  /*0490*/  ISETP.NE.AND P6, PT, R25, R4, PT ;  /* 0x000000041900720c */ /* 0x008fe40003fc5270 */
[----:B0-----:R-:W-:Y:S02]  /*04a0*/  SEL R2, R20, 0x1, !P2 ;  /* 0x0000000114027807 */ /* 0x001fe40005000000 */
[----:B------:R-:W-:Y:S02]  /*04b0*/  ISETP.LT.U32.AND P0, PT, R16, R5, PT ;  /* 0x000000051000720c */ /* 0x000fe40003f01070 */
[----:B------:R-:W-:Y:S02]  /*04c0*/  LOP3.LUT P3, RZ, R2, 0xff, RZ, 0xc0, !PT ;  /* 0x000000ff02ff7812 */ /* 0x000fe4000786c0ff */
[----:B------:R-:W-:-:S02]  /*04d0*/  ISETP.LT.AND.EX P0, PT, R17, R6, PT, P0 ;  /* 0x000000061100720c */ /* 0x000fc40003f01300 */
[----:B------:R-:W-:Y:S02]  /*04e0*/  ISETP.EQ.AND P4, PT, R25, R4, P3 ;  /* 0x000000041900720c */ /* 0x000fe40001f82270 */
[CC--:B------:R-:W-:Y:S02]  /*04f0*/  SEL R20, R16.reuse, R5.reuse, P0 ;  /* 0x0000000510147207 */ /* 0x0c0fe40000000000 */
[CC--:B------:R-:W-:Y:S02]  /*0500*/  SEL R24, R17.reuse, R6.reuse, P0 ;  /* 0x0000000611187207 */ /* 0x0c0fe40000000000 */
[----:B------:R-:W-:Y:S02]  /*0510*/  @!P2 SEL R20, R16, R5, !P5 ;  /* 0x000000051014a207 */ /* 0x000fe40006800000 */
[----:B------:R-:W-:Y:S02]  /*0520*/  @!P2 SEL R24, R17, R6, !P5 ;  /* 0x000000061118a207 */ /* 0x000fe40006800000 */
[----:B------:R-:W-:-:S02]  /*0530*/  @!P3 SEL R2, RZ, 0x1, P6 ;  /* 0x00000001ff02b807 */ /* 0x000fc40003000000 */
[----:B------:R-:W-:Y:S02]  /*0540*/  IADD3 R3, P0, PT, R16, 0x100, RZ ;  /* 0x0000010010037810 */ /* 0x000fe40007f1e0ff */
        /* <DEDUP_REMOVED lines=19> */
[----:B------:R-:W-:Y:S02]  /*0680*/  ISETP.LT.AND.EX P0, PT, R5, R22, PT, P0 ;  /* 0x000000160500720c */ /* 0x000fe40003f01300 */
        /* <DEDUP_REMOVED lines=23> */
[----:B------:R-:W-:Y:S02]  /*0800*/  ISETP.LT.AND.EX P0, PT, R5, R22, PT, P0 ;  /* 0x000000160500720c */ /* 0x000fe40003f01300 */
[----:B------:R-:W-:-:S02]  /*0810*/  ISETP.EQ.AND P4, PT, R15, R4, P3 ;  /* 0x000000040f00720c */ /* 0x000fc40001f82270 */
[----:B------:R-:W-:Y:S02]  /*0820*/  SEL R20, R3, R6, P0 ;  /* 0x0000000603147207 */ /* 0x000fe40000000000 */
[----:B------:R-:W-:Y:S02]  /*0830*/  SEL R19, R5, R22, P0 ;  /* 0x0000001605137207 */ /* 0x000fe40000000000 */
[----:B------:R-:W-:Y:S02]  /*0840*/  ISETP.NE.AND P0, PT, R15, R4, PT ;  /* 0x000000040f00720c */ /* 0x000fe40003f05270 */
[----:B------:R-:W-:Y:S02]  /*0850*/  @!P5 SEL R20, R3, R6, !P2 ;  /* 0x000000060314d207 */ /* 0x000fe40005000000 */
[----:B------:R-:W-:Y:S02]  /*0860*/  @!P3 SEL R2, RZ, 0x1, P0 ;  /* 0x00000001ff02b807 */ /* 0x000fe40000000000 */
        /* <DEDUP_REMOVED lines=8> */
[CC--:B------:R-:W-:Y:S02]  /*08f0*/  SEL R15, R6.reuse, R19.reuse, P0 ;  /* 0x00000013060f7207 */ /* 0x0c0fe40000000000 */
[----:B------:R-:W-:Y:S02]  /*0900*/  @!P4 SEL R22, R3, R20, !P3 ;  /* 0x000000140316c207 */ /* 0x000fe40005800000 */
[----:B------:R-:W-:Y:S02]  /*0910*/  @!P4 SEL R15, R6, R19, !P3 ;  /* 0x00000013060fc207 */ /* 0x000fe40005800000 */
[----:B------:R-:W-:Y:S02]  /*0920*/  ISETP.NE.AND P3, PT, R13, R4, PT ;  /* 0x000000040d00720c */ /* 0x000fe40003f65270 */
[----:B------:R-:W-:-:S02]  /*0930*/  IADD3 R5, P0, PT, R16, 0x600, RZ ;  /* 0x0000060010057810 */ /* 0x000fc40007f1e0ff */
[----:B------:R-:W-:Y:S02]  /*0940*/  ISETP.EQ.AND P4, PT, R13, R4, P2 ;  /* 0x000000040d00720c */ /* 0x000fe40001782270 */
[----:B------:R-:W-:Y:S01]  /*0950*/  @!P2 SEL R2, RZ, 0x1, P3 ;  /* 0x00000001ff02a807 */ /* 0x000fe20001800000 */
[----:B------:R-:W-:Y:S01]  /*0960*/  IMAD.X R6, RZ, RZ, R17, P0 ;  /* 0x000000ffff067224 */ /* 0x000fe200000e0611 */
[----:B------:R-:W-:Y:S02]  /*0970*/  ISETP.LT.U32.AND P0, PT, R5, R22, PT ;  /* 0x000000160500720c */ /* 0x000fe40003f01070 */
[----:B------:R-:W-:Y:S02]  /*0980*/  SEL R2, R2, 0x1, !P4 ;  /* 0x0000000102027807 */ /* 0x000fe40006000000 */
[----:B------:R-:W-:Y:S02]  /*0990*/  IADD3 R16, P5, PT, R16, 0x700, RZ ;  /* 0x0000070010107810 */ /* 0x000fe40007fbe0ff */
[----:B------:R-:W-:-:S02]  /*09a0*/  LOP3.LUT P3, RZ, R2, 0xff, RZ, 0xc0, !PT ;  /* 0x000000ff02ff7812 */ /* 0x000fc4000786c0ff */
[-C--:B------:R-:W-:Y:S01]  /*09b0*/  ISETP.LT.AND.EX P0, PT, R6, R15.reuse, PT, P0 ;  /* 0x0000000f0600720c */ /* 0x080fe20003f01300 */
[----:B------:R-:W-:Y:S01]  /*09c0*/  IMAD.X R17, RZ, RZ, R17, P5 ;  /* 0x000000ffff117224 */ /* 0x000fe200028e0611 */
[----:B------:R-:W-:Y:S02]  /*09d0*/  ISETP.NE.AND P5, PT, R12, RZ, PT ;  /* 0x000000ff0c00720c */ /* 0x000fe40003fa5270 */
[CC--:B------:R-:W-:Y:S02]  /*09e0*/  SEL R3, R5.reuse, R22.reuse, P0 ;  /* 0x0000001605037207 */ /* 0x0c0fe40000000000 */
[CC--:B------:R-:W-:Y:S02]  /*09f0*/  SEL R20, R6.reuse, R15.reuse, P0 ;  /* 0x0000000f06147207 */ /* 0x0c0fe40000000000 */
[----:B------:R-:W-:Y:S02]  /*0a00*/  @!P4 SEL R3, R5, R22, !P2 ;  /* 0x000000160503c207 */ /* 0x000fe40005000000 */
[----:B------:R-:W-:-:S02]  /*0a10*/  @!P4 SEL R20, R6, R15, !P2 ;  /* 0x0000000f0614c207 */ /* 0x000fc40005000000 */
[CC--:B------:R-:W-:Y:S02]  /*0a20*/  ISETP.EQ.AND P2, PT, R14.reuse, R4.reuse, P3 ;  /* 0x000000040e00720c */ /* 0x0c0fe40001f42270 */
[----:B------:R-:W-:Y:S02]  /*0a30*/  ISETP.NE.AND P4, PT, R14, R4, PT ;  /* 0x000000040e00720c */ /* 0x000fe40003f85270 */
[----:B------:R-:W-:Y:S02]  /*0a40*/  ISETP.LT.U32.AND P0, PT, R16, R3, PT ;  /* 0x000000031000720c */ /* 0x000fe40003f01070 */
[----:B------:R-:W-:Y:S02]  /*0a50*/  @!P3 SEL R2, RZ, 0x1, P4 ;  /* 0x00000001ff02b807 */ /* 0x000fe40002000000 */
[----:B------:R-:W-:Y:S02]  /*0a60*/  ISETP.LT.AND.EX P0, PT, R17, R20, PT, P0 ;  /* 0x000000141100720c */ /* 0x000fe40003f01300 */
[----:B------:R-:W-:-:S02]  /*0a70*/  SEL R2, R2, 0x1, !P2 ;  /* 0x0000000102027807 */ /* 0x000fc40005000000 */
[CC--:B------:R-:W-:Y:S02]  /*0a80*/  SEL R5, R16.reuse, R3.reuse, P0 ;  /* 0x0000000310057207 */ /* 0x0c0fe40000000000 */
[CC--:B------:R-:W-:Y:S02]  /*0a90*/  SEL R6, R17.reuse, R20.reuse, P0 ;  /* 0x0000001411067207 */ /* 0x0c0fe40000000000 */
[----:B------:R-:W-:Y:S02]  /*0aa0*/  @!P2 SEL R5, R16, R3, !P3 ;  /* 0x000000031005a207 */ /* 0x000fe40005800000 */
[----:B------:R-:W-:Y:S02]  /*0ab0*/  @!P2 SEL R6, R17, R20, !P3 ;  /* 0x000000141106a207 */ /* 0x000fe40005800000 */
[----:B------:R-:W-:Y:S01]  /*0ac0*/  PRMT R4, R2, 0x7610, R4 ;  /* 0x0000761002047816 */ /* 0x000fe20000000004 */
[----:B------:R-:W-:Y:S06]  /*0ad0*/  @P5 BRA `(.L_x_139) ;  /* 0xfffffff8001c5947 */ /* 0x000fec000383ffff */
.L_x_138:
[----:B------:R-:W-:Y:S05]  /*0ae0*/  BSYNC.RECONVERGENT B2 ;  /* 0x0000000000027941 */ /* 0x000fea0003800200 */
.L_x_137:
[----:B------:R-:W-:Y:S05]  /*0af0*/  @!P1 BRA `(.L_x_136) ;  /* 0x0000000800149947 */ /* 0x000fea0003800000 */
[----:B------:R-:W-:Y:S01]  /*0b00*/  ISETP.GE.U32.AND P0, PT, R18, 0x4, PT ;  /* 0x000000041200780c */ /* 0x000fe20003f06070 */
[----:B------:R-:W-:Y:S01]  /*0b10*/  BSSY.RECONVERGENT B2, `(.L_x_140) ;  /* 0x0000044000027945 */ /* 0x000fe20003800200 */
[----:B------:R-:W-:-:S11]  /*0b20*/  LOP3.LUT P1, R10, R10, 0x3, RZ, 0xc0, !PT ;  /* 0x000000030a0a7812 */ /* 0x000fd6000782c0ff */
[----:B------:R-:W-:Y:S05]  /*0b30*/  @!P0 BRA `(.L_x_141) ;  /* 0x0000000400048947 */ /* 0x000fea0003800000 */
[----:B------:R-:W0:Y:S02]  /*0b40*/  LDCU.64 UR12, c[0x0][0x380] ;  /* 0x00007000ff0c77ac */ /* 0x000e240008000a00 */
[----:B0-----:R-:W-:-:S05]  /*0b50*/  IADD3 R14, P0, PT, R8, UR12, RZ ;  /* 0x0000000c080e7c10 */ /* 0x001fca000ff1e0ff */
[----:B------:R-:W-:Y:S01]  /*0b60*/  IMAD.X R15, RZ, RZ, UR13, P0 ;  /* 0x0000000dff0f7e24 */ /* 0x000fe200080e06ff */
[----:B------:R-:W0:Y:S04]  /*0b70*/  LDCU.64 UR12, c[0x0][0x390] ;  /* 0x00007200ff0c77ac */ /* 0x000e280008000a00 */
[----:B------:R-:W2:Y:S04]  /*0b80*/  LDG.E.U8 R17, desc[UR8][R14.64] ;  /* 0x000000080e117981 */ /* 0x000ea8000c1e1100 */
[----:B------:R-:W3:Y:S04]  /*0b90*/  LDG.E.U8 R19, desc[UR8][R14.64+0x100] ;  /* 0x000100080e137981 */ /* 0x000ee8000c1e1100 */
[----:B------:R-:W4:Y:S04]  /*0ba0*/  LDG.E.U8 R13, desc[UR8][R14.64+0x200] ;  /* 0x000200080e0d7981 */ /* 0x000f28000c1e1100 */
[----:B------:R5:W4:Y:S01]  /*0bb0*/  LDG.E.U8 R3, desc[UR8][R14.64+0x300] ;  /* 0x000300080e037981 */ /* 0x000b22000c1e1100 */
[----:B------:R-:W-:Y:S01]  /*0bc0*/  LOP3.LUT P3, RZ, R4, 0xff, RZ, 0xc0, !PT ;  /* 0x000000ff04ff7812 */ /* 0x000fe2000786c0ff */
[----:B------:R-:W-:Y:S01]  /*0bd0*/  VIADD R12, R8, 0x100 ;  /* 0x00000100080c7836 */ /* 0x000fe20000000000 */
[----:B------:R-:W-:-:S02]  /*0be0*/  PRMT R2, R11, 0x7770, RZ ;  /* 0x000077700b027816 */ /* 0x000fc400000000ff */
[----:B0-----:R-:W-:Y:S02]  /*0bf0*/  IADD3 R16, P2, PT, R8, UR12, RZ ;  /* 0x0000000c08107c10 */ /* 0x001fe4000ff5e0ff */
[----:B------:R-:W-:-:S05]  /*0c00*/  IADD3 R12, P5, PT, R12, UR12, RZ ;  /* 0x0000000c0c0c7c10 */ /* 0x000fca000ffbe0ff */
[----:B-----5:R-:W-:Y:S01]  /*0c10*/  IMAD.X R14, RZ, RZ, UR13, P5 ;  /* 0x0000000dff0e7e24 */ /* 0x020fe2000a8e06ff */
[CC--:B--2---:R-:W-:Y:S02]  /*0c20*/  ISETP.NE.AND P0, PT, R17.reuse, R2.reuse, PT ;  /* 0x000000021100720c */ /* 0x0c4fe40003f05270 */
[----:B------:R-:W-:Y:S01]  /*0c30*/  ISETP.EQ.AND P4, PT, R17, R2, P3 ;  /* 0x000000021100720c */ /* 0x000fe20001f82270 */
[----:B------:R-:W-:Y:S01]  /*0c40*/  IMAD.X R17, RZ, RZ, UR13, P2 ;  /* 0x0000000dff117e24 */ /* 0x000fe200090e06ff */
[----:B------:R-:W-:Y:S02]  /*0c50*/  @!P3 SEL R4, RZ, 0x1, P0 ;  /* 0x00000001ff04b807 */ /* 0x000fe40000000000 */
[----:B------:R-:W-:Y:S02]  /*0c60*/  ISETP.LT.U32.AND P0, PT, R16, R5, PT ;  /* 0x000000051000720c */ /* 0x000fe40003f01070 */
[----:B------:R-:W-:Y:S02]  /*0c70*/  SEL R4, R4, 0x1, !P4 ;  /* 0x0000000104047807 */ /* 0x000fe40006000000 */
[----:B------:R-:W-:-:S02]  /*0c80*/  ISETP.LT.AND.EX P0, PT, R17, R6, PT, P0 ;  /* 0x000000061100720c */ /* 0x000fc40003f01300 */
[----:B------:R-:W-:Y:S02]  /*0c90*/  LOP3.LUT P2, RZ, R4, 0xff, RZ, 0xc0, !PT ;  /* 0x000000ff04ff7812 */ /* 0x000fe4000784c0ff */
[CC--:B------:R-:W-:Y:S02]  /*0ca0*/  SEL R15, R16.reuse, R5.reuse, P0 ;  /* 0x00000005100f7207 */ /* 0x0c0fe40000000000 */
[----:B------:R-:W-:Y:S02]  /*0cb0*/  SEL R21, R17, R6, P0 ;  /* 0x0000000611157207 */ /* 0x000fe40000000000 */
[----:B---3--:R-:W-:Y:S02]  /*0cc0*/  ISETP.NE.AND P0, PT, R19, R2, PT ;  /* 0x000000021300720c */ /* 0x008fe40003f05270 */
[----:B------:R-:W-:Y:S01]  /*0cd0*/  @!P4 SEL R15, R16, R5, !P3 ;  /* 0x00000005100fc207 */ /* 0x000fe20005800000 */
[----:B------:R-:W-:Y:S01]  /*0ce0*/  VIADD R5, R8, 0x200 ;  /* 0x0000020008057836 */ /* 0x000fe20000000000 */
[----:B------:R-:W-:-:S02]  /*0cf0*/  @!P4 SEL R21, R17, R6, !P3 ;  /* 0x000000061115c207 */ /* 0x000fc40005800000 */
[----:B------:R-:W-:Y:S02]  /*0d00*/  ISETP.EQ.AND P4, PT, R19, R2, P2 ;  /* 0x000000021300720c */ /* 0x000fe40001782270 */
[----:B------:R-:W-:Y:S02]  /*0d10*/  @!P2 SEL R4, RZ, 0x1, P0 ;  /* 0x00000001ff04a807 */ /* 0x000fe40000000000 */
[----:B------:R-:W-:Y:S02]  /*0d20*/  ISETP.LT.U32.AND P0, PT, R12, R15, PT ;  /* 0x0000000f0c00720c */ /* 0x000fe40003f01070 */
[----:B------:R-:W-:Y:S02]  /*0d30*/  SEL R4, R4, 0x1, !P4 ;  /* 0x0000000104047807 */ /* 0x000fe40006000000 */
[----:B------:R-:W-:Y:S02]  /*0d40*/  ISETP.LT.AND.EX P0, PT, R14, R21, PT, P0 ;  /* 0x000000150e00720c */ /* 0x000fe40003f01300 */
[----:B------:R-:W-:-:S02]  /*0d50*/  LOP3.LUT P3, RZ, R4, 0xff, RZ, 0xc0, !PT ;  /* 0x000000ff04ff7812 */ /* 0x000fc4000786c0ff */
[----:B------:R-:W-:Y:S02]  /*0d60*/  SEL R17, R12, R15, P0 ;  /* 0x0000000f0c117207 */ /* 0x000fe40000000000 */
[----:B------:R-:W-:Y:S02]  /*0d70*/  SEL R16, R14, R21, P0 ;  /* 0x000000150e107207 */ /* 0x000fe40000000000 */
[----:B------:R-:W-:Y:S02]  /*0d80*/  @!P4 SEL R17, R12, R15, !P2 ;  /* 0x0000000f0c11c207 */ /* 0x000fe40005000000 */
[----:B------:R-:W-:Y:S02]  /*0d90*/  @!P4 SEL R16, R14, R21, !P2 ;  /* 0x000000150e10c207 */ /* 0x000fe40005000000 */
[----:B------:R-:W-:Y:S01]  /*0da0*/  IADD3 R6, P0, PT, R5, UR12, RZ ;  /* 0x0000000c05067c10 */ /* 0x000fe2000ff1e0ff */
[C---:B------:R-:W-:Y:S01]  /*0db0*/  VIADD R5, R8.reuse, 0x300 ;  /* 0x0000030008057836 */ /* 0x040fe20000000000 */
[CC--:B----4-:R-:W-:Y:S01]  /*0dc0*/  ISETP.NE.AND P2, PT, R13.reuse, R2.reuse, PT ;  /* 0x000000020d00720c */ /* 0x0d0fe20003f45270 */
[----:B------:R-:W-:Y:S01]  /*0dd0*/  VIADD R8, R8, 0x400 ;  /* 0x0000040008087836 */ /* 0x000fe20000000000 */
[----:B------:R-:W-:Y:S01]  /*0de0*/  ISETP.EQ.AND P4, PT, R13, R2, P3 ;  /* 0x000000020d00720c */ /* 0x000fe20001f82270 */
[----:B------:R-:W-:Y:S01]  /*0df0*/  IMAD.X R13, RZ, RZ, UR13, P0 ;  /* 0x0000000dff0d7e24 */ /* 0x000fe200080e06ff */
[----:B------:R-:W-:-:S02]  /*0e00*/  @!P3 SEL R4, RZ, 0x1, P2 ;  /* 0x00000001ff04b807 */ /* 0x000fc40001000000 */
[-C--:B------:R-:W-:Y:S02]  /*0e10*/  ISETP.LT.U32.AND P0, PT, R6, R17.reuse, PT ;  /* 0x000000110600720c */ /* 0x080fe40003f01070 */
[----:B------:R-:W-:Y:S02]  /*0e20*/  SEL R4, R4, 0x1, !P4 ;  /* 0x0000000104047807 */ /* 0x000fe40006000000 */
[----:B------:R-:W-:Y:S02]  /*0e30*/  ISETP.LT.AND.EX P0, PT, R13, R16, PT, P0 ;  /* 0x000000100d00720c */ /* 0x000fe40003f01300 */
[----:B------:R-:W-:Y:S02]  /*0e40*/  LOP3.LUT P2, RZ, R4, 0xff, RZ, 0xc0, !PT ;  /* 0x000000ff04ff7812 */ /* 0x000fe4000784c0ff */
[----:B------:R-:W-:Y:S02]  /*0e50*/  IADD3 R12, P5, PT, R5, UR12, RZ ;  /* 0x0000000c050c7c10 */ /* 0x000fe4000ffbe0ff */
[----:B------:R-:W-:-:S02]  /*0e60*/  SEL R15, R6, R17, P0 ;  /* 0x00000011060f7207 */ /* 0x000fc40000000000 */
[CC--:B------:R-:W-:Y:S02]  /*0e70*/  SEL R14, R13.reuse, R16.reuse, P0 ;  /* 0x000000100d0e7207 */ /* 0x0c0fe40000000000 */
[----:B------:R-:W-:Y:S02]  /*0e80*/  @!P4 SEL R15, R6, R17, !P3 ;  /* 0x00000011060fc207 */ /* 0x000fe40005800000 */
[----:B------:R-:W-:Y:S01]  /*0e90*/  @!P4 SEL R14, R13, R16, !P3 ;  /* 0x000000100d0ec207 */ /* 0x000fe20005800000 */
[----:B------:R-:W-:Y:S01]  /*0ea0*/  IMAD.X R13, RZ, RZ, UR13, P5 ;  /* 0x0000000dff0d7e24 */ /* 0x000fe2000a8e06ff */
[CC--:B------:R-:W-:Y:S02]  /*0eb0*/  ISETP.EQ.AND P3, PT, R3.reuse, R2.reuse, P2 ;  /* 0x000000020300720c */ /* 0x0c0fe40001762270 */
        /* <DEDUP_REMOVED lines=8> */
[----:B------:R-:W-:-:S07]  /*0f40*/  @!P3 SEL R6, R13, R14, !P2 ;  /* 0x0000000e0d06b207 */ /* 0x000fce0005000000 */
.L_x_141:
[----:B------:R-:W-:Y:S05]  /*0f50*/  BSYNC.RECONVERGENT B2 ;  /* 0x0000000000027941 */ /* 0x000fea0003800200 */
.L_x_140:
[----:B------:R-:W-:Y:S05]  /*0f60*/  @!P1 BRA `(.L_x_136) ;  /* 0x0000000000f89947 */ /* 0x000fea0003800000 */
[----:B------:R-:W-:Y:S01]  /*0f70*/  ISETP.NE.AND P0, PT, R10, 0x1, PT ;  /* 0x000000010a00780c */ /* 0x000fe20003f05270 */
[----:B------:R-:W-:Y:S01]  /*0f80*/  BSSY.RECONVERGENT B2, `(.L_x_142) ;  /* 0x0000026000027945 */ /* 0x000fe20003800200 */
[----:B------:R-:W-:-:S11]  /*0f90*/  LOP3.LUT P1, RZ, R9, 0x100, RZ, 0xc0, !PT ;  /* 0x0000010009ff7812 */ /* 0x000fd6000782c0ff */
[----:B------:R-:W-:Y:S05]  /*0fa0*/  @!P0 BRA `(.L_x_143) ;  /* 0x00000000008c8947 */ /* 0x000fea0003800000 */
[----:B------:R-:W0:Y:S02]  /*0fb0*/  LDCU.64 UR12, c[0x0][0x380] ;  /* 0x00007000ff0c77ac */ /* 0x000e240008000a00 */
[----:B0-----:R-:W-:-:S05]  /*0fc0*/  IADD3 R2, P0, PT, R8, UR12, RZ ;  /* 0x0000000c08027c10 */ /* 0x001fca000ff1e0ff */
[----:B------:R-:W-:Y:S01]  /*0fd0*/  IMAD.X R3, RZ, RZ, UR13, P0 ;  /* 0x0000000dff037e24 */ /* 0x000fe200080e06ff */
[----:B------:R-:W0:Y:S04]  /*0fe0*/  LDCU.64 UR12, c[0x0][0x390] ;  /* 0x00007200ff0c77ac */ /* 0x000e280008000a00 */
[----:B------:R-:W2:Y:S04]  /*0ff0*/  LDG.E.U8 R9, desc[UR8][R2.64] ;  /* 0x0000000802097981 */ /* 0x000ea8000c1e1100 */
[----:B------:R3:W4:Y:S01]  /*1000*/  LDG.E.U8 R15, desc[UR8][R2.64+0x100] ;  /* 0x00010008020f7981 */ /* 0x000722000c1e1100 */
[----:B------:R-:W-:-:S02]  /*1010*/  LOP3.LUT P2, RZ, R4, 0xff, RZ, 0xc0, !PT ;  /* 0x000000ff04ff7812 */ /* 0x000fc4000784c0ff */
[----:B------:R-:W-:Y:S02]  /*1020*/  PRMT R12, R11, 0x7770, RZ ;  /* 0x000077700b0c7816 */ /* 0x000fe400000000ff */
[C---:B0-----:R-:W-:Y:S01]  /*1030*/  IADD3 R10, P4, PT, R8.reuse, UR12, RZ ;  /* 0x0000000c080a7c10 */ /* 0x041fe2000ff9e0ff */
[C---:B---3--:R-:W-:Y:S02]  /*1040*/  VIADD R2, R8.reuse, 0x100 ;  /* 0x0000010008027836 */ /* 0x048fe40000000000 */
[----:B------:R-:W-:Y:S01]  /*1050*/  VIADD R8, R8, 0x200 ;  /* 0x0000020008087836 */ /* 0x000fe20000000000 */
[----:B------:R-:W-:Y:S02]  /*1060*/  ISETP.LT.U32.AND P0, PT, R10, R5, PT ;  /* 0x000000050a00720c */ /* 0x000fe40003f01070 */
[CC--:B--2---:R-:W-:Y:S02]  /*1070*/  ISETP.NE.AND P5, PT, R9.reuse, R12.reuse, PT ;  /* 0x0000000c0900720c */ /* 0x0c4fe40003fa5270 */
[----:B------:R-:W-:Y:S01]  /*1080*/  ISETP.EQ.AND P3, PT, R9, R12, P2 ;  /* 0x0000000c0900720c */ /* 0x000fe20001762270 */
[----:B------:R-:W-:Y:S01]  /*1090*/  IMAD.X R9, RZ, RZ, UR13, P4 ;  /* 0x0000000dff097e24 */ /* 0x000fe2000a0e06ff */
[----:B------:R-:W-:-:S02]  /*10a0*/  @!P2 SEL R4, RZ, 0x1, P5 ;  /* 0x00000001ff04a807 */ /* 0x000fc40002800000 */
[----:B------:R-:W-:Y:S02]  /*10b0*/  IADD3 R13, P5, PT, R2, UR12, RZ ;  /* 0x0000000c020d7c10 */ /* 0x000fe4000ffbe0ff */
[----:B------:R-:W-:Y:S02]  /*10c0*/  SEL R4, R4, 0x1, !P3 ;  /* 0x0000000104047807 */ /* 0x000fe40005800000 */
[CC--:B------:R-:W-:Y:S02]  /*10d0*/  ISETP.LT.AND.EX P0, PT, R9.reuse, R6.reuse, PT, P0 ;  /* 0x000000060900720c */ /* 0x0c0fe40003f01300 */
[----:B------:R-:W-:Y:S02]  /*10e0*/  LOP3.LUT P4, RZ, R4, 0xff, RZ, 0xc0, !PT ;  /* 0x000000ff04ff7812 */ /* 0x000fe4000788c0ff */
[----:B------:R-:W-:Y:S02]  /*10f0*/  SEL R2, R10, R5, P0 ;  /* 0x000000050a027207 */ /* 0x000fe40000000000 */
[----:B------:R-:W-:-:S02]  /*1100*/  SEL R3, R9, R6, P0 ;  /* 0x0000000609037207 */ /* 0x000fc40000000000 */
[----:B------:R-:W-:Y:S01]  /*1110*/  @!P3 SEL R2, R10, R5, !P2 ;  /* 0x000000050a02b207 */ /* 0x000fe20005000000 */
[----:B------:R-:W-:Y:S01]  /*1120*/  IMAD.X R10, RZ, RZ, UR13, P5 ;  /* 0x0000000dff0a7e24 */ /* 0x000fe2000a8e06ff */
[----:B------:R-:W-:Y:S02]  /*1130*/  @!P3 SEL R3, R9, R6, !P2 ;  /* 0x000000060903b207 */ /* 0x000fe40005000000 */
[----:B----4-:R-:W-:Y:S02]  /*1140*/  ISETP.EQ.AND P3, PT, R15, R12, P4 ;  /* 0x0000000c0f00720c */ /* 0x010fe40002762270 */
[----:B------:R-:W-:Y:S02]  /*1150*/  ISETP.LT.U32.AND P0, PT, R13, R2, PT ;  /* 0x000000020d00720c */ /* 0x000fe40003f01070 */
[----:B------:R-:W-:Y:S02]  /*1160*/  ISETP.NE.AND P2, PT, R15, R12, PT ;  /* 0x0000000c0f00720c */ /* 0x000fe40003f45270 */
[----:B------:R-:W-:-:S02]  /*1170*/  ISETP.LT.AND.EX P0, PT, R10, R3, PT, P0 ;  /* 0x000000030a00720c */ /* 0x000fc40003f01300 */
[----:B------:R-:W-:Y:S02]  /*1180*/  @!P4 SEL R4, RZ, 0x1, P2 ;  /* 0x00000001ff04c807 */ /* 0x000fe40001000000 */
[CC--:B------:R-:W-:Y:S02]  /*1190*/  SEL R5, R13.reuse, R2.reuse, P0 ;  /* 0x000000020d057207 */ /* 0x0c0fe40000000000 */
[-C--:B------:R-:W-:Y:S02]  /*11a0*/  SEL R6, R10, R3.reuse, P0 ;  /* 0x000000030a067207 */ /* 0x080fe40000000000 */
[----:B------:R-:W-:Y:S02]  /*11b0*/  SEL R4, R4, 0x1, !P3 ;  /* 0x0000000104047807 */ /* 0x000fe40005800000 */
[----:B------:R-:W-:Y:S02]  /*11c0*/  @!P3 SEL R5, R13, R2, !P4 ;  /* 0x000000020d05b207 */ /* 0x000fe40006000000 */
[----:B------:R-:W-:-:S07]  /*11d0*/  @!P3 SEL R6, R10, R3, !P4 ;  /* 0x000000030a06b207 */ /* 0x000fce0006000000 */
.L_x_143:
[----:B------:R-:W-:Y:S05]  /*11e0*/  BSYNC.RECONVERGENT B2 ;  /* 0x0000000000027941 */ /* 0x000fea0003800200 */
.L_x_142:
[----:B------:R-:W-:Y:S05]  /*11f0*/  @P1 BRA `(.L_x_136) ;  /* 0x0000000000541947 */ /* 0x000fea0003800000 */
[----:B------:R-:W0:Y:S02]  /*1200*/  LDCU.64 UR12, c[0x0][0x380] ;  /* 0x00007000ff0c77ac */ /* 0x000e240008000a00 */
[----:B0-----:R-:W-:-:S05]  /*1210*/  IADD3 R2, P0, PT, R8, UR12, RZ ;  /* 0x0000000c08027c10 */ /* 0x001fca000ff1e0ff */
[----:B------:R-:W-:Y:S01]  /*1220*/  IMAD.X R3, RZ, RZ, UR13, P0 ;  /* 0x0000000dff037e24 */ /* 0x000fe200080e06ff */
[----:B------:R-:W0:Y:S04]  /*1230*/  LDCU.64 UR12, c[0x0][0x390] ;  /* 0x00007200ff0c77ac */ /* 0x000e280008000a00 */
[----:B------:R2:W3:Y:S01]  /*1240*/  LDG.E.U8 R2, desc[UR8][R2.64] ;  /* 0x0000000802027981 */ /* 0x0004e2000c1e1100 */
[----:B------:R-:W-:Y:S02]  /*1250*/  PRMT R11, R11, 0x7770, RZ ;  /* 0x000077700b0b7816 */ /* 0x000fe400000000ff */
[----:B------:R-:W-:Y:S02]  /*1260*/  LOP3.LUT P3, RZ, R4, 0xff, RZ, 0xc0, !PT ;  /* 0x000000ff04ff7812 */ /* 0x000fe4000786c0ff */
[----:B0-----:R-:W-:-:S05]  /*1270*/  IADD3 R8, P0, PT, R8, UR12, RZ ;  /* 0x0000000c08087c10 */ /* 0x001fca000ff1e0ff */
[----:B------:R-:W-:Y:S01]  /*1280*/  IMAD.X R9, RZ, RZ, UR13, P0 ;  /* 0x0000000dff097e24 */ /* 0x000fe200080e06ff */
[----:B------:R-:W-:-:S04]  /*1290*/  ISETP.LT.U32.AND P0, PT, R8, R5, PT ;  /* 0x000000050800720c */ /* 0x000fc80003f01070 */
[----:B------:R-:W-:-:S04]  /*12a0*/  ISETP.LT.AND.EX P0, PT, R9, R6, PT, P0 ;  /* 0x000000060900720c */ /* 0x000fc80003f01300 */
[----:B--2---:R-:W-:Y:S02]  /*12b0*/  SEL R3, R9, R6, P0 ;  /* 0x0000000609037207 */ /* 0x004fe40000000000 */
[CC--:B---3--:R-:W-:Y:S02]  /*12c0*/  ISETP.EQ.AND P1, PT, R2.reuse, R11.reuse, P3 ;  /* 0x0000000b0200720c */ /* 0x0c8fe40001f22270 */
        /* <DEDUP_REMOVED lines=8> */
.L_x_136:
[----:B------:R-:W-:Y:S05]  /*1350*/  BSYNC.RECONVERGENT B1 ;  /* 0x0000000000017941 */ /* 0x000fea0003800200 */
.L_x_135:
[----:B------:R-:W-:-:S04]  /*1360*/  UISETP.GE.U32.AND UP0, UPT, UR4, 0x100, UPT ;  /* 0x000001000400788c */ /* 0x000fc8000bf06070 */
[----:B------:R-:W-:-:S09]  /*1370*/  UISETP.GE.U32.AND.EX UP0, UPT, UR5, URZ, UPT, UP0 ;  /* 0x000000ff0500728c */ /* 0x000fd2000bf06100 */
[----:B------:R-:W-:Y:S05]  /*1380*/  BRA.U !UP0, `(.L_x_144) ;  /* 0x0000000d08487547 */ /* 0x000fea000b800000 */
[----:B------:R-:W0:Y:S01]  /*1390*/  S2R R10, SR_LANEID ;  /* 0x00000000000a7919 */ /* 0x000e220000000000 */
[----:B------:R-:W-:Y:S01]  /*13a0*/  LOP3.LUT R2, R4, 0xff, RZ, 0xc0, !PT ;  /* 0x000000ff04027812 */ /* 0x000fe200078ec0ff */
[----:B------:R-:W-:Y:S01]  /*13b0*/  BSSY.RECONVERGENT B1, `(.L_x_145) ;  /* 0x0000016000017945 */ /* 0x000fe20003800200 */
[----:B------:R2:W3:Y:S04]  /*13c0*/  SHFL.DOWN PT, R8, R5, 0x1, 0x1f ;  /* 0x08201f0005087f89 */ /* 0x0004e800000e0000 */
[----:B------:R2:W4:Y:S04]  /*13d0*/  SHFL.DOWN PT, R9, R6, 0x1, 0x1f ;  /* 0x08201f0006097f89 */ /* 0x00052800000e0000 */
[----:B------:R2:W1:Y:S01]  /*13e0*/  SHFL.DOWN PT, R3, R2, 0x1, 0x1f ;  /* 0x08201f0002037f89 */ /* 0x00046200000e0000 */
        /* <DEDUP_REMOVED lines=8> */
[-C--:B------:R-:W-:Y:S02]  /*1470*/  @!P0 ISETP.LT.U32.AND P1, PT, R8, R5.reuse, PT ;  /* 0x000000050800820c */ /* 0x080fe40003f21070 */
[----:B------:R-:W-:Y:S02]  /*1480*/  @P0 ISETP.NE.AND P4, PT, R2, RZ, PT ;  /* 0x000000ff0200020c */ /* 0x000fe40003f85270 */
[----:B------:R-:W-:Y:S02]  /*1490*/  @!P0 PRMT R4, R11, 0x7610, R4 ;  /* 0x000076100b048816 */ /* 0x000fe40000000004 */
[----:B------:R-:W-:Y:S02]  /*14a0*/  @!P0 ISETP.LT.AND.EX P1, PT, R9, R6, PT, P1 ;  /* 0x000000060900820c */ /* 0x000fe40003f21310 */
[----:B------:R-:W-:Y:S02]  /*14b0*/  @P0 SEL R2, R3, R4, !P4 ;  /* 0x0000000403020207 */ /* 0x000fe40006000000 */
[----:B------:R-:W-:-:S02]  /*14c0*/  @!P0 SEL R5, R8, R5, P1 ;  /* 0x0000000508058207 */ /* 0x000fc40000800000 */
[C---:B------:R-:W-:Y:S02]  /*14d0*/  @!P0 SEL R6, R9.reuse, R6, P1 ;  /* 0x0000000609068207 */ /* 0x040fe40000800000 */
[----:B------:R-:W-:Y:S02]  /*14e0*/  @P0 PRMT R4, R2, 0x7610, R4 ;  /* 0x0000761002040816 */ /* 0x000fe40000000004 */
[----:B------:R-:W-:Y:S02]  /*14f0*/  @P0 SEL R5, R8, R5, !P4 ;  /* 0x0000000508050207 */ /* 0x000fe40006000000 */
[----:B------:R-:W-:-:S07]  /*1500*/  @P0 SEL R6, R9, R6, !P4 ;  /* 0x0000000609060207 */ /* 0x000fce0006000000 */
.L_x_146:
[----:B------:R-:W-:Y:S05]  /*1510*/  BSYNC.RECONVERGENT B1 ;  /* 0x0000000000017941 */ /* 0x000fea0003800200 */
.L_x_145:
        /* <DEDUP_REMOVED lines=13> */
[-C--:B-1----:R-:W-:Y:S02]  /*15f0*/  @!P0 ISETP.LT.U32.AND P3, PT, R8, R5.reuse, PT ;  /* 0x000000050800820c */ /* 0x082fe40003f61070 */
[----:B------:R-:W-:Y:S02]  /*1600*/  @P0 ISETP.NE.AND P6, PT, R2, RZ, PT ;  /* 0x000000ff0200020c */ /* 0x000fe40003fc5270 */
[----:B------:R-:W-:Y:S02]  /*1610*/  @!P0 PRMT R4, R10, 0x7610, R4 ;  /* 0x000076100a048816 */ /* 0x000fe40000000004 */
[----:B--2---:R-:W-:Y:S02]  /*1620*/  @!P0 ISETP.LT.AND.EX P3, PT, R9, R6, PT, P3 ;  /* 0x000000060900820c */ /* 0x004fe40003f61330 */
[----:B------:R-:W-:Y:S02]  /*1630*/  @P0 SEL R2, R3, R4, !P6 ;  /* 0x0000000403020207 */ /* 0x000fe40007000000 */
[----:B0-----:R-:W-:-:S02]  /*1640*/  @!P0 SEL R5, R8, R5, P3 ;  /* 0x0000000508058207 */ /* 0x001fc40001800000 */
[C---:B------:R-:W-:Y:S02]  /*1650*/  @!P0 SEL R6, R9.reuse, R6, P3 ;  /* 0x0000000609068207 */ /* 0x040fe40001800000 */
[----:B------:R-:W-:Y:S02]  /*1660*/  @P0 PRMT R4, R2, 0x7610, R4 ;  /* 0x0000761002040816 */ /* 0x000fe40000000004 */
[----:B------:R-:W-:Y:S02]  /*1670*/  @P0 SEL R5, R8, R5, !P6 ;  /* 0x0000000508050207 */ /* 0x000fe40007000000 */
[----:B------:R-:W-:-:S07]  /*1680*/  @P0 SEL R6, R9, R6, !P6 ;  /* 0x0000000609060207 */ /* 0x000fce0007000000 */
.L_x_148:
[----:B------:R-:W-:Y:S05]  /*1690*/  BSYNC.RECONVERGENT B1 ;  /* 0x0000000000017941 */ /* 0x000fea0003800200 */
.L_x_147:
        /* <DEDUP_REMOVED lines=10> */
[-C--:B---3--:R-:W-:Y:S02]  /*1740*/  @!P0 ISETP.LT.U32.AND P2, PT, R8, R5.reuse, PT ;  /* 0x000000050800820c */ /* 0x088fe40003f41070 */
[----:B------:R-:W-:Y:S02]  /*1750*/  @P0 ISETP.NE.AND P3, PT, R2, RZ, PT ;  /* 0x000000ff0200020c */ /* 0x000fe40003f65270 */
[----:B------:R-:W-:Y:S02]  /*1760*/  @!P0 PRMT R4, R10, 0x7610, R4 ;  /* 0x000076100a048816 */ /* 0x000fe40000000004 */
[----:B--2---:R-:W-:Y:S02]  /*1770*/  @!P0 ISETP.LT.AND.EX P2, PT, R9, R6, PT, P2 ;  /* 0x000000060900820c */ /* 0x004fe40003f41320 */
[----:B------:R-:W-:Y:S02]  /*1780*/  @P0 SEL R2, R3, R4, !P3 ;  /* 0x0000000403020207 */ /* 0x000fe40005800000 */
[----:B01----:R-:W-:-:S02]  /*1790*/  @!P0 SEL R5, R8, R5, P2 ;  /* 0x0000000508058207 */ /* 0x003fc40001000000 */
[C---:B------:R-:W-:Y:S02]  /*17a0*/  @!P0 SEL R6, R9.reuse, R6, P2 ;  /* 0x0000000609068207 */ /* 0x040fe40001000000 */
[----:B------:R-:W-:Y:S02]  /*17b0*/  @P0 PRMT R4, R2, 0x7610, R4 ;  /* 0x0000761002040816 */ /* 0x000fe40000000004 */
[----:B------:R-:W-:Y:S02]  /*17c0*/  @P0 SEL R5, R8, R5, !P3 ;  /* 0x0000000508050207 */ /* 0x000fe40005800000 */
[----:B------:R-:W-:-:S07]  /*17d0*/  @P0 SEL R6, R9, R6, !P3 ;  /* 0x0000000609060207 */ /* 0x000fce0005800000 */
.L_x_150:
[----:B------:R-:W-:Y:S05]  /*17e0*/  BSYNC.RECONVERGENT B1 ;  /* 0x0000000000017941 */ /* 0x000fea0003800200 */
.L_x_149:
        /* <DEDUP_REMOVED lines=10> */
[-C--:B----4-:R-:W-:Y:S02]  /*1890*/  @!P0 ISETP.LT.U32.AND P2, PT, R8, R5.reuse, PT ;  /* 0x000000050800820c */ /* 0x090fe40003f41070 */
[----:B------:R-:W-:Y:S02]  /*18a0*/  @P0 ISETP.NE.AND P3, PT, R2, RZ, PT ;  /* 0x000000ff0200020c */ /* 0x000fe40003f65270 */
[----:B------:R-:W-:Y:S02]  /*18b0*/  @!P0 PRMT R4, R10, 0x7610, R4 ;  /* 0x000076100a048816 */ /* 0x000fe40000000004 */
[----:B--2---:R-:W-:Y:S02]  /*18c0*/  @!P0 ISETP.LT.AND.EX P2, PT, R9, R6, PT, P2 ;  /* 0x000000060900820c */ /* 0x004fe40003f41320 */
[----:B------:R-:W-:Y:S02]  /*18d0*/  @P0 SEL R2, R3, R4, !P3 ;  /* 0x0000000403020207 */ /* 0x000fe40005800000 */
[----:B-1-3--:R-:W-:-:S02]  /*18e0*/  @!P0 SEL R5, R8, R5, P2 ;  /* 0x0000000508058207 */ /* 0x00afc40001000000 */
[C---:B------:R-:W-:Y:S02]  /*18f0*/  @!P0 SEL R6, R9.reuse, R6, P2 ;  /* 0x0000000609068207 */ /* 0x040fe40001000000 */
[----:B------:R-:W-:Y:S02]  /*1900*/  @P0 PRMT R4, R2, 0x7610, R4 ;  /* 0x0000761002040816 */ /* 0x000fe40000000004 */
[----:B------:R-:W-:Y:S02]  /*1910*/  @P0 SEL R5, R8, R5, !P3 ;  /* 0x0000000508050207 */ /* 0x000fe40005800000 */
[----:B------:R-:W-:-:S07]  /*1920*/  @P0 SEL R6, R9, R6, !P3 ;  /* 0x0000000609060207 */ /* 0x000fce0005800000 */
.L_x_152:
[----:B------:R-:W-:Y:S05]  /*1930*/  BSYNC.RECONVERGENT B1 ;  /* 0x0000000000017941 */ /* 0x000fea0003800200 */
.L_x_151:
        /* <DEDUP_REMOVED lines=20> */
.L_x_154:
[----:B------:R-:W-:Y:S05]  /*1a80*/  BSYNC.RECONVERGENT B1 ;  /* 0x0000000000017941 */ /* 0x000fea0003800200 */
.L_x_153:
[----:B------:R-:W-:Y:S04]  /*1a90*/  BSSY.RECONVERGENT B1, `(.L_x_155) ;  /* 0x000000c000017945 */ /* 0x000fe80003800200 */
[----:B------:R-:W-:Y:S05]  /*1aa0*/  @P1 BRA `(.L_x_156) ;  /* 0x0000000000281947 */ /* 0x000fea0003800000 */
[----:B----4-:R-:W4:Y:S01]  /*1ab0*/  S2R R8, SR_CgaCtaId ;  /* 0x0000000000087919 */ /* 0x010f220000008800 */
[----:B0-----:R-:W-:Y:S02]  /*1ac0*/  MOV R3, 0x400 ;  /* 0x0000040000037802 */ /* 0x001fe40000000f00 */
[----:B------:R-:W-:-:S04]  /*1ad0*/  SHF.R.U32.HI R2, RZ, 0x1, R7 ;  /* 0x00000001ff027819 */ /* 0x000fc80000011607 */
[----:B------:R-:W-:Y:S02]  /*1ae0*/  LOP3.LUT R2, R2, 0x1f0, RZ, 0xc0, !PT ;  /* 0x000001f002027812 */ /* 0x000fe400078ec0ff */
[----:B----4-:R-:W-:-:S05]  /*1af0*/  LEA R3, R8, R3, 0x18 ;  /* 0x0000000308037211 */ /* 0x010fca00078ec0ff */
[----:B--2---:R-:W-:Y:S02]  /*1b00*/  IMAD.IADD R9, R2, 0x1, R3 ;  /* 0x0000000102097824 */ /* 0x004fe400078e0203 */
[----:B------:R-:W-:Y:S02]  /*1b10*/  IMAD.MOV.U32 R2, RZ, RZ, R5 ;  /* 0x000000ffff027224 */ /* 0x000fe400078e0005 */
[----:B------:R-:W-:Y:S01]  /*1b20*/  IMAD.MOV.U32 R3, RZ, RZ, R6 ;  /* 0x000000ffff037224 */ /* 0x000fe200078e0006 */
[----:B------:R0:W-:Y:S04]  /*1b30*/  STS.U8 [R9+0x8], R4 ;  /* 0x0000080409007388 */ /* 0x0001e80000000000 */
[----:B------:R0:W-:Y:S02]  /*1b40*/  STS.64 [R9+0x10], R2 ;  /* 0x0000100209007388 */ /* 0x0001e40000000a00 */
.L_x_156:
[----:B------:R-:W-:Y:S05]  /*1b50*/  BSYNC.RECONVERGENT B1 ;  /* 0x0000000000017941 */ /* 0x000fea0003800200 */
.L_x_155:
        /* <DEDUP_REMOVED lines=8> */
[----:B0-2-4-:R-:W0:Y:S04]  /*1be0*/  LDS.64 R8, [UR6+0x20] ;  /* 0x00002006ff087984 */ /* 0x015e280008000a00 */
[----:B------:R-:W2:Y:S04]  /*1bf0*/  LDS.U8 R16, [UR6+0x28] ;  /* 0x00002806ff107984 */ /* 0x000ea80008000000 */
[----:B------:R-:W4:Y:S04]  /*1c00*/  LDS.64 R12, [UR6+0x30] ;  /* 0x00003006ff0c7984 */ /* 0x000f280008000a00 */
[----:B------:R-:W4:Y:S04]  /*1c10*/  LDS.U8 R17, [UR6+0x38] ;  /* 0x00003806ff117984 */ /* 0x000f280008000000 */
[----:B------:R-:W4:Y:S04]  /*1c20*/  LDS.64 R10, [UR6+0x40] ;  /* 0x00004006ff0a7984 */ /* 0x000f280008000a00 */
[----:B------:R-:W4:Y:S04]  /*1c30*/  LDS.U8 R14, [UR6+0x48] ;  /* 0x00004806ff0e7984 */ /* 0x000f280008000000 */
[----:B------:R-:W4:Y:S04]  /*1c40*/  LDS.64 R2, [UR6+0x50] ;  /* 0x00005006ff027984 */ /* 0x000f280008000a00 */
[----:B------:R-:W4:Y:S01]  /*1c50*/  LDS.U8 R18, [UR6+0x58] ;  /* 0x00005806ff127984 */ /* 0x000f220008000000 */
[----:B-----5:R-:W-:-:S02]  /*1c60*/  ISETP.NE.AND P2, PT, R7, RZ, PT ;  /* 0x000000ff0700720c */ /* 0x020fc40003f45270 */
[----:B0-----:R-:W-:Y:S02]  /*1c70*/  ISETP.LT.U32.AND P0, PT, R8, R5, PT ;  /* 0x000000050800720c */ /* 0x001fe40003f01070 */
[----:B------:R-:W-:Y:S02]  /*1c80*/  @P4 SEL R7, R4, 0x1, !P2 ;  /* 0x0000000104074807 */ /* 0x000fe40005000000 */
[----:B------:R-:W-:Y:S02]  /*1c90*/  ISETP.LT.AND.EX P0, PT, R9, R6, PT, P0 ;  /* 0x000000060900720c */ /* 0x000fe40003f01300 */
[----:B------:R-:W-:Y:S02]  /*1ca0*/  LOP3.LUT P3, RZ, R7, 0xff, RZ, 0xc0, !PT ;  /* 0x000000ff07ff7812 */ /* 0x000fe4000786c0ff */
[----:B--2---:R-:W-:-:S03]  /*1cb0*/  ISETP.NE.AND P5, PT, R16, RZ, PT ;  /* 0x000000ff1000720c */ /* 0x004fc60003fa5270 */
[C---:B-1-3--:R-:W-:Y:S02]  /*1cc0*/  @P2 SEL R5, R8.reuse, R5, P0 ;  /* 0x0000000508052207 */ /* 0x04afe40000000000 */
[C---:B------:R-:W-:Y:S02]  /*1cd0*/  @P2 SEL R6, R9.reuse, R6, P0 ;  /* 0x0000000609062207 */ /* 0x040fe40000000000 */
[----:B------:R-:W-:Y:S02]  /*1ce0*/  SEL R5, R8, R5, !P4 ;  /* 0x0000000508057207 */ /* 0x000fe40006000000 */
[----:B------:R-:W-:Y:S02]  /*1cf0*/  SEL R15, R9, R6, !P4 ;  /* 0x00000006090f7207 */ /* 0x000fe40006000000 */
[----:B----4-:R-:W-:Y:S01]  /*1d00*/  ISETP.LT.U32.AND P0, PT, R12, R5, PT ;  /* 0x000000050c00720c */ /* 0x010fe20003f01070 */
[----:B------:R-:W0:Y:S01]  /*1d10*/  LDS.64 R8, [UR6+0x60] ;  /* 0x00006006ff087984 */ /* 0x000e220008000a00 */
[----:B------:R-:W-:-:S02]  /*1d20*/  @P3 SEL R16, R7, 0x1, !P5 ;  /* 0x0000000107103807 */ /* 0x000fc40006800000 */
[----:B------:R-:W-:Y:S02]  /*1d30*/  ISETP.LT.AND.EX P0, PT, R13, R15, PT, P0 ;  /* 0x0000000f0d00720c */ /* 0x000fe40003f01300 */
[----:B------:R-:W-:Y:S02]  /*1d40*/  LOP3.LUT P2, RZ, R16, 0xff, RZ, 0xc0, !PT ;  /* 0x000000ff10ff7812 */ /* 0x000fe4000784c0ff */
[C---:B------:R-:W-:Y:S02]  /*1d50*/  @P5 SEL R5, R12.reuse, R5, P0 ;  /* 0x000000050c055207 */ /* 0x040fe40000000000 */
        /* <DEDUP_REMOVED lines=15> */
[----:B------:R-:W3:Y:S01]  /*1e50*/  LDS.U8 R10, [UR6+0x78] ;  /* 0x00007806ff0a7984 */ /* 0x000ee20008000000 */
[----:B------:R-:W-:Y:S02]  /*1e60*/  ISETP.LT.U32.AND P0, PT, R2, R13, PT ;  /* 0x0000000d0200720c */ /* 0x000fe40003f01070 */
[----:B------:R-:W-:Y:S01]  /*1e70*/  @P5 SEL R14, R17, 0x1, !P3 ;  /* 0x00000001110e5807 */ /* 0x000fe20005800000 */
[----:B------:R-:W4:Y:S01]  /*1e80*/  LDS.64 R6, [UR6+0x80] ;  /* 0x00008006ff067984 */ /* 0x000f220008000a00 */
[----:B------:R-:W-:-:S02]  /*1e90*/  ISETP.LT.AND.EX P0, PT, R3, R15, PT, P0 ;  /* 0x0000000f0300720c */ /* 0x000fc40003f01300 */
[----:B------:R-:W-:Y:S02]  /*1ea0*/  LOP3.LUT P4, RZ, R14, 0xff, RZ, 0xc0, !PT ;  /* 0x000000ff0eff7812 */ /* 0x000fe4000788c0ff */
[----:B------:R-:W-:Y:S02]  /*1eb0*/  @P3 SEL R13, R2, R13, P0 ;  /* 0x0000000d020d3207 */ /* 0x000fe40000000000 */
[----:B------:R-:W-:Y:S02]  /*1ec0*/  ISETP.NE.AND P2, PT, R18, RZ, PT ;  /* 0x000000ff1200720c */ /* 0x000fe40003f45270 */
[C---:B------:R-:W-:Y:S02]  /*1ed0*/  @P3 SEL R15, R3.reuse, R15, P0 ;  /* 0x0000000f030f3207 */ /* 0x040fe40000000000 */
[----:B------:R-:W-:Y:S02]  /*1ee0*/  SEL R11, R2, R13, !P5 ;  /* 0x0000000d020b7207 */ /* 0x000fe40006800000 */
[----:B------:R-:W-:-:S02]  /*1ef0*/  SEL R13, R3, R15, !P5 ;  /* 0x0000000f030d7207 */ /* 0x000fc40006800000 */
[----:B0-----:R-:W-:Y:S02]  /*1f00*/  ISETP.LT.U32.AND P0, PT, R8, R11, PT ;  /* 0x0000000b0800720c */ /* 0x001fe40003f01070 */
        /* <DEDUP_REMOVED lines=11> */
[----:B---3--:R-:W-:Y:S02]  /*1fc0*/  ISETP.NE.AND P4, PT, R10, RZ, PT ;  /* 0x000000ff0a00720c */ /* 0x008fe40003f85270 */
[----:B------:R-:W-:Y:S02]  /*1fd0*/  @P3 SEL R3, R4, R3, P0 ;  /* 0x0000000304033207 */ /* 0x000fe40000000000 */
[----:B------:R-:W-:Y:S02]  /*1fe0*/  LOP3.LUT P2, RZ, R12, 0xff, RZ, 0xc0, !PT ;  /* 0x000000ff0cff7812 */ /* 0x000fe4000784c0ff */
[C---:B------:R-:W-:Y:S02]  /*1ff0*/  @P3 SEL R9, R5.reuse, R9, P0 ;  /* 0x0000000905093207 */ /* 0x040fe40000000000 */
[----:B------:R-:W-:Y:S02]  /*2000*/  SEL R3, R4, R3, !P5 ;  /* 0x0000000304037207 */ /* 0x000fe40006800000 */
[----:B------:R-:W-:-:S02]  /*2010*/  SEL R9, R5, R9, !P5 ;  /* 0x0000000905097207 */ /* 0x000fc40006800000 */
[----:B----4-:R-:W-:-:S04]  /*2020*/  ISETP.LT.U32.AND P0, PT, R6, R3, PT ;  /* 0x000000030600720c */ /* 0x010fc80003f01070 */
[C---:B------:R-:W-:Y:S02]  /*2030*/  ISETP.LT.AND.EX P0, PT, R7.reuse, R9, PT, P0 ;  /* 0x000000090700720c */ /* 0x040fe40003f01300 */
[----:B------:R-:W-:Y:S02]  /*2040*/  @P2 SEL R10, R12, 0x1, !P4 ;  /* 0x000000010c0a2807 */ /* 0x000fe40006000000 */
[C---:B------:R-:W-:Y:S02]  /*2050*/  @P4 SEL R3, R6.reuse, R3, P0 ;  /* 0x0000000306034207 */ /* 0x040fe40000000000 */
[----:B------:R-:W-:Y:S02]  /*2060*/  @P4 SEL R9, R7, R9, P0 ;  /* 0x0000000907094207 */ /* 0x000fe40000000000 */
[----:B------:R-:W-:Y:S02]  /*2070*/  SEL R5, R6, R3, !P2 ;  /* 0x0000000306057207 */ /* 0x000fe40005000000 */
[----:B------:R-:W-:-:S02]  /*2080*/  PRMT R4, R10, 0x7610, R4 ;  /* 0x000076100a047816 */ /* 0x000fc40000000004 */
[----:B------:R-:W-:Y:S01]  /*2090*/  SEL R6, R7, R9, !P2 ;  /* 0x0000000907067207 */ /* 0x000fe20005000000 */
[----:B------:R-:W-:Y:S06]  /*20a0*/  BRA `(.L_x_157) ;  /* 0x00000034008c7947 */ /* 0x000fec0003800000 */
.L_x_144:
[----:B------:R-:W0:Y:S01]  /*20b0*/  S2R R13, SR_LANEID ;  /* 0x00000000000d7919 */ /* 0x000e220000000000 */
[----:B------:R-:W-:Y:S01]  /*20c0*/  LOP3.LUT R2, R7, 0x3e0, RZ, 0xc0, !PT ;  /* 0x000003e007027812 */ /* 0x000fe200078ec0ff */
[----:B------:R-:W-:Y:S04]  /*20d0*/  BSSY.RECONVERGENT B1, `(.L_x_158) ;  /* 0x0000022000017945 */ /* 0x000fe80003800200 */
[----:B------:R-:W-:Y:S01]  /*20e0*/  VIADD R3, R2, 0x20 ;  /* 0x0000002002037836 */ /* 0x000fe20000000000 */
[----:B------:R-:W-:-:S04]  /*20f0*/  LOP3.LUT R2, RZ, R2, RZ, 0x33, !PT ;  /* 0x00000002ff027212 */ /* 0x000fc800078e33ff */
[----:B------:R-:W-:Y:S01]  /*2100*/  ISETP.GT.U32.AND P0, PT, R3, UR4, PT ;  /* 0x0000000403007c0c */ /* 0x000fe2000bf04070 */
[----:B------:R-:W-:-:S05]  /*2110*/  VIADD R2, R2, UR4 ;  /* 0x0000000402027c36 */ /* 0x000fca0008000000 */
[----:B------:R-:W-:-:S05]  /*2120*/  SEL R2, R2, 0x1f, P0 ;  /* 0x0000001f02027807 */ /* 0x000fca0000000000 */
[----:B------:R2:W3:Y:S01]  /*2130*/  SHFL.DOWN PT, R8, R5, 0x1, R2 ;  /* 0x0820000005087989 */ /* 0x0004e200000e0002 */
        /* <DEDUP_REMOVED lines=17> */
[-C--:B------:R-:W-:Y:S02]  /*2250*/  @!P0 ISETP.LT.U32.AND P4, PT, R8, R5.reuse, PT ;  /* 0x000000050800820c */ /* 0x080fe40003f81070 */
[----:B------:R-:W-:Y:S02]  /*2260*/  @P0 ISETP.NE.AND P6, PT, R10, RZ, PT ;  /* 0x000000ff0a00020c */ /* 0x000fe40003fc5270 */
[----:B------:R-:W-:Y:S02]  /*2270*/  @!P0 PRMT R4, R12, 0x7610, R4 ;  /* 0x000076100c048816 */ /* 0x000fe40000000004 */
[----:B0-----:R-:W-:Y:S02]  /*2280*/  @!P0 ISETP.LT.AND.EX P4, PT, R11, R6, PT, P4 ;  /* 0x000000060b00820c */ /* 0x001fe40003f81340 */
[----:B------:R-:W-:Y:S02]  /*2290*/  @P0 SEL R3, R3, R4, !P6 ;  /* 0x0000000403030207 */ /* 0x000fe40007000000 */
[----:B--2---:R-:W-:-:S02]  /*22a0*/  @!P0 SEL R5, R8, R5, P4 ;  /* 0x0000000508058207 */ /* 0x004fc40002000000 */
[----:B------:R-:W-:Y:S02]  /*22b0*/  @!P0 SEL R6, R11, R6, P4 ;  /* 0x000000060b068207 */ /* 0x000fe40002000000 */
[----:B------:R-:W-:Y:S02]  /*22c0*/  @P0 PRMT R4, R3, 0x7610, R4 ;  /* 0x0000761003040816 */ /* 0x000fe40000000004 */
[----:B------:R-:W-:Y:S02]  /*22d0*/  @P0 SEL R5, R8, R5, !P6 ;  /* 0x0000000508050207 */ /* 0x000fe40007000000 */
[----:B------:R-:W-:-:S07]  /*22e0*/  @P0 SEL R6, R11, R6, !P6 ;  /* 0x000000060b060207 */ /* 0x000fce0007000000 */
.L_x_159:
[----:B------:R-:W-:Y:S05]  /*22f0*/  BSYNC.RECONVERGENT B1 ;  /* 0x0000000000017941 */ /* 0x000fea0003800200 */
.L_x_158:
        /* <DEDUP_REMOVED lines=14> */
[----:B------:R-:W-:Y:S02]  /*23e0*/  @!P0 ISETP.LT.AND.EX P5, PT, R9, R6, PT, P5 ;  /* 0x000000060900820c */ /* 0x000fe40003fa1350 */
[----:B------:R-:W-:Y:S02]  /*23f0*/  @P0 SEL R3, R3, R4, !P6 ;  /* 0x0000000403030207 */ /* 0x000fe40007000000 */
[----:B--23--:R-:W-:-:S02]  /*2400*/  @!P0 SEL R5, R8, R5, P5 ;  /* 0x0000000508058207 */ /* 0x00cfc40002800000 */
[----:B------:R-:W-:Y:S02]  /*2410*/  @!P0 SEL R6, R9, R6, P5 ;  /* 0x0000000609068207 */ /* 0x000fe40002800000 */
[----:B------:R-:W-:Y:S02]  /*2420*/  @P0 PRMT R4, R3, 0x7610, R4 ;  /* 0x0000761003040816 */ /* 0x000fe40000000004 */
[----:B------:R-:W-:Y:S02]  /*2430*/  @P0 SEL R5, R8, R5, !P6 ;  /* 0x0000000508050207 */ /* 0x000fe40007000000 */
[----:B------:R-:W-:-:S07]  /*2440*/  @P0 SEL R6, R9, R6, !P6 ;  /* 0x0000000609060207 */ /* 0x000fce0007000000 */
.L_x_161:
[----:B------:R-:W-:Y:S05]  /*2450*/  BSYNC.RECONVERGENT B1 ;  /* 0x0000000000017941 */ /* 0x000fea0003800200 */
.L_x_160:
[----:B0-----:R-:W-:Y:S01]  /*2460*/  LOP3.LUT R3, R4, 0xff, RZ, 0xc0, !PT ;  /* 0x000000ff04037812 */ /* 0x001fe200078ec0ff */
[----:B----4-:R0:W4:Y:S01]  /*2470*/  SHFL.DOWN PT, R8, R5, 0x4, R2 ;  /* 0x0880000005087989 */ /* 0x01012200000e0002 */
[----:B------:R-:W-:Y:S03]  /*2480*/  BSSY.RECONVERGENT B1, `(.L_x_162) ;  /* 0x0000012000017945 */ /* 0x000fe60003800200 */
        /* <DEDUP_REMOVED lines=17> */
.L_x_163:
[----:B------:R-:W-:Y:S05]  /*25a0*/  BSYNC.RECONVERGENT B1 ;  /* 0x0000000000017941 */ /* 0x000fea0003800200 */
.L_x_162:
        /* <DEDUP_REMOVED lines=20> */
.L_x_165:
[----:B------:R-:W-:Y:S05]  /*26f0*/  BSYNC.RECONVERGENT B1 ;  /* 0x0000000000017941 */ /* 0x000fea0003800200 */
.L_x_164:
        /* <DEDUP_REMOVED lines=8> */
[----:B--23--:R-:W-:-:S04]  /*2780*/  LOP3.LUT P2, R2, R4, 0xff, RZ, 0xc0, !PT ;  /* 0x000000ff04027812 */ /* 0x00cfc8000784c0ff */
[----:B------:R-:W-:-:S13]  /*2790*/  PLOP3.LUT P0, PT, P2, P0, PT, 0x2f, 0xf2 ;  /* 0x0000000000f2781c */ /* 0x000fda0001700577 */
[-C--:B----4-:R-:W-:Y:S02]  /*27a0*/  @!P0 ISETP.LT.U32.AND P2, PT, R8, R5.reuse, PT ;  /* 0x000000050800820c */ /* 0x090fe40003f41070 */
        /* <DEDUP_REMOVED lines=9> */
.L_x_167:
[----:B------:R-:W-:Y:S05]  /*2840*/  BSYNC.RECONVERGENT B1 ;  /* 0x0000000000017941 */ /* 0x000fea0003800200 */
.L_x_166:
[----:B------:R-:W-:Y:S04]  /*2850*/  BSSY.RECONVERGENT B1, `(.L_x_168) ;  /* 0x000000c000017945 */ /* 0x000fe80003800200 */
[----:B------:R-:W-:Y:S05]  /*2860*/  @P1 BRA `(.L_x_169) ;  /* 0x0000000000281947 */ /* 0x000fea0003800000 */
[----:B----4-:R-:W4:Y:S01]  /*2870*/  S2R R8, SR_CgaCtaId ;  /* 0x0000000000087919 */ /* 0x010f220000008800 */
[----:B0-----:R-:W-:Y:S02]  /*2880*/  MOV R3, 0x400 ;  /* 0x0000040000037802 */ /* 0x001fe40000000f00 */
[----:B--23--:R-:W-:-:S04]  /*2890*/  SHF.R.U32.HI R2, RZ, 0x1, R7 ;  /* 0x00000001ff027819 */ /* 0x00cfc80000011607 */
[----:B------:R-:W-:Y:S02]  /*28a0*/  LOP3.LUT R2, R2, 0x1f0, RZ, 0xc0, !PT ;  /* 0x000001f002027812 */ /* 0x000fe400078ec0ff */
[----:B----4-:R-:W-:-:S05]  /*28b0*/  LEA R3, R8, R3, 0x18 ;  /* 0x0000000308037211 */ /* 0x010fca00078ec0ff */
[----:B------:R-:W-:Y:S02]  /*28c0*/  IMAD.IADD R9, R2, 0x1, R3 ;  /* 0x0000000102097824 */ /* 0x000fe400078e0203 */
[----:B------:R-:W-:Y:S02]  /*28d0*/  IMAD.MOV.U32 R2, RZ, RZ, R5 ;  /* 0x000000ffff027224 */ /* 0x000fe400078e0005 */
[----:B------:R-:W-:Y:S01]  /*28e0*/  IMAD.MOV.U32 R3, RZ, RZ, R6 ;  /* 0x000000ffff037224 */ /* 0x000fe200078e0006 */
[----:B------:R0:W-:Y:S04]  /*28f0*/  STS.U8 [R9+0x8], R4 ;  /* 0x0000080409007388 */ /* 0x0001e80000000000 */
[----:B------:R0:W-:Y:S02]  /*2900*/  STS.64 [R9+0x10], R2 ;  /* 0x0000100209007388 */ /* 0x0001e40000000a00 */
.L_x_169:
[----:B------:R-:W-:Y:S05]  /*2910*/  BSYNC.RECONVERGENT B1 ;  /* 0x0000000000017941 */ /* 0x000fea0003800200 */
.L_x_168:
[----:B------:R-:W-:Y:S01]  /*2920*/  BAR.SYNC.DEFER_BLOCKING 0x0 ;  /* 0x0000000000007b1d */ /* 0x000fe20000010000 */
[----:B------:R-:W-:-:S13]  /*2930*/  ISETP.NE.AND P1, PT, R7, RZ, PT ;  /* 0x000000ff0700720c */ /* 0x000fda0003f25270 */
[----:B------:R-:W-:Y:S05]  /*2940*/  @P1 BRA `(.L_x_157) ;  /* 0x0000002c00641947 */ /* 0x000fea0003800000 */
[----:B------:R-:W-:Y:S02]  /*2950*/  UISETP.GE.U32.AND UP3, UPT, UR4, 0x21, UPT ;  /* 0x000000210400788c */ /* 0x000fe4000bf66070 */
[----:B------:R-:W-:Y:S02]  /*2960*/  UISETP.GE.U32.AND UP2, UPT, UR4, 0x41, UPT ;  /* 0x000000410400788c */ /* 0x000fe4000bf46070 */
[----:B------:R-:W-:Y:S02]  /*2970*/  UISETP.GE.U32.AND.EX UP3, UPT, UR5, URZ, UPT, UP3 ;  /* 0x000000ff0500728c */ /* 0x000fe4000bf66130 */
[----:B------:R-:W-:Y:S02]  /*2980*/  UISETP.GE.U32.AND UP1, UPT, UR4, 0x61, UPT ;  /* 0x000000610400788c */ /* 0x000fe4000bf26070 */
[----:B------:R-:W-:Y:S02]  /*2990*/  UISETP.GE.U32.AND UP0, UPT, UR4, 0x81, UPT ;  /* 0x000000810400788c */ /* 0x000fe4000bf06070 */
[----:B------:R-:W-:-:S02]  /*29a0*/  UISETP.GE.U32.AND UP6, UPT, UR4, 0xa1, UPT ;  /* 0x000000a10400788c */ /* 0x000fc4000bfc6070 */
[----:B------:R-:W-:Y:S02]  /*29b0*/  UISETP.GE.U32.AND UP4, UPT, UR4, 0xc1, UPT ;  /* 0x000000c10400788c */ /* 0x000fe4000bf86070 */
[----:B------:R-:W-:Y:S02]  /*29c0*/  UISETP.GE.U32.AND UP5, UPT, UR4, 0xe1, UPT ;  /* 0x000000e10400788c */ /* 0x000fe4000bfa6070 */
[----:B------:R-:W-:Y:S02]  /*29d0*/  UISETP.GE.U32.AND.EX UP2, UPT, UR5, URZ, UPT, UP2 ;  /* 0x000000ff0500728c */ /* 0x000fe4000bf46120 */
[----:B------:R-:W-:Y:S02]  /*29e0*/  UISETP.GE.U32.AND.EX UP1, UPT, UR5, URZ, UPT, UP1 ;  /* 0x000000ff0500728c */ /* 0x000fe4000bf26110 */
[----:B------:R-:W-:Y:S02]  /*29f0*/  UISETP.GE.U32.AND.EX UP0, UPT, UR5, URZ, UPT, UP0 ;  /* 0x000000ff0500728c */ /* 0x000fe4000bf06100 */
[----:B------:R-:W-:-:S02]  /*2a00*/  UISETP.GE.U32.AND.EX UP6, UPT, UR5, URZ, UPT, UP6 ;  /* 0x000000ff0500728c */ /* 0x000fc4000bfc6160 */
[----:B------:R-:W-:Y:S02]  /*2a10*/  UISETP.GE.U32.AND.EX UP4, UPT, UR5, URZ, UPT, UP4 ;  /* 0x000000ff0500728c */ /* 0x000fe4000bf86140 */
[----:B------:R-:W-:Y:S01]  /*2a20*/  UISETP.GE.U32.AND.EX UP5, UPT, UR5, URZ, UPT, UP5 ;  /* 0x000000ff0500728c */ /* 0x000fe2000bfa6150 */
[----:B------:R-:W-:Y:S10]  /*2a30*/  BRA.U !UP3, `(.L_x_170) ;  /* 0x000000010b3c7547 */ /* 0x000ff4000b800000 */
[----:B------:R-:W5:Y:S01]  /*2a40*/  S2UR UR7, SR_CgaCtaId ;  /* 0x00000000000779c3 */ /* 0x000f620000008800 */
[----:B------:R-:W-:Y:S01]  /*2a50*/  UMOV UR6, 0x400 ;  /* 0x0000040000067882 */ /* 0x000fe20000000000 */
[----:B------:R-:W-:Y:S01]  /*2a60*/  LOP3.LUT P3, RZ, R4, 0xff, RZ, 0xc0, !PT ;  /* 0x000000ff04ff7812 */ /* 0x000fe2000786c0ff */
[----:B-----5:R-:W-:-:S09]  /*2a70*/  ULEA UR6, UR7, UR6, 0x18 ;  /* 0x0000000607067291 */ /* 0x020fd2000f8ec0ff */
[----:B------:R-:W5:Y:S04]  /*2a80*/  LDS.U8 R7, [UR6+0x18] ;  /* 0x00001806ff077984 */ /* 0x000f680008000000 */
[----:B0-23--:R-:W0:Y:S01]  /*2a90*/  LDS.64 R2, [UR6+0x20] ;  /* 0x00002006ff027984 */ /* 0x00de220008000a00 */
        /* <DEDUP_REMOVED lines=9> */
.L_x_170:
[----:B------:R-:W-:Y:S05]  /*2b30*/  BRA.U !UP2, `(.L_x_171) ;  /* 0x000000010a3c7547 */ /* 0x000fea000b800000 */
        /* <DEDUP_REMOVED lines=15> */
.L_x_171:
        /* <DEDUP_REMOVED lines=16> */
.L_x_172:
        /* <DEDUP_REMOVED lines=16> */
.L_x_173:
        /* <DEDUP_REMOVED lines=16> */
.L_x_174:
        /* <DEDUP_REMOVED lines=16> */
.L_x_175:
        /* <DEDUP_REMOVED lines=17> */
.L_x_134:
[----:B------:R-:W2:Y:S01]  /*3140*/  S2R R7, SR_TID.X ;  /* 0x0000000000077919 */ /* 0x000ea20000002100 */
[----:B------:R-:W2:Y:S02]  /*3150*/  LDCU.64 UR6, c[0x0][0x380] ;  /* 0x00007000ff0677ac */ /* 0x000ea40008000a00 */
[----:B--2---:R-:W-:-:S05]  /*3160*/  IADD3 R2, P0, PT, R7, UR6, RZ ;  /* 0x0000000607027c10 */ /* 0x004fca000ff1e0ff */
[----:B------:R-:W-:Y:S01]  /*3170*/  IMAD.X R3, RZ, RZ, UR7, P0 ;  /* 0x00000007ff037e24 */ /* 0x000fe200080e06ff */
[----:B------:R-:W2:Y:S04]  /*3180*/  LDCU.64 UR6, c[0x0][0x390] ;  /* 0x00007200ff0677ac */ /* 0x000ea80008000a00 */
[----:B------:R-:W3:Y:S04]  /*3190*/  LDG.E.U8 R5, desc[UR8][R2.64] ;  /* 0x0000000802057981 */ /* 0x000ee8000c1e1100 */
[----:B------:R-:W4:Y:S04]  /*31a0*/  LDG.E.U8 R13, desc[UR8][R2.64+0x200] ;  /* 0x00020008020d7981 */ /* 0x000f28000c1e1100 */
[----:B------:R-:W5:Y:S04]  /*31b0*/  LDG.E.U8 R9, desc[UR8][R2.64+0x100] ;  /* 0x0001000802097981 */ /* 0x000f68000c1e1100 */
[----:B------:R-:W5:Y:S01]  /*31c0*/  LDG.E.U8 R15, desc[UR8][R2.64+0x300] ;  /* 0x00030008020f7981 */ /* 0x000f62000c1e1100 */
[----:B0-----:R-:W-:Y:S01]  /*31d0*/  PRMT R8, R11, 0x7770, RZ ;  /* 0x000077700b087816 */ /* 0x001fe200000000ff */
[C---:B------:R-:W-:Y:S01]  /*31e0*/  VIADD R6, R7.reuse, 0x100 ;  /* 0x0000010007067836 */ /* 0x040fe20000000000 */
[----:B------:R-:W-:Y:S01]  /*31f0*/  UIADD3 UR10, UP0, UPT, UR4, -0x400, URZ ;  /* 0xfffffc00040a7890 */ /* 0x000fe2000ff1e0ff */
[----:B------:R-:W-:-:S03]  /*3200*/  VIADD R4, R7, 0x200 ;  /* 0x0000020007047836 */ /* 0x000fc60000000000 */
[----:B------:R-:W-:Y:S02]  /*3210*/  UIADD3.X UR11, UPT, UPT, UR5, -0x1, URZ, UP0, !UPT ;  /* 0xffffffff050b7890 */ /* 0x000fe400087fe4ff */
[----:B--2---:R-:W-:Y:S01]  /*3220*/  IADD3 R10, P1, PT, R4, UR6, RZ ;  /* 0x00000006040a7c10 */ /* 0x004fe2000ff3e0ff */
[----:B------:R-:W-:-:S03]  /*3230*/  UISETP.GE.U32.AND UP0, UPT, UR10, 0x400, UPT ;  /* 0x000004000a00788c */ /* 0x000fc6000bf06070 */
[----:B------:R-:W-:Y:S01]  /*3240*/  IADD3 R4, P4, PT, R10, 0x100, RZ ;  /* 0x000001000a047810 */ /* 0x000fe20007f9e0ff */
[----:B------:R-:W-:Y:S01]  /*3250*/  IMAD.X R17, RZ, RZ, UR7, P1 ;  /* 0x00000007ff117e24 */ /* 0x000fe200088e06ff */
[----:B------:R-:W-:Y:S01]  /*3260*/  UISETP.GE.U32.AND.EX UP0, UPT, UR11, URZ, UPT, UP0 ;  /* 0x000000ff0b00728c */ /* 0x000fe2000bf06100 */
[----:B---3--:R-:W-:-:S04]  /*3270*/  ISETP.NE.AND P0, PT, R5, R8, PT ;  /* 0x000000080500720c */ /* 0x008fc80003f05270 */
[----:B------:R-:W-:Y:S02]  /*3280*/  SEL R5, R7, R6, !P0 ;  /* 0x0000000607057207 */ /* 0x000fe40004000000 */
[-C--:B----4-:R-:W-:Y:S02]  /*3290*/  ISETP.NE.AND P2, PT, R13, R8.reuse, PT ;  /* 0x000000080d00720c */ /* 0x090fe40003f45270 */
[----:B------:R-:W-:Y:S02]  /*32a0*/  IADD3 R5, P3, PT, R5, UR6, RZ ;  /* 0x0000000605057c10 */ /* 0x000fe4000ff7e0ff */
[-C--:B-----5:R-:W-:Y:S01]  /*32b0*/  ISETP.EQ.OR P0, PT, R9, R8.reuse, !P0 ;  /* 0x000000080900720c */ /* 0x0a0fe20004702670 */
[----:B------:R-:W-:Y:S01]  /*32c0*/  IMAD.X R9, RZ, RZ, R17, P4 ;  /* 0x000000ffff097224 */ /* 0x000fe200020e0611 */
[----:B------:R-:W-:Y:S01]  /*32d0*/  ISETP.LT.U32.AND P1, PT, R10, R5, PT ;  /* 0x000000050a00720c */ /* 0x000fe20003f21070 */
[----:B------:R-:W-:Y:S01]  /*32e0*/  IMAD.X R6, RZ, RZ, UR7, P3 ;  /* 0x00000007ff067e24 */ /* 0x000fe200098e06ff */
[----:B------:R-:W-:-:S04]  /*32f0*/  ISETP.NE.AND P3, PT, R15, R8, PT ;  /* 0x000000080f00720c */ /* 0x000fc80003f65270 */
[----:B------:R-:W-:-:S04]  /*3300*/  ISETP.LT.AND.EX P1, PT, R17, R6, PT, P1 ;  /* 0x000000061100720c */ /* 0x000fc80003f21310 */
[----:B------:R-:W-:Y:S02]  /*3310*/  @!P2 SEL R5, R10, R5, P1 ;  /* 0x000000050a05a207 */ /* 0x000fe40000800000 */
[----:B------:R-:W-:Y:S02]  /*3320*/  @!P2 SEL R6, R17, R6, P1 ;  /* 0x000000061106a207 */ /* 0x000fe40000800000 */
[----:B------:R-:W-:Y:S01]  /*3330*/  SEL R5, R5, R10, P0 ;  /* 0x0000000a05057207 */ /* 0x000fe20000000000 */
[----:B------:R-:W-:Y:S01]  /*3340*/  IMAD.MOV.U32 R10, RZ, RZ, 0x400 ;  /* 0x00000400ff0a7424 */ /* 0x000fe200078e00ff */
[----:B------:R-:W-:Y:S02]  /*3350*/  SEL R6, R6, R17, P0 ;  /* 0x0000001106067207 */ /* 0x000fe40000000000 */
[----:B------:R-:W-:Y:S02]  /*3360*/  ISETP.LT.U32.AND P1, PT, R4, R5, PT ;  /* 0x000000050400720c */ /* 0x000fe40003f21070 */
[----:B------:R-:W-:-:S02]  /*3370*/  ISETP.EQ.OR P0, PT, R13, R8, P0 ;  /* 0x000000080d00720c */ /* 0x000fc40000702670 */
[----:B------:R-:W-:Y:S02]  /*3380*/  ISETP.LT.AND.EX P1, PT, R9, R6, PT, P1 ;  /* 0x000000060900720c */ /* 0x000fe40003f21310 */
[----:B------:R-:W-:Y:S02]  /*3390*/  ISETP.EQ.OR P2, PT, R15, R8, P0 ;  /* 0x000000080f00720c */ /* 0x000fe40000742670 */
[----:B------:R-:W-:Y:S02]  /*33a0*/  @!P3 SEL R5, R4, R5, P1 ;  /* 0x000000050405b207 */ /* 0x000fe40000800000 */
[----:B------:R-:W-:Y:S02]  /*33b0*/  @!P3 SEL R6, R9, R6, P1 ;  /* 0x000000060906b207 */ /* 0x000fe40000800000 */
[----:B------:R-:W-:Y:S02]  /*33c0*/  SEL R5, R5, R4, P0 ;  /* 0x0000000405057207 */ /* 0x000fe40000000000 */
[----:B------:R-:W-:Y:S01]  /*33d0*/  SEL R6, R6, R9, P0 ;  /* 0x0000000906067207 */ /* 0x000fe20000000000 */
[----:B------:R-:W-:Y:S01]  /*33e0*/  IMAD.MOV.U32 R9, RZ, RZ, RZ ;  /* 0x000000ffff097224 */ /* 0x000fe200078e00ff */
[----:B------:R-:W-:Y:S01]  /*33f0*/  SEL R4, RZ, 0x1, !P2 ;  /* 0x00000001ff047807 */ /* 0x000fe20005000000 */
[----:B------:R-:W-:Y:S06]  /*3400*/  BRA.U !UP0, `(.L_x_176) ;  /* 0x0000000508207547 */ /* 0x000fec000b800000 */
[----:B------:R-:W-:Y:S01]  /*3410*/  PRMT R8, R11, 0x7770, RZ ;  /* 0x000077700b087816 */ /* 0x000fe200000000ff */
[----:B------:R-:W-:Y:S01]  /*3420*/  IMAD.MOV.U32 R10, RZ, RZ, 0x400 ;  /* 0x00000400ff0a7424 */ /* 0x000fe200078e00ff */
[----:B------:R-:W0:Y:S01]  /*3430*/  LDCU.64 UR6, c[0x0][0x390] ;  /* 0x00007200ff0677ac */ /* 0x000e220008000a00 */
[----:B------:R-:W-:Y:S01]  /*3440*/  IMAD.MOV.U32 R9, RZ, RZ, RZ ;  /* 0x000000ffff097224 */ /* 0x000fe200078e00ff */
[----:B------:R-:W2:Y:S01]  /*3450*/  LDCU.64 UR4, c[0x0][0x3a0] ;  /* 0x00007400ff0477ac */ /* 0x000ea20008000a00 */
[----:B------:R-:W-:-:S05]  /*3460*/  NOP ;  /* 0x0000000000007918 */ /* 0x000fca0000000000 */
.L_x_178:
[----:B------:R-:W-:-:S05]  /*3470*/  IADD3 R14, P0, PT, R10, R2, RZ ;  /* 0x000000020a0e7210 */ /* 0x000fca0007f1e0ff */
[----:B------:R-:W-:-:S05]  /*3480*/  IMAD.X R15, R9, 0x1, R3, P0 ;  /* 0x00000001090f7824 */ /* 0x000fca00000e0603 */
[----:B------:R-:W3:Y:S04]  /*3490*/  LDG.E.U8 R13, desc[UR8][R14.64] ;  /* 0x000000080e0d7981 */ /* 0x000ee8000c1e1100 */
[----:B------:R-:W4:Y:S04]  /*34a0*/  LDG.E.U8 R17, desc[UR8][R14.64+0x100] ;  /* 0x000100080e117981 */ /* 0x000f28000c1e1100 */
[----:B------:R-:W5:Y:S04]  /*34b0*/  LDG.E.U8 R19, desc[UR8][R14.64+0x200] ;  /* 0x000200080e137981 */ /* 0x000f68000c1e1100 */
[----:B------:R1:W2:Y:S01]  /*34c0*/  LDG.E.U8 R11, desc[UR8][R14.64+0x300] ;  /* 0x000300080e0b7981 */ /* 0x0002a2000c1e1100 */
[----:B0-----:R-:W-:Y:S01]  /*34d0*/  IADD3 R12, P1, P4, R10, UR6, R7 ;  /* 0x000000060a0c7c10 */ /* 0x001fe2000fc3e007 */
[----:B------:R-:W-:Y:S01]  /*34e0*/  IMAD.MOV.U32 R16, RZ, RZ, R6 ;  /* 0x000000ffff107224 */ /* 0x000fe200078e0006 */
[----:B------:R-:W-:-:S02]  /*34f0*/  LOP3.LUT P3, RZ, R4, 0xff, RZ, 0xc0, !PT ;  /* 0x000000ff04ff7812 */ /* 0x000fc4000786c0ff */
[-C--:B---3--:R-:W-:Y:S01]  /*3500*/  ISETP.NE.AND P2, PT, R13, R8.reuse, PT ;  /* 0x000000080d00720c */ /* 0x088fe20003f45270 */
[----:B------:R-:W-:Y:S01]  /*3510*/  IMAD.MOV.U32 R13, RZ, RZ, R5 ;  /* 0x000000ffff0d7224 */ /* 0x000fe200078e0005 */
[----:B------:R-:W-:Y:S02]  /*3520*/  IADD3.X R5, PT, PT, R9, UR7, RZ, P1, P4 ;  /* 0x0000000709057c10 */ /* 0x000fe40008fe84ff */
[----:B----4-:R-:W-:Y:S02]  /*3530*/  ISETP.NE.AND P4, PT, R17, R8, PT ;  /* 0x000000081100720c */ /* 0x010fe40003f85270 */
[C---:B------:R-:W-:Y:S02]  /*3540*/  ISETP.LT.U32.AND P0, PT, R12.reuse, R13, PT ;  /* 0x0000000d0c00720c */ /* 0x040fe40003f01070 */
[----:B------:R-:W-:Y:S02]  /*3550*/  IADD3 R17, P5, PT, R12, 0x100, RZ ;  /* 0x000001000c117810 */ /* 0x000fe40007fbe0ff */
[----:B------:R-:W-:-:S02]  /*3560*/  ISETP.LT.AND.EX P0, PT, R5, R16, PT, P0 ;  /* 0x000000100500720c */ /* 0x000fc40003f01300 */
[----:B-1----:R-:W-:Y:S02]  /*3570*/  SEL R14, RZ, 0x1, P2 ;  /* 0x00000001ff0e7807 */ /* 0x002fe40001000000 */
[C---:B------:R-:W-:Y:S02]  /*3580*/  @!P2 SEL R13, R12.reuse, R13, P0 ;  /* 0x0000000d0c0da207 */ /* 0x040fe40000000000 */
[C---:B------:R-:W-:Y:S02]  /*3590*/  @!P2 SEL R16, R5.reuse, R16, P0 ;  /* 0x000000100510a207 */ /* 0x040fe40000000000 */
[----:B------:R-:W-:Y:S02]  /*35a0*/  SEL R6, R12, R13, !P3 ;  /* 0x0000000d0c067207 */ /* 0x000fe40005800000 */
[----:B------:R-:W-:Y:S01]  /*35b0*/  @P3 SEL R14, R4, 0x1, P2 ;  /* 0x00000001040e3807 */ /* 0x000fe20001000000 */
[----:B------:R-:W-:Y:S01]  /*35c0*/  IMAD.X R4, RZ, RZ, R5, P5 ;  /* 0x000000ffff047224 */ /* 0x000fe200028e0605 */
[----:B------:R-:W-:-:S02]  /*35d0*/  SEL R13, R5, R16, !P3 ;  /* 0x00000010050d7207 */ /* 0x000fc40005800000 */
[----:B------:R-:W-:Y:S02]  /*35e0*/  ISETP.LT.U32.AND P0, PT, R17, R6, PT ;  /* 0x000000061100720c */ /* 0x000fe40003f01070 */
[----:B------:R-:W-:Y:S02]  /*35f0*/  LOP3.LUT P1, RZ, R14, 0xff, RZ, 0xc0, !PT ;  /* 0x000000ff0eff7812 */ /* 0x000fe4000782c0ff */
[CC--:B------:R-:W-:Y:S02]  /*3600*/  ISETP.LT.AND.EX P0, PT, R4.reuse, R13.reuse, PT, P0 ;  /* 0x0000000d0400720c */ /* 0x0c0fe40003f01300 */
[----:B-----5:R-:W-:Y:S02]  /*3610*/  ISETP.NE.AND P2, PT, R19, R8, PT ;  /* 0x000000081300720c */ /* 0x020fe40003f45270 */
[----:B------:R-:W-:Y:S02]  /*3620*/  @!P4 SEL R6, R17, R6, P0 ;  /* 0x000000061106c207 */ /* 0x000fe40000000000 */
[----:B------:R-:W-:-:S02]  /*3630*/  @!P4 SEL R13, R4, R13, P0 ;  /* 0x0000000d040dc207 */ /* 0x000fc40000000000 */
[----:B------:R-:W-:Y:S02]  /*3640*/  IADD3 R15, P0, PT, R12, 0x200, RZ ;  /* 0x000002000c0f7810 */ /* 0x000fe40007f1e0ff */
[----:B------:R-:W-:Y:S02]  /*3650*/  SEL R6, R17, R6, !P1 ;  /* 0x0000000611067207 */ /* 0x000fe40004800000 */
[----:B------:R-:W-:Y:S01]  /*3660*/  SEL R13, R4, R13, !P1 ;  /* 0x0000000d040d7207 */ /* 0x000fe20004800000 */
[----:B------:R-:W-:Y:S01]  /*3670*/  IMAD.X R4, RZ, RZ, R5, P0 ;  /* 0x000000ffff047224 */ /* 0x000fe200000e0605 */
[----:B------:R-:W-:Y:S02]  /*3680*/  ISETP.LT.U32.AND P0, PT, R15, R6, PT ;  /* 0x000000060f00720c */ /* 0x000fe40003f01070 */
[----:B------:R-:W-:Y:S02]  /*3690*/  SEL R16, RZ, 0x1, P4 ;  /* 0x00000001ff107807 */ /* 0x000fe40002000000 */
[----:B------:R-:W-:-:S02]  /*36a0*/  @P1 SEL R16, R14, 0x1, P4 ;  /* 0x000000010e101807 */ /* 0x000fc40002000000 */
[-C--:B------:R-:W-:Y:S02]  /*36b0*/  ISETP.LT.AND.EX P0, PT, R4, R13.reuse, PT, P0 ;  /* 0x0000000d0400720c */ /* 0x080fe40003f01300 */
[----:B------:R-:W-:Y:S02]  /*36c0*/  LOP3.LUT P1, RZ, R16, 0xff, RZ, 0xc0, !PT ;  /* 0x000000ff10ff7812 */ /* 0x000fe4000782c0ff */
[----:B------:R-:W-:Y:S02]  /*36d0*/  @!P2 SEL R13, R4, R13, P0 ;  /* 0x0000000d040da207 */ /* 0x000fe40000000000 */
[----:B------:R-:W-:Y:S02]  /*36e0*/  @!P2 SEL R6, R15, R6, P0 ;  /* 0x000000060f06a207 */ /* 0x000fe40000000000 */
[----:B--2---:R-:W-:Y:S02]  /*36f0*/  ISETP.NE.AND P3, PT, R11, R8, PT ;  /* 0x000000080b00720c */ /* 0x004fe40003f65270 */
[----:B------:R-:W-:-:S02]  /*3700*/  IADD3 R11, P0, PT, R12, 0x300, RZ ;  /* 0x000003000c0b7810 */ /* 0x000fc40007f1e0ff */
[----:B------:R-:W-:Y:S02]  /*3710*/  SEL R13, R4, R13, !P1 ;  /* 0x0000000d040d7207 */ /* 0x000fe40004800000 */
[----:B------:R-:W-:Y:S01]  /*3720*/  IADD3 R4, P4, PT, -R10, UR4, RZ ;  /* 0x000000040a047c10 */ /* 0x000fe2000ff9e1ff */
[----:B------:R-:W-:Y:S01]  /*3730*/  IMAD.X R12, RZ, RZ, R5, P0 ;  /* 0x000000ffff0c7224 */ /* 0x000fe200000e0605 */
[----:B------:R-:W-:Y:S02]  /*3740*/  SEL R14, RZ, 0x1, P2 ;  /* 0x00000001ff0e7807 */ /* 0x000fe40001000000 */
[----:B------:R-:W-:Y:S02]  /*3750*/  ISETP.GE.U32.AND P0, PT, R4, 0x400, PT ;  /* 0x000004000400780c */ /* 0x000fe40003f06070 */
[----:B------:R-:W-:Y:S02]  /*3760*/  IADD3.X R5, PT, PT, ~R9, UR5, RZ, P4, !PT ;  /* 0x0000000509057c10 */ /* 0x000fe4000a7fe5ff */
[----:B------:R-:W-:-:S02]  /*3770*/  @P1 SEL R14, R16, 0x1, P2 ;  /* 0x00000001100e1807 */ /* 0x000fc40001000000 */
[----:B------:R-:W-:Y:S02]  /*3780*/  SEL R6, R15, R6, !P1 ;  /* 0x000000060f067207 */ /* 0x000fe40004800000 */
[----:B------:R-:W-:Y:S02]  /*3790*/  ISETP.GE.U32.AND.EX P0, PT, R5, RZ, PT, P0 ;  /* 0x000000ff0500720c */ /* 0x000fe40003f06100 */
[----:B------:R-:W-:Y:S02]  /*37a0*/  LOP3.LUT P2, RZ, R14, 0xff, RZ, 0xc0, !PT ;  /* 0x000000ff0eff7812 */ /* 0x000fe4000784c0ff */
[----:B------:R-:W-:Y:S02]  /*37b0*/  ISETP.LT.U32.AND P1, PT, R11, R6, PT ;  /* 0x000000060b00720c */ /* 0x000fe40003f21070 */
[----:B------:R-:W-:Y:S02]  /*37c0*/  SEL R4, RZ, 0x1, P3 ;  /* 0x00000001ff047807 */ /* 0x000fe40001800000 */
[----:B------:R-:W-:-:S04]  /*37d0*/  ISETP.LT.AND.EX P1, PT, R12, R13, PT, P1 ;  /* 0x0000000d0c00720c */ /* 0x000fc80003f21310 */
[C---:B------:R-:W-:Y:S02]  /*37e0*/  @!P3 SEL R6, R11.reuse, R6, P1 ;  /* 0x000000060b06b207 */ /* 0x040fe40000800000 */
[----:B------:R-:W-:Y:S02]  /*37f0*/  @!P3 SEL R13, R12, R13, P1 ;  /* 0x0000000d0c0db207 */ /* 0x000fe40000800000 */
[----:B------:R-:W-:Y:S02]  /*3800*/  SEL R5, R11, R6, !P2 ;  /* 0x000000060b057207 */ /* 0x000fe40005000000 */
[----:B------:R-:W-:Y:S02]  /*3810*/  @P2 SEL R4, R14, 0x1, P3 ;  /* 0x000000010e042807 */ /* 0x000fe40001800000 */
[----:B------:R-:W-:Y:S01]  /*3820*/  SEL R6, R12, R13, !P2 ;  /* 0x0000000d0c067207 */ /* 0x000fe20005000000 */
[----:B------:R-:W-:Y:S06]  /*3830*/  @!P0 BRA `(.L_x_177) ;  /* 0x0000001000648947 */ /* 0x000fec0003800000 */
[----:B------:R-:W-:-:S05]  /*3840*/  IADD3 R10, P0, PT, R10, 0x400, RZ ;  /* 0x000004000a0a7810 */ /* 0x000fca0007f1e0ff */
[----:B------:R-:W-:Y:S01]  /*3850*/  IMAD.X R9, RZ, RZ, R9, P0 ;  /* 0x000000ffff097224 */ /* 0x000fe200000e0609 */
[----:B------:R-:W-:-:S04]  /*3860*/  ISETP.GT.U32.AND P0, PT, R10, UR10, PT ;  /* 0x0000000a0a007c0c */ /* 0x000fc8000bf04070 */
[----:B------:R-:W-:-:S13]  /*3870*/  ISETP.GT.U32.AND.EX P0, PT, R9, UR11, PT, P0 ;  /* 0x0000000b09007c0c */ /* 0x000fda000bf04100 */
[----:B------:R-:W-:Y:S05]  /*3880*/  @!P0 BRA `(.L_x_178) ;  /* 0xfffffff800f88947 */ /* 0x000fea000383ffff */
.L_x_176:
[C---:B------:R-:W-:Y:S01]  /*3890*/  IADD3 R2, PT, PT, -R10.reuse, UR4, RZ ;  /* 0x000000040a027c10 */ /* 0x040fe2000fffe1ff */
[----:B------:R-:W0:Y:S01]  /*38a0*/  LDCU.64 UR10, c[0x0][0x380] ;  /* 0x00007000ff0a77ac */ /* 0x000e220008000a00 */
[----:B------:R-:W-:Y:S01]  /*38b0*/  ISETP.GE.U32.AND P1, PT, R10, UR4, PT ;  /* 0x000000040a007c0c */ /* 0x000fe2000bf26070 */
[----:B------:R-:W-:Y:S01]  /*38c0*/  BSSY.RECONVERGENT B1, `(.L_x_177) ;  /* 0x0000110000017945 */ /* 0x000fe20003800200 */
[----:B------:R-:W-:-:S04]  /*38d0*/  ISETP.GE.AND P0, PT, R7, R2, PT ;  /* 0x000000020700720c */ /* 0x000fc80003f06270 */
[----:B------:R-:W-:-:S13]  /*38e0*/  ISETP.GE.U32.OR.EX P0, PT, R9, UR5, P0, P1 ;  /* 0x0000000509007c0c */ /* 0x000fda0008706510 */
[----:B0-----:R-:W-:Y:S05]  /*38f0*/  @P0 BRA `(.L_x_179) ;  /* 0x0000001000300947 */ /* 0x001fea0003800000 */
[----:B------:R-:W-:Y:S01]  /*3900*/  LOP3.LUT R3, RZ, R7, RZ, 0x33, !PT ;  /* 0x00000007ff037212 */ /* 0x000fe200078e33ff */
[----:B------:R-:W-:Y:S01]  /*3910*/  BSSY.RECONVERGENT B2, `(.L_x_180) ;  /* 0x0000084000027945 */ /* 0x000fe20003800200 */
[----:B------:R-:W-:Y:S02]  /*3920*/  IMAD.MOV.U32 R11, RZ, RZ, R7 ;  /* 0x000000ffff0b7224 */ /* 0x000fe400078e0007 */
[----:B------:R-:W-:-:S04]  /*3930*/  IADD3 R12, PT, PT, -R10, UR4, R3 ;  /* 0x000000040a0c7c10 */ /* 0x000fc8000fffe103 */
[C---:B------:R-:W-:Y:S02]  /*3940*/  ISETP.GE.U32.AND P0, PT, R12.reuse, 0x700, PT ;  /* 0x000007000c00780c */ /* 0x040fe40003f06070 */
[----:B------:R-:W-:-:S04]  /*3950*/  LEA.HI R13, R12, 0x1, RZ, 0x18 ;  /* 0x000000010c0d7811 */ /* 0x000fc800078fc0ff */
[----:B------:R-:W-:-:S04]  /*3960*/  LOP3.LUT R18, R13, 0x7, RZ, 0xc0, !PT ;  /* 0x000000070d127812 */ /* 0x000fc800078ec0ff */
[----:B------:R-:W-:-:S03]  /*3970*/  ISETP.NE.AND P1, PT, R18, RZ, PT ;  /* 0x000000ff1200720c */ /* 0x000fc60003f25270 */
[----:B------:R-:W-:Y:S10]  /*3980*/  @!P0 BRA `(.L_x_181) ;  /* 0x0000000400f08947 */ /* 0x000ff40003800000 */
[----:B------:R-:W-:Y:S01]  /*3990*/  LOP3.LUT R14, R13, 0x1fffff8, RZ, 0xc0, !PT ;  /* 0x01fffff80d0e7812 */ /* 0x000fe200078ec0ff */
[----:B------:R-:W-:-:S04]  /*39a0*/  IMAD.MOV.U32 R11, RZ, RZ, R7 ;  /* 0x000000ffff0b7224 */ /* 0x000fc800078e0007 */
[----:B------:R-:W-:-:S07]  /*39b0*/  IMAD.MOV R14, RZ, RZ, -R14 ;  /* 0x000000ffff0e7224 */ /* 0x000fce00078e0a0e */
.L_x_182:
        /* <DEDUP_REMOVED lines=16> */
[----:B------:R-:W-:-:S02]  /*3ac0*/  LOP3.LUT P5, RZ, R22, 0xff, RZ, 0xc0, !PT ;  /* 0x000000ff16ff7812 */ /* 0x000fc400078ac0ff */
[CC--:B--2---:R-:W-:Y:S02]  /*3ad0*/  ISETP.NE.AND P0, PT, R21.reuse, R8.reuse, PT ;  /* 0x000000081500720c */ /* 0x0c4fe40003f05270 */
[----:B------:R-:W-:-:S09]  /*3ae0*/  ISETP.EQ.AND P2, PT, R21, R8, P5 ;  /* 0x000000081500720c */ /* 0x000fd20002f42270 */
[----:B------:R-:W-:Y:S02]  /*3af0*/  @!P5 SEL R22, RZ, 0x1, P0 ;  /* 0x00000001ff16d807 */ /* 0x000fe40000000000 */
[----:B------:R-:W-:Y:S02]  /*3b00*/  IADD3.X R21, PT, PT, R20, UR7, RZ, P3, !PT ;  /* 0x0000000714157c10 */ /* 0x000fe40009ffe4ff */
[----:B------:R-:W-:Y:S02]  /*3b10*/  SEL R16, R22, 0x1, !P2 ;  /* 0x0000000116107807 */ /* 0x000fe40005000000 */
[----:B---3--:R-:W-:Y:S02]  /*3b20*/  ISETP.NE.AND P6, PT, R29, R8, PT ;  /* 0x000000081d00720c */ /* 0x008fe40003fc5270 */
[----:B------:R-:W-:Y:S02]  /*3b30*/  LOP3.LUT P3, RZ, R16, 0xff, RZ, 0xc0, !PT ;  /* 0x000000ff10ff7812 */ /* 0x000fe4000786c0ff */
[----:B------:R-:W-:-:S02]  /*3b40*/  ISETP.LT.U32.AND P0, PT, R4, R5, PT ;  /* 0x000000050400720c */ /* 0x000fc40003f01070 */
[----:B------:R-:W-:Y:S02]  /*3b50*/  ISETP.EQ.AND P4, PT, R29, R8, P3 ;  /* 0x000000081d00720c */ /* 0x000fe40001f82270 */
[----:B------:R-:W-:-:S04]  /*3b60*/  ISETP.LT.AND.EX P0, PT, R21, R6, PT, P0 ;  /* 0x000000061500720c */ /* 0x000fc80003f01300 */
[CC--:B------:R-:W-:Y:S02]  /*3b70*/  SEL R20, R4.reuse, R5.reuse, P0 ;  /* 0x0000000504147207 */ /* 0x0c0fe40000000000 */
[CC--:B------:R-:W-:Y:S02]  /*3b80*/  SEL R22, R21.reuse, R6.reuse, P0 ;  /* 0x0000000615167207 */ /* 0x0c0fe40000000000 */
[----:B------:R-:W-:Y:S02]  /*3b90*/  @!P3 SEL R16, RZ, 0x1, P6 ;  /* 0x00000001ff10b807 */ /* 0x000fe40003000000 */
[----:B------:R-:W-:Y:S02]  /*3ba0*/  @!P2 SEL R20, R4, R5, !P5 ;  /* 0x000000050414a207 */ /* 0x000fe40006800000 */
[----:B------:R-:W-:Y:S02]  /*3bb0*/  SEL R16, R16, 0x1, !P4 ;  /* 0x0000000110107807 */ /* 0x000fe40006000000 */
[----:B------:R-:W-:-:S02]  /*3bc0*/  @!P2 SEL R22, R21, R6, !P5 ;  /* 0x000000061516a207 */ /* 0x000fc40006800000 */
[----:B------:R-:W-:Y:S02]  /*3bd0*/  LOP3.LUT P2, RZ, R16, 0xff, RZ, 0xc0, !PT ;  /* 0x000000ff10ff7812 */ /* 0x000fe4000784c0ff */
[----:B0-----:R-:W-:Y:S02]  /*3be0*/  IADD3 R2, P0, PT, R4, 0x100, RZ ;  /* 0x0000010004027810 */ /* 0x001fe40007f1e0ff */
[CC--:B----4-:R-:W-:Y:S02]  /*3bf0*/  ISETP.NE.AND P6, PT, R27.reuse, R8.reuse, PT ;  /* 0x000000081b00720c */ /* 0x0d0fe40003fc5270 */
[----:B------:R-:W-:Y:S01]  /*3c00*/  ISETP.EQ.AND P5, PT, R27, R8, P2 ;  /* 0x000000081b00720c */ /* 0x000fe200017a2270 */
[----:B------:R-:W-:Y:S01]  /*3c10*/  IMAD.X R3, RZ, RZ, R21, P0 ;  /* 0x000000ffff037224 */ /* 0x000fe200000e0615 */
[----:B------:R-:W-:-:S04]  /*3c20*/  ISETP.LT.U32.AND P0, PT, R2, R20, PT ;  /* 0x000000140200720c */ /* 0x000fc80003f01070 */
[C---:B------:R-:W-:Y:S02]  /*3c30*/  ISETP.LT.AND.EX P0, PT, R3.reuse, R22, PT, P0 ;  /* 0x000000160300720c */ /* 0x040fe40003f01300 */
[----:B------:R-:W-:Y:S02]  /*3c40*/  @!P2 SEL R16, RZ, 0x1, P6 ;  /* 0x00000001ff10a807 */ /* 0x000fe40003000000 */
[-C--:B------:R-:W-:Y:S02]  /*3c50*/  SEL R29, R2, R20.reuse, P0 ;  /* 0x00000014021d7207 */ /* 0x080fe40000000000 */
[----:B------:R-:W-:Y:S02]  /*3c60*/  SEL R16, R16, 0x1, !P5 ;  /* 0x0000000110107807 */ /* 0x000fe40006800000 */
[----:B------:R-:W-:Y:S02]  /*3c70*/  @!P4 SEL R29, R2, R20, !P3 ;  /* 0x00000014021dc207 */ /* 0x000fe40005800000 */
[----:B------:R-:W-:-:S02]  /*3c80*/  SEL R20, R3, R22, P0 ;  /* 0x0000001603147207 */ /* 0x000fc40000000000 */
[----:B------:R-:W-:Y:S02]  /*3c90*/  @!P4 SEL R20, R3, R22, !P3 ;  /* 0x000000160314c207 */ /* 0x000fe40005800000 */
[----:B------:R-:W-:Y:S02]  /*3ca0*/  LOP3.LUT P3, RZ, R16, 0xff, RZ, 0xc0, !PT ;  /* 0x000000ff10ff7812 */ /* 0x000fe4000786c0ff */
[----:B------:R-:W-:Y:S02]  /*3cb0*/  IADD3 R2, P0, PT, R4, 0x200, RZ ;  /* 0x0000020004027810 */ /* 0x000fe40007f1e0ff */
[CC--:B-----5:R-:W-:Y:S02]  /*3cc0*/  ISETP.NE.AND P6, PT, R25.reuse, R8.reuse, PT ;  /* 0x000000081900720c */ /* 0x0e0fe40003fc5270 */
[----:B------:R-:W-:Y:S01]  /*3cd0*/  ISETP.EQ.AND P4, PT, R25, R8, P3 ;  /* 0x000000081900720c */ /* 0x000fe20001f82270 */
[----:B------:R-:W-:Y:S01]  /*3ce0*/  IMAD.X R3, RZ, RZ, R21, P0 ;  /* 0x000000ffff037224 */ /* 0x000fe200000e0615 */
[----:B------:R-:W-:-:S04]  /*3cf0*/  ISETP.LT.U32.AND P0, PT, R2, R29, PT ;  /* 0x0000001d0200720c */ /* 0x000fc80003f01070 */
[CC--:B------:R-:W-:Y:S02]  /*3d00*/  ISETP.LT.AND.EX P0, PT, R3.reuse, R20.reuse, PT, P0 ;  /* 0x000000140300720c */ /* 0x0c0fe40003f01300 */
[----:B------:R-:W-:Y:S02]  /*3d10*/  @!P3 SEL R16, RZ, 0x1, P6 ;  /* 0x00000001ff10b807 */ /* 0x000fe40003000000 */
[-C--:B------:R-:W-:Y:S02]  /*3d20*/  SEL R5, R2, R29.reuse, P0 ;  /* 0x0000001d02057207 */ /* 0x080fe40000000000 */
        /* <DEDUP_REMOVED lines=23> */
[CC--:B------:R-:W-:Y:S02]  /*3ea0*/  SEL R5, R2.reuse, R25.reuse, P0 ;  /* 0x0000001902057207 */ /* 0x0c0fe40000000000 */
        /* <DEDUP_REMOVED lines=15> */
[----:B------:R-:W-:Y:S02]  /*3fa0*/  IADD3 R5, P0, PT, R4, 0x600, RZ ;  /* 0x0000060004057810 */ /* 0x000fe40007f1e0ff */
[----:B------:R-:W-:-:S02]  /*3fb0*/  ISETP.NE.AND P3, PT, R15, R8, PT ;  /* 0x000000080f00720c */ /* 0x000fc40003f65270 */
[----:B------:R-:W-:Y:S01]  /*3fc0*/  ISETP.EQ.AND P4, PT, R15, R8, P2 ;  /* 0x000000080f00720c */ /* 0x000fe20001782270 */
[----:B------:R-:W-:Y:S01]  /*3fd0*/  IMAD.X R6, RZ, RZ, R21, P0 ;  /* 0x000000ffff067224 */ /* 0x000fe200000e0615 */
[----:B------:R-:W-:Y:S02]  /*3fe0*/  @!P2 SEL R16, RZ, 0x1, P3 ;  /* 0x00000001ff10a807 */ /* 0x000fe40001800000 */
[----:B------:R-:W-:Y:S02]  /*3ff0*/  ISETP.LT.U32.AND P0, PT, R5, R22, PT ;  /* 0x000000160500720c */ /* 0x000fe40003f01070 */
[----:B------:R-:W-:Y:S02]  /*4000*/  SEL R16, R16, 0x1, !P4 ;  /* 0x0000000110107807 */ /* 0x000fe40006000000 */
[----:B------:R-:W-:Y:S02]  /*4010*/  IADD3 R2, P5, PT, R4, 0x700, RZ ;  /* 0x0000070004027810 */ /* 0x000fe40007fbe0ff */
[----:B------:R-:W-:-:S02]  /*4020*/  ISETP.LT.AND.EX P0, PT, R6, R17, PT, P0 ;  /* 0x000000110600720c */ /* 0x000fc40003f01300 */
[----:B------:R-:W-:Y:S01]  /*4030*/  LOP3.LUT P3, RZ, R16, 0xff, RZ, 0xc0, !PT ;  /* 0x000000ff10ff7812 */ /* 0x000fe2000786c0ff */
[----:B------:R-:W-:Y:S01]  /*4040*/  IMAD.X R21, RZ, RZ, R21, P5 ;  /* 0x000000ffff157224 */ /* 0x000fe200028e0615 */
[CC--:B------:R-:W-:Y:S02]  /*4050*/  SEL R3, R5.reuse, R22.reuse, P0 ;  /* 0x0000001605037207 */ /* 0x0c0fe40000000000 */
[-C--:B------:R-:W-:Y:S02]  /*4060*/  SEL R20, R6, R17.reuse, P0 ;  /* 0x0000001106147207 */ /* 0x080fe40000000000 */
[----:B------:R-:W-:Y:S02]  /*4070*/  ISETP.NE.AND P5, PT, R14, RZ, PT ;  /* 0x000000ff0e00720c */ /* 0x000fe40003fa5270 */
[----:B------:R-:W-:Y:S02]  /*4080*/  @!P4 SEL R3, R5, R22, !P2 ;  /* 0x000000160503c207 */ /* 0x000fe40005000000 */
[----:B------:R-:W-:-:S02]  /*4090*/  @!P4 SEL R20, R6, R17, !P2 ;  /* 0x000000110614c207 */ /* 0x000fc40005000000 */
[CC--:B------:R-:W-:Y:S02]  /*40a0*/  ISETP.EQ.AND P2, PT, R19.reuse, R8.reuse, P3 ;  /* 0x000000081300720c */ /* 0x0c0fe40001f42270 */
[CC--:B------:R-:W-:Y:S02]  /*40b0*/  ISETP.LT.U32.AND P0, PT, R2.reuse, R3.reuse, PT ;  /* 0x000000030200720c */ /* 0x0c0fe40003f01070 */
[----:B------:R-:W-:Y:S02]  /*40c0*/  ISETP.NE.AND P4, PT, R19, R8, PT ;  /* 0x000000081300720c */ /* 0x000fe40003f85270 */
[----:B------:R-:W-:Y:S02]  /*40d0*/  ISETP.LT.AND.EX P0, PT, R21, R20, PT, P0 ;  /* 0x000000141500720c */ /* 0x000fe40003f01300 */
[----:B------:R-:W-:Y:S02]  /*40e0*/  @!P3 SEL R16, RZ, 0x1, P4 ;  /* 0x00000001ff10b807 */ /* 0x000fe40002000000 */
[----:B------:R-:W-:-:S02]  /*40f0*/  SEL R5, R2, R3, P0 ;  /* 0x0000000302057207 */ /* 0x000fc40000000000 */
[CC--:B------:R-:W-:Y:S02]  /*4100*/  SEL R6, R21.reuse, R20.reuse, P0 ;  /* 0x0000001415067207 */ /* 0x0c0fe40000000000 */
[----:B------:R-:W-:Y:S02]  /*4110*/  SEL R4, R16, 0x1, !P2 ;  /* 0x0000000110047807 */ /* 0x000fe40005000000 */
[----:B------:R-:W-:Y:S02]  /*4120*/  @!P2 SEL R5, R2, R3, !P3 ;  /* 0x000000030205a207 */ /* 0x000fe40005800000 */
[----:B------:R-:W-:Y:S01]  /*4130*/  @!P2 SEL R6, R21, R20, !P3 ;  /* 0x000000141506a207 */ /* 0x000fe20005800000 */
[----:B------:R-:W-:Y:S06]  /*4140*/  @P5 BRA `(.L_x_182) ;  /* 0xfffffff8001c5947 */ /* 0x000fec000383ffff */
.L_x_181:
[----:B------:R-:W-:Y:S05]  /*4150*/  BSYNC.RECONVERGENT B2 ;  /* 0x0000000000027941 */ /* 0x000fea0003800200 */
.L_x_180:
[----:B------:R-:W-:Y:S05]  /*4160*/  @!P1 BRA `(.L_x_179) ;  /* 0x0000000800149947 */ /* 0x000fea0003800000 */
[----:B------:R-:W-:Y:S01]  /*4170*/  ISETP.GE.U32.AND P0, PT, R18, 0x4, PT ;  /* 0x000000041200780c */ /* 0x000fe20003f06070 */
[----:B------:R-:W-:Y:S01]  /*4180*/  BSSY.RECONVERGENT B2, `(.L_x_183) ;  /* 0x0000044000027945 */ /* 0x000fe20003800200 */
[----:B------:R-:W-:-:S11]  /*4190*/  LOP3.LUT P1, R13, R13, 0x3, RZ, 0xc0, !PT ;  /* 0x000000030d0d7812 */ /* 0x000fd6000782c0ff */
[----:B------:R-:W-:Y:S05]  /*41a0*/  @!P0 BRA `(.L_x_184) ;  /* 0x0000000400048947 */ /* 0x000fea0003800000 */
[----:B------:R-:W0:Y:S01]  /*41b0*/  LDCU.64 UR12, c[0x0][0x380] ;  /* 0x00007000ff0c77ac */ /* 0x000e220008000a00 */
[----:B------:R-:W-:-:S05]  /*41c0*/  IADD3 R16, P0, PT, R11, R10, RZ ;  /* 0x0000000a0b107210 */ /* 0x000fca0007f1e0ff */
[----:B------:R-:W-:Y:S01]  /*41d0*/  IMAD.X R14, RZ, RZ, R9, P0 ;  /* 0x000000ffff0e7224 */ /* 0x000fe200000e0609 */
[----:B0-----:R-:W-:-:S04]  /*41e0*/  IADD3 R2, P0, PT, R16, UR12, RZ ;  /* 0x0000000c10027c10 */ /* 0x001fc8000ff1e0ff */
[----:B------:R-:W-:-:S05]  /*41f0*/  IADD3.X R3, PT, PT, R14, UR13, RZ, P0, !PT ;  /* 0x0000000d0e037c10 */ /* 0x000fca00087fe4ff */
[----:B------:R-:W2:Y:S04]  /*4200*/  LDG.E.U8 R19, desc[UR8][R2.64] ;  /* 0x0000000802137981 */ /* 0x000ea8000c1e1100 */
[----:B------:R-:W3:Y:S04]  /*4210*/  LDG.E.U8 R21, desc[UR8][R2.64+0x100] ;  /* 0x0001000802157981 */ /* 0x000ee8000c1e1100 */
[----:B------:R-:W4:Y:S04]  /*4220*/  LDG.E.U8 R17, desc[UR8][R2.64+0x200] ;  /* 0x0002000802117981 */ /* 0x000f28000c1e1100 */
[----:B------:R0:W5:Y:S01]  /*4230*/  LDG.E.U8 R15, desc[UR8][R2.64+0x300] ;  /* 0x00030008020f7981 */ /* 0x000162000c1e1100 */
[----:B------:R-:W-:-:S02]  /*4240*/  LOP3.LUT P4, RZ, R4, 0xff, RZ, 0xc0, !PT ;  /* 0x000000ff04ff7812 */ /* 0x000fc4000788c0ff */
[----:B------:R-:W-:Y:S01]  /*4250*/  IADD3 R16, P2, PT, R16, UR6, RZ ;  /* 0x0000000610107c10 */ /* 0x000fe2000ff5e0ff */
[----:B0-----:R-:W-:-:S05]  /*4260*/  VIADD R3, R11, 0x100 ;  /* 0x000001000b037836 */ /* 0x001fca0000000000 */
[----:B------:R-:W-:Y:S01]  /*4270*/  IADD3 R2, P5, P6, R10, UR6, R3 ;  /* 0x000000060a027c10 */ /* 0x000fe2000febe003 */
[----:B------:R-:W-:Y:S01]  /*4280*/  VIADD R3, R11, 0x200 ;  /* 0x000002000b037836 */ /* 0x000fe20000000000 */
        /* <DEDUP_REMOVED lines=9> */
[----:B------:R-:W-:Y:S02]  /*4320*/  SEL R14, R19, R6, P0 ;  /* 0x00000006130e7207 */ /* 0x000fe40000000000 */
[----:B---3--:R-:W-:Y:S02]  /*4330*/  ISETP.NE.AND P0, PT, R21, R8, PT ;  /* 0x000000081500720c */ /* 0x008fe40003f05270 */
[----:B------:R-:W-:Y:S02]  /*4340*/  @!P3 SEL R23, R16, R5, !P4 ;  /* 0x000000051017b207 */ /* 0x000fe40006000000 */
[----:B------:R-:W-:Y:S02]  /*4350*/  @!P3 SEL R14, R19, R6, !P4 ;  /* 0x00000006130eb207 */ /* 0x000fe40006000000 */
[----:B------:R-:W-:-:S02]  /*4360*/  ISETP.EQ.AND P3, PT, R21, R8, P2 ;  /* 0x000000081500720c */ /* 0x000fc40001762270 */
[----:B------:R-:W-:Y:S02]  /*4370*/  @!P2 SEL R4, RZ, 0x1, P0 ;  /* 0x00000001ff04a807 */ /* 0x000fe40000000000 */
[----:B------:R-:W-:Y:S02]  /*4380*/  IADD3.X R5, PT, PT, R9, UR7, RZ, P5, P6 ;  /* 0x0000000709057c10 */ /* 0x000fe4000afec4ff */
[----:B------:R-:W-:Y:S02]  /*4390*/  SEL R4, R4, 0x1, !P3 ;  /* 0x0000000104047807 */ /* 0x000fe40005800000 */
[----:B------:R-:W-:Y:S02]  /*43a0*/  ISETP.LT.U32.AND P0, PT, R2, R23, PT ;  /* 0x000000170200720c */ /* 0x000fe40003f01070 */
        /* <DEDUP_REMOVED lines=12> */
[----:B------:R-:W-:Y:S02]  /*4470*/  IADD3.X R5, PT, PT, R9, UR7, RZ, P5, P0 ;  /* 0x0000000709057c10 */ /* 0x000fe4000afe04ff */
        /* <DEDUP_REMOVED lines=10> */
[----:B------:R-:W-:-:S02]  /*4520*/  IADD3.X R2, PT, PT, R9, UR7, RZ, P5, P6 ;  /* 0x0000000709027c10 */ /* 0x000fc4000afec4ff */
        /* <DEDUP_REMOVED lines=9> */
.L_x_184:
[----:B------:R-:W-:Y:S05]  /*45c0*/  BSYNC.RECONVERGENT B2 ;  /* 0x0000000000027941 */ /* 0x000fea0003800200 */
.L_x_183:
[----:B------:R-:W-:Y:S05]  /*45d0*/  @!P1 BRA `(.L_x_179) ;  /* 0x0000000000f89947 */ /* 0x000fea0003800000 */
[----:B------:R-:W-:Y:S01]  /*45e0*/  ISETP.NE.AND P0, PT, R13, 0x1, PT ;  /* 0x000000010d00780c */ /* 0x000fe20003f05270 */
[----:B------:R-:W-:Y:S01]  /*45f0*/  BSSY.RECONVERGENT B2, `(.L_x_185) ;  /* 0x0000026000027945 */ /* 0x000fe20003800200 */
[----:B------:R-:W-:-:S11]  /*4600*/  LOP3.LUT P1, RZ, R12, 0x100, RZ, 0xc0, !PT ;  /* 0x000001000cff7812 */ /* 0x000fd6000782c0ff */
[----:B------:R-:W-:Y:S05]  /*4610*/  @!P0 BRA `(.L_x_186) ;  /* 0x00000000008c8947 */ /* 0x000fea0003800000 */
[----:B------:R-:W0:Y:S01]  /*4620*/  LDCU.64 UR12, c[0x0][0x380] ;  /* 0x00007000ff0c77ac */ /* 0x000e220008000a00 */
[----:B------:R-:W-:-:S05]  /*4630*/  IADD3 R12, P0, PT, R11, R10, RZ ;  /* 0x0000000a0b0c7210 */ /* 0x000fca0007f1e0ff */
[----:B------:R-:W-:Y:S01]  /*4640*/  IMAD.X R13, RZ, RZ, R9, P0 ;  /* 0x000000ffff0d7224 */ /* 0x000fe200000e0609 */
[----:B0-----:R-:W-:-:S04]  /*4650*/  IADD3 R2, P0, PT, R12, UR12, RZ ;  /* 0x0000000c0c027c10 */ /* 0x001fc8000ff1e0ff */
[----:B------:R-:W-:-:S05]  /*4660*/  IADD3.X R3, PT, PT, R13, UR13, RZ, P0, !PT ;  /* 0x0000000d0d037c10 */ /* 0x000fca00087fe4ff */
[----:B------:R-:W2:Y:S04]  /*4670*/  LDG.E.U8 R15, desc[UR8][R2.64] ;  /* 0x00000008020f7981 */ /* 0x000ea8000c1e1100 */
[----:B------:R0:W3:Y:S01]  /*4680*/  LDG.E.U8 R17, desc[UR8][R2.64+0x100] ;  /* 0x0001000802117981 */ /* 0x0000e2000c1e1100 */
        /* <DEDUP_REMOVED lines=8> */
[----:B------:R-:W-:Y:S01]  /*4710*/  ISETP.EQ.AND P3, PT, R15, R8, P2 ;  /* 0x000000080f00720c */ /* 0x000fe20001762270 */
[C---:B------:R-:W-:Y:S01]  /*4720*/  VIADD R15, R11.reuse, 0x100 ;  /* 0x000001000b0f7836 */ /* 0x040fe20000000000 */
[----:B------:R-:W-:Y:S01]  /*4730*/  @!P2 SEL R4, RZ, 0x1, P4 ;  /* 0x00000001ff04a807 */ /* 0x000fe20002000000 */
[----:B------:R-:W-:-:S03]  /*4740*/  VIADD R11, R11, 0x200 ;  /* 0x000002000b0b7836 */ /* 0x000fc60000000000 */
[----:B------:R-:W-:Y:S02]  /*4750*/  SEL R4, R4, 0x1, !P3 ;  /* 0x0000000104047807 */ /* 0x000fe40005800000 */
[----:B------:R-:W-:Y:S02]  /*4760*/  IADD3 R15, P5, P6, R10, UR6, R15 ;  /* 0x000000060a0f7c10 */ /* 0x000fe4000febe00f */
[----:B------:R-:W-:-:S03]  /*4770*/  LOP3.LUT P4, RZ, R4, 0xff, RZ, 0xc0, !PT ;  /* 0x000000ff04ff7812 */ /* 0x000fc6000788c0ff */
[----:B------:R-:W-:Y:S02]  /*4780*/  @!P3 SEL R2, R12, R5, !P2 ;  /* 0x000000050c02b207 */ /* 0x000fe40005000000 */
[----:B------:R-:W-:Y:S02]  /*4790*/  @!P3 SEL R3, R13, R6, !P2 ;  /* 0x000000060d03b207 */ /* 0x000fe40005000000 */
[----:B---3--:R-:W-:Y:S02]  /*47a0*/  ISETP.EQ.AND P3, PT, R17, R8, P4 ;  /* 0x000000081100720c */ /* 0x008fe40002762270 */
[----:B------:R-:W-:Y:S02]  /*47b0*/  IADD3.X R12, PT, PT, R9, UR7, RZ, P5, P6 ;  /* 0x00000007090c7c10 */ /* 0x000fe4000afec4ff */
        /* <DEDUP_REMOVED lines=9> */
.L_x_186:
[----:B------:R-:W-:Y:S05]  /*4850*/  BSYNC.RECONVERGENT B2 ;  /* 0x0000000000027941 */ /* 0x000fea0003800200 */
.L_x_185:
[----:B------:R-:W-:Y:S05]  /*4860*/  @P1 BRA `(.L_x_179) ;  /* 0x0000000000541947 */ /* 0x000fea0003800000 */
[----:B------:R-:W0:Y:S01]  /*4870*/  LDCU.64 UR12, c[0x0][0x380] ;  /* 0x00007000ff0c77ac */ /* 0x000e220008000a00 */
[----:B------:R-:W-:-:S05]  /*4880*/  IADD3 R10, P0, PT, R11, R10, RZ ;  /* 0x0000000a0b0a7210 */ /* 0x000fca0007f1e0ff */
[----:B------:R-:W-:Y:S01]  /*4890*/  IMAD.X R9, RZ, RZ, R9, P0 ;  /* 0x000000ffff097224 */ /* 0x000fe200000e0609 */
[----:B0-----:R-:W-:-:S04]  /*48a0*/  IADD3 R2, P0, PT, R10, UR12, RZ ;  /* 0x0000000c0a027c10 */ /* 0x001fc8000ff1e0ff */
[----:B------:R-:W-:-:S06]  /*48b0*/  IADD3.X R3, PT, PT, R9, UR13, RZ, P0, !PT ;  /* 0x0000000d09037c10 */ /* 0x000fcc00087fe4ff */
[----:B------:R-:W2:Y:S01]  /*48c0*/  LDG.E.U8 R3, desc[UR8][R2.64] ;  /* 0x0000000802037981 */ /* 0x000ea2000c1e1100 */
[----:B------:R-:W-:Y:S02]  /*48d0*/  LOP3.LUT P3, RZ, R4, 0xff, RZ, 0xc0, !PT ;  /* 0x000000ff04ff7812 */ /* 0x000fe4000786c0ff */
[----:B------:R-:W-:-:S04]  /*48e0*/  IADD3 R10, P0, PT, R10, UR6, RZ ;  /* 0x000000060a0a7c10 */ /* 0x000fc8000ff1e0ff */
[----:B------:R-:W-:Y:S02]  /*48f0*/  IADD3.X R11, PT, PT, R9, UR7, RZ, P0, !PT ;  /* 0x00000007090b7c10 */ /* 0x000fe400087fe4ff */
[----:B------:R-:W-:-:S04]  /*4900*/  ISETP.LT.U32.AND P0, PT, R10, R5, PT ;  /* 0x000000050a00720c */ /* 0x000fc80003f01070 */
[----:B------:R-:W-:-:S04]  /*4910*/  ISETP.LT.AND.EX P0, PT, R11, R6, PT, P0 ;  /* 0x000000060b00720c */ /* 0x000fc80003f01300 */
[----:B------:R-:W-:Y:S02]  /*4920*/  SEL R9, R11, R6, P0 ;  /* 0x000000060b097207 */ /* 0x000fe40000000000 */
        /* <DEDUP_REMOVED lines=9> */
.L_x_179:
[----:B------:R-:W-:Y:S05]  /*49c0*/  BSYNC.RECONVERGENT B1 ;  /* 0x0000000000017941 */ /* 0x000fea0003800200 */
.L_x_177:
        /* <DEDUP_REMOVED lines=24> */
.L_x_188:
[----:B------:R-:W-:Y:S05]  /*4b50*/  BSYNC.RECONVERGENT B1 ;  /* 0x0000000000017941 */ /* 0x000fea0003800200 */
.L_x_187:
        /* <DEDUP_REMOVED lines=23> */
.L_x_190:
[----:B------:R-:W-:Y:S05]  /*4cd0*/  BSYNC.RECONVERGENT B1 ;  /* 0x0000000000017941 */ /* 0x000fea0003800200 */
.L_x_189:
        /* <DEDUP_REMOVED lines=20> */
.L_x_192:
[----:B------:R-:W-:Y:S05]  /*4e20*/  BSYNC.RECONVERGENT B1 ;  /* 0x0000000000017941 */ /* 0x000fea0003800200 */
.L_x_191:
        /* <DEDUP_REMOVED lines=20> */
.L_x_194:
[----:B------:R-:W-:Y:S05]  /*4f70*/  BSYNC.RECONVERGENT B1 ;  /* 0x0000000000017941 */ /* 0x000fea0003800200 */
.L_x_193:
        /* <DEDUP_REMOVED lines=20> */
.L_x_196:
[----:B------:R-:W-:Y:S05]  /*50c0*/  BSYNC.RECONVERGENT B1 ;  /* 0x0000000000017941 */ /* 0x000fea0003800200 */
.L_x_195:
        /* <DEDUP_REMOVED lines=12> */
.L_x_198:
[----:B------:R-:W-:Y:S05]  /*5190*/  BSYNC.RECONVERGENT B1 ;  /* 0x0000000000017941 */ /* 0x000fea0003800200 */
.L_x_197:
        /* <DEDUP_REMOVED lines=83> */
[----:B------:R-:W-:-:S07]  /*56d0*/  SEL R6, R7, R9, !P2 ;  /* 0x0000000907067207 */ /* 0x000fce0005000000 */
.L_x_157:
[----:B------:R-:W-:Y:S05]  /*56e0*/  BSYNC.RECONVERGENT B0 ;  /* 0x0000000000007941 */ /* 0x000fea0003800200 */
.L_x_133:
[----:B------:R-:W-:Y:S05]  /*56f0*/  @P1 EXIT ;  /* 0x000000000000194d */ /* 0x000fea0003800000 */
[----:B0-23--:R-:W0:Y:S01]  /*5700*/  LDC.64 R2, c[0x0][0x3b8] ;  /* 0x0000ee00ff027b82 */ /* 0x00de220000000a00 */
[----:B------:R-:W-:Y:S02]  /*5710*/  PRMT R7, R4, 0x7610, R7 ;  /* 0x0000761004077816 */ /* 0x000fe40000000007 */
[----:B-1----:R-:W-:Y:S02]  /*5720*/  ISETP.NE.AND P1, PT, R0, RZ, PT ;  /* 0x000000ff0000720c */ /* 0x002fe40003f25270 */
[----:B------:R-:W-:-:S03]  /*5730*/  LOP3.LUT P2, RZ, R7, 0xff, RZ, 0xc0, !PT ;  /* 0x000000ff07ff7812 */ /* 0x000fc6000784c0ff */
[----:B----4-:R-:W1:Y:S08]  /*5740*/  LDC.64 R8, c[0x0][0x398] ;  /* 0x0000e600ff087b82 */ /* 0x010e700000000a00 */
        /* <DEDUP_REMOVED lines=10> */
.L_x_199:
        /* <DEDUP_REMOVED lines=9> */
.L_x_1297:


//--------------------- .text._ZN3cub18CUB_300001_SM_10006detail6reduce28DeviceReduceSingleTileKernelINS2_10policy_hubIN4cuda3std3__45tupleIJblEEEjN6thrust24THRUST_300001_SM_1000_NS8cuda_cub9__find_if7functorIS9_EEE10Policy1000EPS9_SI_iSF_S9_S9_NS7_10__identityEEEvT0_T1_T2_T3_T4_T6_ --------------------------
	.section	.text._ZN3cub18CUB_300001_SM_10006detail6reduce28DeviceReduceSingleTileKernelINS2_10policy_hubIN4cuda3std3__45tupleIJblEEEjN6thrust24THRUST_300001_SM_1000_NS8cuda_cub9__find_if7functorIS9_EEE10Policy1000EPS9_SI_iSF_S9_S9_NS7_10__identityEEEvT0_T1_T2_T3_T4_T6_,"ax",@progbits
	.align	128
        .global         _ZN3cub18CUB_300001_SM_10006detail6reduce28DeviceReduceSingleTileKernelINS2_10policy_hubIN4cuda3std3__45tupleIJblEEEjN6thrust24THRUST_300001_SM_1000_NS8cuda_cub9__find_if7functorIS9_EEE10Policy1000EPS9_SI_iSF_S9_S9_NS7_10__identityEEEvT0_T1_T2_T3_T4_T6_
        .type           _ZN3cub18CUB_300001_SM_10006detail6reduce28DeviceReduceSingleTileKernelINS2_10policy_hubIN4cuda3std3__45tupleIJblEEEjN6thrust24THRUST_300001_SM_1000_NS8cuda_cub9__find_if7functorIS9_EEE10Policy1000EPS9_SI_iSF_S9_S9_NS7_10__identityEEEvT0_T1_T2_T3_T4_T6_,@function
        .size           _ZN3cub18CUB_300001_SM_10006detail6reduce28DeviceReduceSingleTileKernelINS2_10policy_hubIN4cuda3std3__45tupleIJblEEEjN6thrust24THRUST_300001_SM_1000_NS8cuda_cub9__find_if7functorIS9_EEE10Policy1000EPS9_SI_iSF_S9_S9_NS7_10__identityEEEvT0_T1_T2_T3_T4_T6_,(.L_x_1298 - _ZN3cub18CUB_300001_SM_10006detail6reduce28DeviceReduceSingleTileKernelINS2_10policy_hubIN4cuda3std3__45tupleIJblEEEjN6thrust24THRUST_300001_SM_1000_NS8cuda_cub9__find_if7functorIS9_EEE10Policy1000EPS9_SI_iSF_S9_S9_NS7_10__identityEEEvT0_T1_T2_T3_T4_T6_)
        .other          _ZN3cub18CUB_300001_SM_10006detail6reduce28DeviceReduceSingleTileKernelINS2_10policy_hubIN4cuda3std3__45tupleIJblEEEjN6thrust24THRUST_300001_SM_1000_NS8cuda_cub9__find_if7functorIS9_EEE10Policy1000EPS9_SI_iSF_S9_S9_NS7_10__identityEEEvT0_T1_T2_T3_T4_T6_,@"STO_CUDA_ENTRY STV_DEFAULT"
_ZN3cub18CUB_300001_SM_10006detail6reduce28DeviceReduceSingleTileKernelINS2_10policy_hubIN4cuda3std3__45tupleIJblEEEjN6thrust24THRUST_300001_SM_1000_NS8cuda_cub9__find_if7functorIS9_EEE10Policy1000EPS9_SI_iSF_S9_S9_NS7_10__identityEEEvT0_T1_T2_T3_T4_T6_:
.text._ZN3cub18CUB_300001_SM_10006detail6reduce28DeviceReduceSingleTileKernelINS2_10policy_hubIN4cuda3std3__45tupleIJblEEEjN6thrust24THRUST_300001_SM_1000_NS8cuda_cub9__find_if7functorIS9_EEE10Policy1000EPS9_SI_iSF_S9_S9_NS7_10__identityEEEvT0_T1_T2_T3_T4_T6_:
        /* <DEDUP_REMOVED lines=14> */
.L_x_200:
        /* <DEDUP_REMOVED lines=15> */
.L_x_204:
[----:B------:R-:W-:Y:S05]  /*01d0*/  BSYNC.RECONVERGENT B1 ;  /* 0x0000000000017941 */ /* 0x000fea0003800200 */
.L_x_203:
        /* <DEDUP_REMOVED lines=18> */
.L_x_209:
        /* <DEDUP_REMOVED lines=19> */
.L_x_208:
[----:B------:R-:W-:Y:S05]  /*0430*/  BSYNC.RECONVERGENT B2 ;  /* 0x0000000000027941 */ /* 0x000fea0003800200 */
.L_x_207:
[----:B------:R-:W-:Y:S05]  /*0440*/  @!P1 BRA `(.L_x_206) ;  /* 0x0000000000c89947 */ /* 0x000fea0003800000 */
.L_x_210:
        /* <DEDUP_REMOVED lines=50> */
.L_x_206:
[----:B------:R-:W-:Y:S05]  /*0770*/  BSYNC.RECONVERGENT B1 ;  /* 0x0000000000017941 */ /* 0x000fea0003800200 */
.L_x_205:
        /* <DEDUP_REMOVED lines=26> */
.L_x_213:
[----:B------:R-:W-:Y:S05]  /*0920*/  BSYNC.RECONVERGENT B1 ;  /* 0x0000000000017941 */ /* 0x000fea0003800200 */
.L_x_212:
        /* <DEDUP_REMOVED lines=23> */
.L_x_215:
[----:B------:R-:W-:Y:S05]  /*0aa0*/  BSYNC.RECONVERGENT B1 ;  /* 0x0000000000017941 */ /* 0x000fea0003800200 */
.L_x_214:
        /* <DEDUP_REMOVED lines=20> */
.L_x_217:
[----:B------:R-:W-:Y:S05]  /*0bf0*/  BSYNC.RECONVERGENT B1 ;  /* 0x0000000000017941 */ /* 0x000fea0003800200 */
.L_x_216:
        /* <DEDUP_REMOVED lines=20> */
.L_x_219:
[----:B------:R-:W-:Y:S05]  /*0d40*/  BSYNC.RECONVERGENT B1 ;  /* 0x0000000000017941 */ /* 0x000fea0003800200 */
.L_x_218:
        /* <DEDUP_REMOVED lines=20> */
.L_x_221:
[----:B------:R-:W-:Y:S05]  /*0e90*/  BSYNC.RECONVERGENT B1 ;  /* 0x0000000000017941 */ /* 0x000fea0003800200 */
.L_x_220:
        /* <DEDUP_REMOVED lines=10> */
.L_x_223:
[----:B------:R-:W-:Y:S05]  /*0f40*/  BSYNC.RECONVERGENT B1 ;  /* 0x0000000000017941 */ /* 0x000fea0003800200 */
.L_x_222:
        /* <DEDUP_REMOVED lines=85> */
.L_x_211:
        /* <DEDUP_REMOVED lines=36> */
.L_x_226:
[----:B------:R-:W-:Y:S05]  /*16e0*/  BSYNC.RECONVERGENT B1 ;  /* 0x0000000000017941 */ /* 0x000fea0003800200 */
.L_x_225:
        /* <DEDUP_REMOVED lines=21> */
.L_x_228:
[----:B------:R-:W-:Y:S05]  /*1840*/  BSYNC.RECONVERGENT B1 ;  /* 0x0000000000017941 */ /* 0x000fea0003800200 */
.L_x_227:
        /* <DEDUP_REMOVED lines=20> */
.L_x_230:
[----:B------:R-:W-:Y:S05]  /*1990*/  BSYNC.RECONVERGENT B1 ;  /* 0x0000000000017941 */ /* 0x000fea0003800200 */
.L_x_229:
        /* <DEDUP_REMOVED lines=20> */
.L_x_232:
[----:B------:R-:W-:Y:S05]  /*1ae0*/  BSYNC.RECONVERGENT B1 ;  /* 0x0000000000017941 */ /* 0x000fea0003800200 */
.L_x_231:
        /* <DEDUP_REMOVED lines=20> */
.L_x_234:
[----:B------:R-:W-:Y:S05]  /*1c30*/  BSYNC.RECONVERGENT B1 ;  /* 0x0000000000017941 */ /* 0x000fea0003800200 */
.L_x_233:
        /* <DEDUP_REMOVED lines=10> */
.L_x_236:
[----:B------:R-:W-:Y:S05]  /*1ce0*/  BSYNC.RECONVERGENT B1 ;  /* 0x0000000000017941 */ /* 0x000fea0003800200 */
.L_x_235:
        /* <DEDUP_REMOVED lines=26> */
.L_x_237:
        /* <DEDUP_REMOVED lines=16> */
.L_x_238:
        /* <DEDUP_REMOVED lines=16> */
.L_x_239:
        /* <DEDUP_REMOVED lines=16> */
.L_x_240:
        /* <DEDUP_REMOVED lines=16> */
.L_x_241:
        /* <DEDUP_REMOVED lines=16> */
.L_x_242:
        /* <DEDUP_REMOVED lines=17> */
.L_x_202:
        /* <DEDUP_REMOVED lines=47> */
.L_x_245:
        /* <DEDUP_REMOVED lines=54> */
.L_x_243:
        /* <DEDUP_REMOVED lines=20> */
.L_x_249:
        /* <DEDUP_REMOVED lines=18> */
.L_x_248:
[----:B------:R-:W-:Y:S05]  /*2d50*/  BSYNC.RECONVERGENT B2 ;  /* 0x0000000000027941 */ /* 0x000fea0003800200 */
.L_x_247:
        /* <DEDUP_REMOVED lines=10> */
.L_x_250:
        /* <DEDUP_REMOVED lines=55> */
.L_x_246:
[----:B------:R-:W-:Y:S05]  /*3170*/  BSYNC.RECONVERGENT B1 ;  /* 0x0000000000017941 */ /* 0x000fea0003800200 */
.L_x_244:
        /* <DEDUP_REMOVED lines=24> */
.L_x_252:
[----:B------:R-:W-:Y:S05]  /*3300*/  BSYNC.RECONVERGENT B1 ;  /* 0x0000000000017941 */ /* 0x000fea0003800200 */
.L_x_251:
        /* <DEDUP_REMOVED lines=23> */
.L_x_254:
[----:B------:R-:W-:Y:S05]  /*3480*/  BSYNC.RECONVERGENT B1 ;  /* 0x0000000000017941 */ /* 0x000fea0003800200 */
.L_x_253:
        /* <DEDUP_REMOVED lines=20> */
.L_x_256:
[----:B------:R-:W-:Y:S05]  /*35d0*/  BSYNC.RECONVERGENT B1 ;  /* 0x0000000000017941 */ /* 0x000fea0003800200 */
.L_x_255:
        /* <DEDUP_REMOVED lines=20> */
.L_x_258:
[----:B------:R-:W-:Y:S05]  /*3720*/  BSYNC.RECONVERGENT B1 ;  /* 0x0000000000017941 */ /* 0x000fea0003800200 */
.L_x_257:
        /* <DEDUP_REMOVED lines=20> */
.L_x_260:
[----:B------:R-:W-:Y:S05]  /*3870*/  BSYNC.RECONVERGENT B1 ;  /* 0x0000000000017941 */ /* 0x000fea0003800200 */
.L_x_259:
        /* <DEDUP_REMOVED lines=10> */
.L_x_262:
[----:B------:R-:W-:Y:S05]  /*3920*/  BSYNC.RECONVERGENT B1 ;  /* 0x0000000000017941 */ /* 0x000fea0003800200 */
.L_x_261:
        /* <DEDUP_REMOVED lines=84> */
.L_x_224:
[----:B------:R-:W-:Y:S05]  /*3e70*/  BSYNC.RECONVERGENT B0 ;  /* 0x0000000000007941 */ /* 0x000fea0003800200 */
.L_x_201:
        /* <DEDUP_REMOVED lines=16> */
.L_x_263:
        /* <DEDUP_REMOVED lines=16> */
.L_x_1298:


//--------------------- .text._ZN3cub18CUB_300001_SM_10006detail6reduce18DeviceReduceKernelINS2_10policy_hubIN4cuda3std3__45tupleIJblEEEjN6thrust24THRUST_300001_SM_1000_NS8cuda_cub9__find_if7functorIS9_EEE10Policy1000ENSB_12zip_iteratorINS8_IJNSD_26transform_input_iterator_tIbNSB_6detail15normal_iteratorINSB_10device_ptrIbEEEENSK_10functional5actorINSP_9compositeIJNSP_16operator_adaptorINS7_8equal_toIvEEEENSQ_INSP_8argumentILj0EEEEENSQ_INSP_5valueIbEEEEEEEEEEENSB_17counting_iteratorIlNSB_11use_defaultES16_S16_EEEEEEEjSF_S9_NS7_10__identityEEEvT0_PT3_T1_NS0_13GridEvenShareIS1E_EET2_T4_ --------------------------
	.section	.text._ZN3cub18CUB_300001_SM_10006detail6reduce18DeviceReduceKernelINS2_10policy_hubIN4cuda3std3__45tupleIJblEEEjN6thrust24THRUST_300001_SM_1000_NS8cuda_cub9__find_if7functorIS9_EEE10Policy1000ENSB_12zip_iteratorINS8_IJNSD_26transform_input_iterator_tIbNSB_6detail15normal_iteratorINSB_10device_ptrIbEEEENSK_10functional5actorINSP_9compositeIJNSP_16operator_adaptorINS7_8equal_toIvEEEENSQ_INSP_8argumentILj0EEEEENSQ_INSP_5valueIbEEEEEEEEEEENSB_17counting_iteratorIlNSB_11use_defaultES16_S16_EEEEEEEjSF_S9_NS7_10__identityEEEvT0_PT3_T1_NS0_13GridEvenShareIS1E_EET2_T4_,"ax",@progbits
	.align	128
        .global         _ZN3cub18CUB_300001_SM_10006detail6reduce18DeviceReduceKernelINS2_10policy_hubIN4cuda3std3__45tupleIJblEEEjN6thrust24THRUST_300001_SM_1000_NS8cuda_cub9__find_if7functorIS9_EEE10Policy1000ENSB_12zip_iteratorINS8_IJNSD_26transform_input_iterator_tIbNSB_6detail15normal_iteratorINSB_10device_ptrIbEEEENSK_10functional5actorINSP_9compositeIJNSP_16operator_adaptorINS7_8equal_toIvEEEENSQ_INSP_8argumentILj0EEEEENSQ_INSP_5valueIbEEEEEEEEEEENSB_17counting_iteratorIlNSB_11use_defaultES16_S16_EEEEEEEjSF_S9_NS7_10__identityEEEvT0_PT3_T1_NS0_13GridEvenShareIS1E_EET2_T4_
        .type           _ZN3cub18CUB_300001_SM_10006detail6reduce18DeviceReduceKernelINS2_10policy_hubIN4cuda3std3__45tupleIJblEEEjN6thrust24THRUST_300001_SM_1000_NS8cuda_cub9__find_if7functorIS9_EEE10Policy1000ENSB_12zip_iteratorINS8_IJNSD_26transform_input_iterator_tIbNSB_6detail15normal_iteratorINSB_10device_ptrIbEEEENSK_10functional5actorINSP_9compositeIJNSP_16operator_adaptorINS7_8equal_toIvEEEENSQ_INSP_8argumentILj0EEEEENSQ_INSP_5valueIbEEEEEEEEEEENSB_17counting_iteratorIlNSB_11use_defaultES16_S16_EEEEEEEjSF_S9_NS7_10__identityEEEvT0_PT3_T1_NS0_13GridEvenShareIS1E_EET2_T4_,@function
        .size           _ZN3cub18CUB_300001_SM_10006detail6reduce18DeviceReduceKernelINS2_10policy_hubIN4cuda3std3__45tupleIJblEEEjN6thrust24THRUST_300001_SM_1000_NS8cuda_cub9__find_if7functorIS9_EEE10Policy1000ENSB_12zip_iteratorINS8_IJNSD_26transform_input_iterator_tIbNSB_6detail15normal_iteratorINSB_10device_ptrIbEEEENSK_10functional5actorINSP_9compositeIJNSP_16operator_adaptorINS7_8equal_toIvEEEENSQ_INSP_8argumentILj0EEEEENSQ_INSP_5valueIbEEEEEEEEEEENSB_17counting_iteratorIlNSB_11use_defaultES16_S16_EEEEEEEjSF_S9_NS7_10__identityEEEvT0_PT3_T1_NS0_13GridEvenShareIS1E_EET2_T4_,(.L_x_1299 - _ZN3cub18CUB_300001_SM_10006detail6reduce18DeviceReduceKernelINS2_10policy_hubIN4cuda3std3__45tupleIJblEEEjN6thrust24THRUST_300001_SM_1000_NS8cuda_cub9__find_if7functorIS9_EEE10Policy1000ENSB_12zip_iteratorINS8_IJNSD_26transform_input_iterator_tIbNSB_6detail15normal_iteratorINSB_10device_ptrIbEEEENSK_10functional5actorINSP_9compositeIJNSP_16operator_adaptorINS7_8equal_toIvEEEENSQ_INSP_8argumentILj0EEEEENSQ_INSP_5valueIbEEEEEEEEEEENSB_17counting_iteratorIlNSB_11use_defaultES16_S16_EEEEEEEjSF_S9_NS7_10__identityEEEvT0_PT3_T1_NS0_13GridEvenShareIS1E_EET2_T4_)
        .other          _ZN3cub18CUB_300001_SM_10006detail6reduce18DeviceReduceKernelINS2_10policy_hubIN4cuda3std3__45tupleIJblEEEjN6thrust24THRUST_300001_SM_1000_NS8cuda_cub9__find_if7functorIS9_EEE10Policy1000ENSB_12zip_iteratorINS8_IJNSD_26transform_input_iterator_tIbNSB_6detail15normal_iteratorINSB_10device_ptrIbEEEENSK_10functional5actorINSP_9compositeIJNSP_16operator_adaptorINS7_8equal_toIvEEEENSQ_INSP_8argumentILj0EEEEENSQ_INSP_5valueIbEEEEEEEEEEENSB_17counting_iteratorIlNSB_11use_defaultES16_S16_EEEEEEEjSF_S9_NS7_10__identityEEEvT0_PT3_T1_NS0_13GridEvenShareIS1E_EET2_T4_,@"STO_CUDA_ENTRY STV_DEFAULT"
_ZN3cub18CUB_300001_SM_10006detail6reduce18DeviceReduceKernelINS2_10policy_hubIN4cuda3std3__45tupleIJblEEEjN6thrust24THRUST_300001_SM_1000_NS8cuda_cub9__find_if7functorIS9_EEE10Policy1000ENSB_12zip_iteratorINS8_IJNSD_26transform_input_iterator_tIbNSB_6detail15normal_iteratorINSB_10device_ptrIbEEEENSK_10functional5actorINSP_9compositeIJNSP_16operator_adaptorINS7_8equal_toIvEEEENSQ_INSP_8argumentILj0EEEEENSQ_INSP_5valueIbEEEEEEEEEEENSB_17counting_iteratorIlNSB_11use_defaultES16_S16_EEEEEEEjSF_S9_NS7_10__identityEEEvT0_PT3_T1_NS0_13GridEvenShareIS1E_EET2_T4_:
.text._ZN3cub18CUB_300001_SM_10006detail6reduce18DeviceReduceKernelINS2_10policy_hubIN4cuda3std3__45tupleIJblEEEjN6thrust24THRUST_300001_SM_1000_NS8cuda_cub9__find_if7functorIS9_EEE10Policy1000ENSB_12zip_iteratorINS8_IJNSD_26transform_input_iterator_tIbNSB_6detail15normal_iteratorINSB_10device_ptrIbEEEENSK_10functional5actorINSP_9compositeIJNSP_16operator_adaptorINS7_8equal_toIvEEEENSQ_INSP_8argumentILj0EEEEENSQ_INSP_5valueIbEEEEEEEEEEENSB_17counting_iteratorIlNSB_11use_defaultES16_S16_EEEEEEEjSF_S9_NS7_10__identityEEEvT0_PT3_T1_NS0_13GridEvenShareIS1E_EET2_T4_:
[----:B------:R-:W-:Y:S01]  /*0000*/  LDC R1, c[0x0][0x37c] ;  /* 0x0000df00ff017b82 */ /* 0x000fe20000000800 */
[----:B------:R-:W0:Y:S01]  /*0010*/  S2R R0, SR_CTAID.X ;  /* 0x0000000000007919 */ /* 0x000e220000002500 */
[----:B------:R-:W1:Y:S06]  /*0020*/  LDCU.64 UR4, c[0x0][0x3b8] ;  /* 0x00007700ff0477ac */ /* 0x000e6c0008000a00 */
[----:B------:R-:W2:Y:S01]  /*0030*/  LDC.U16 R2, c[0x0][0x38a] ;  /* 0x0000e280ff027b82 */ /* 0x000ea20000000400 */
[----:B------:R-:W-:Y:S01]  /*0040*/  BSSY.RECONVERGENT B0, `(.L_x_264) ;  /* 0x000059f000007945 */ /* 0x000fe20003800200 */
[----:B------:R-:W3:Y:S01]  /*0050*/  LDCU.64 UR10, c[0x0][0x358] ;  /* 0x00006b00ff0a77ac */ /* 0x000ee20008000a00 */
[----:B-1----:R-:W-:Y:S01]  /*0060*/  IMAD.U32 R14, RZ, RZ, UR4 ;  /* 0x00000004ff0e7e24 */ /* 0x002fe2000f8e00ff */
[----:B------:R-:W-:Y:S01]  /*0070*/  USHF.L.U32 UR4, UR5, 0xa, URZ ;  /* 0x0000000a05047899 */ /* 0x000fe200080006ff */
[----:B0-----:R-:W-:-:S04]  /*0080*/  IMAD.SHL.U32 R3, R0, 0x400, RZ ;  /* 0x0000040000037824 */ /* 0x001fc800078e00ff */
[----:B------:R-:W-:-:S05]  /*0090*/  IMAD.IADD R4, R14, 0x1, -R3 ;  /* 0x000000010e047824 */ /* 0x000fca00078e0a03 */
[----:B------:R-:W-:-:S13]  /*00a0*/  ISETP.GT.U32.AND P0, PT, R4, 0x3ff, PT ;  /* 0x000003ff0400780c */ /* 0x000fda0003f04070 */
[----:B---3--:R-:W-:Y:S05]  /*00b0*/  @P0 BRA `(.L_x_265) ;  /* 0x0000003000680947 */ /* 0x008fea0003800000 */
[----:B------:R-:W0:Y:S01]  /*00c0*/  S2R R5, SR_TID.X ;  /* 0x0000000000057919 */ /* 0x000e220000002100 */
[----:B------:R-:W-:Y:S01]  /*00d0*/  CS2R R20, SRZ ;  /* 0x0000000000147805 */ /* 0x000fe2000001ff00 */
[----:B------:R-:W1:Y:S01]  /*00e0*/  LDCU.64 UR4, c[0x0][0x380] ;  /* 0x00007000ff0477ac */ /* 0x000e620008000a00 */
[----:B------:R-:W3:Y:S01]  /*00f0*/  LDCU.64 UR6, c[0x0][0x390] ;  /* 0x00007200ff0677ac */ /* 0x000ee20008000a00 */
[----:B0-----:R-:W-:-:S13]  /*0100*/  ISETP.GE.U32.AND P0, PT, R5, R4, PT ;  /* 0x000000040500720c */ /* 0x001fda0003f06070 */
[----:B------:R-:W0:Y:S01]  /*0110*/  @!P0 LDC.64 R8, c[0x0][0x380] ;  /* 0x0000e000ff088b82 */ /* 0x000e220000000a00 */
[----:B------:R-:W-:-:S07]  /*0120*/  @!P0 IMAD.IADD R11, R3, 0x1, R5 ;  /* 0x00000001030b8824 */ /* 0x000fce00078e0205 */
[----:B------:R-:W4:Y:S01]  /*0130*/  @!P0 LDC.64 R6, c[0x0][0x390] ;  /* 0x0000e400ff068b82 */ /* 0x000f220000000a00 */
[----:B0-----:R-:W-:-:S05]  /*0140*/  @!P0 IADD3 R8, P1, PT, R11, R8, RZ ;  /* 0x000000080b088210 */ /* 0x001fca0007f3e0ff */
[----:B------:R-:W-:-:S05]  /*0150*/  @!P0 IMAD.X R9, RZ, RZ, R9, P1 ;  /* 0x000000ffff098224 */ /* 0x000fca00008e0609 */
[----:B------:R-:W5:Y:S01]  /*0160*/  @!P0 LDG.E.U8 R8, desc[UR10][R8.64] ;  /* 0x0000000a08088981 */ /* 0x000f62000c1e1100 */
[----:B------:R-:W-:Y:S01]  /*0170*/  IMAD.MOV.U32 R10, RZ, RZ, R5 ;  /* 0x000000ffff0a7224 */ /* 0x000fe200078e0005 */
[----:B--2---:R-:W-:Y:S01]  /*0180*/  @!P0 PRMT R13, R2, 0x7770, RZ ;  /* 0x00007770020d8816 */ /* 0x004fe200000000ff */
[----:B------:R-:W-:Y:S01]  /*0190*/  @!P0 VIADD R10, R5, 0x100 ;  /* 0x00000100050a8836 */ /* 0x000fe20000000000 */
[----:B----4-:R-:W-:Y:S01]  /*01a0*/  @!P0 IADD3 R20, P3, PT, R11, R6, RZ ;  /* 0x000000060b148210 */ /* 0x010fe20007f7e0ff */
[----:B------:R-:W-:Y:S01]  /*01b0*/  BSSY.RECONVERGENT B1, `(.L_x_266) ;  /* 0x0000139000017945 */ /* 0x000fe20003800200 */
[----:B------:R-:W-:Y:S02]  /*01c0*/  PRMT R27, RZ, 0x7610, R27 ;  /* 0x00007610ff1b7816 */ /* 0x000fe4000000001b */
[----:B------:R-:W-:Y:S01]  /*01d0*/  ISETP.GE.U32.AND P2, PT, R10, R4, PT ;  /* 0x000000040a00720c */ /* 0x000fe20003f46070 */
[----:B------:R-:W-:Y:S01]  /*01e0*/  @!P0 IMAD.X R21, RZ, RZ, R7, P3 ;  /* 0x000000ffff158224 */ /* 0x000fe200018e0607 */
[----:B-----5:R-:W-:-:S04]  /*01f0*/  @!P0 ISETP.NE.AND P1, PT, R8, R13, PT ;  /* 0x0000000d0800820c */ /* 0x020fc80003f25270 */
[----:B------:R-:W-:-:S04]  /*0200*/  @!P0 SEL R6, RZ, 0x1, P1 ;  /* 0x00000001ff068807 */ /* 0x000fc80000800000 */
[----:B------:R-:W-:-:S03]  /*0210*/  @!P0 PRMT R27, R6, 0x7610, R27 ;  /* 0x00007610061b8816 */ /* 0x000fc6000000001b */
[----:B-1-3--:R-:W-:Y:S05]  /*0220*/  @P2 BRA `(.L_x_267) ;  /* 0x0000001000c42947 */ /* 0x00afea0003800000 */
        /* <DEDUP_REMOVED lines=10> */
[----:B------:R-:W-:Y:S02]  /*02d0*/  VIADD R16, R10, 0x400 ;  /* 0x000004000a107836 */ /* 0x000fe40000000000 */
[----:B------:R-:W-:Y:S02]  /*02e0*/  IMAD.IADD R19, R3, 0x1, R10 ;  /* 0x0000000103137824 */ /* 0x000fe400078e020a */
[----:B------:R-:W-:-:S07]  /*02f0*/  IMAD.MOV R17, RZ, RZ, -R17 ;  /* 0x000000ffff117224 */ /* 0x000fce00078e0a11 */
.L_x_271:
[----:B------:R-:W-:-:S05]  /*0300*/  IADD3 R6, P0, PT, R19, UR4, RZ ;  /* 0x0000000413067c10 */ /* 0x000fca000ff1e0ff */
[----:B------:R-:W-:-:S05]  /*0310*/  IMAD.X R7, RZ, RZ, UR5, P0 ;  /* 0x00000005ff077e24 */ /* 0x000fca00080e06ff */
[----:B------:R0:W2:Y:S01]  /*0320*/  LDG.E.U8 R6, desc[UR10][R6.64] ;  /* 0x0000000a06067981 */ /* 0x0000a2000c1e1100 */
[----:B------:R-:W-:-:S05]  /*0330*/  VIADD R26, R19, 0x100 ;  /* 0x00000100131a7836 */ /* 0x000fca0000000000 */
[----:B------:R-:W-:-:S05]  /*0340*/  IADD3 R8, P0, PT, R26, UR4, RZ ;  /* 0x000000041a087c10 */ /* 0x000fca000ff1e0ff */
[----:B------:R-:W-:-:S05]  /*0350*/  IMAD.X R9, RZ, RZ, UR5, P0 ;  /* 0x00000005ff097e24 */ /* 0x000fca00080e06ff */
[----:B------:R-:W3:Y:S01]  /*0360*/  LDG.E.U8 R8, desc[UR10][R8.64] ;  /* 0x0000000a08087981 */ /* 0x000ee2000c1e1100 */
[----:B------:R-:W-:-:S05]  /*0370*/  VIADD R25, R19, 0x200 ;  /* 0x0000020013197836 */ /* 0x000fca0000000000 */
[----:B------:R-:W-:-:S05]  /*0380*/  IADD3 R10, P0, PT, R25, UR4, RZ ;  /* 0x00000004190a7c10 */ /* 0x000fca000ff1e0ff */
[----:B------:R-:W-:-:S05]  /*0390*/  IMAD.X R11, RZ, RZ, UR5, P0 ;  /* 0x00000005ff0b7e24 */ /* 0x000fca00080e06ff */
[----:B------:R1:W4:Y:S01]  /*03a0*/  LDG.E.U8 R24, desc[UR10][R10.64] ;  /* 0x0000000a0a187981 */ /* 0x000322000c1e1100 */
[----:B------:R-:W-:-:S05]  /*03b0*/  VIADD R22, R19, 0x300 ;  /* 0x0000030013167836 */ /* 0x000fca0000000000 */
[----:B------:R-:W-:-:S05]  /*03c0*/  IADD3 R12, P0, PT, R22, UR4, RZ ;  /* 0x00000004160c7c10 */ /* 0x000fca000ff1e0ff */
[----:B------:R-:W-:-:S05]  /*03d0*/  IMAD.X R13, RZ, RZ, UR5, P0 ;  /* 0x00000005ff0d7e24 */ /* 0x000fca00080e06ff */
[----:B------:R5:W4:Y:S01]  /*03e0*/  LDG.E.U8 R12, desc[UR10][R12.64] ;  /* 0x0000000a0c0c7981 */ /* 0x000b22000c1e1100 */
[----:B------:R-:W-:Y:S02]  /*03f0*/  PRMT R23, R2, 0x7770, RZ ;  /* 0x0000777002177816 */ /* 0x000fe400000000ff */
[----:B------:R-:W-:Y:S02]  /*0400*/  LOP3.LUT P3, RZ, R27, 0xff, RZ, 0xc0, !PT ;  /* 0x000000ff1bff7812 */ /* 0x000fe4000786c0ff */
[----:B0-----:R-:W-:-:S04]  /*0410*/  IADD3 R7, P1, PT, R19, UR6, RZ ;  /* 0x0000000613077c10 */ /* 0x001fc8000ff3e0ff */
[----:B------:R-:W-:Y:S01]  /*0420*/  ISETP.LT.U32.AND P0, PT, R7, R20, PT ;  /* 0x000000140700720c */ /* 0x000fe20003f01070 */
[----:B-1----:R-:W-:-:S05]  /*0430*/  IMAD.X R10, RZ, RZ, UR7, P1 ;  /* 0x00000007ff0a7e24 */ /* 0x002fca00088e06ff */
[----:B------:R-:W-:-:S04]  /*0440*/  ISETP.LT.AND.EX P0, PT, R10, R21, PT, P0 ;  /* 0x000000150a00720c */ /* 0x000fc80003f01300 */
[----:B------:R-:W-:Y:S02]  /*0450*/  SEL R11, R10, R21, P0 ;  /* 0x000000150a0b7207 */ /* 0x000fe40000000000 */
[----:B-----5:R-:W-:Y:S02]  /*0460*/  SEL R13, R7, R20, P0 ;  /* 0x00000014070d7207 */ /* 0x020fe40000000000 */
[----:B------:R-:W-:-:S05]  /*0470*/  IADD3 R28, P0, PT, R26, UR6, RZ ;  /* 0x000000061a1c7c10 */ /* 0x000fca000ff1e0ff */
[----:B------:R-:W-:Y:S01]  /*0480*/  IMAD.X R26, RZ, RZ, UR7, P0 ;  /* 0x00000007ff1a7e24 */ /* 0x000fe200080e06ff */
[CC--:B--2---:R-:W-:Y:S02]  /*0490*/  ISETP.EQ.AND P2, PT, R6.reuse, R23.reuse, P3 ;  /* 0x000000170600720c */ /* 0x0c4fe40001f42270 */
[----:B------:R-:W-:-:S04]  /*04a0*/  ISETP.NE.AND P1, PT, R6, R23, PT ;  /* 0x000000170600720c */ /* 0x000fc80003f25270 */
[----:B------:R-:W-:-:S04]  /*04b0*/  @!P3 SEL R27, RZ, 0x1, P1 ;  /* 0x00000001ff1bb807 */ /* 0x000fc80000800000 */
[----:B------:R-:W-:-:S03]  /*04c0*/  SEL R27, R27, 0x1, !P2 ;  /* 0x000000011b1b7807 */ /* 0x000fc60005000000 */
[----:B------:R-:W-:Y:S01]  /*04d0*/  @!P2 SEL R11, R10, R21, !P3 ;  /* 0x000000150a0ba207 */ /* 0x000fe20005800000 */
[----:B------:R-:W-:Y:S01]  /*04e0*/  VIADD R10, R19, 0x400 ;  /* 0x00000400130a7836 */ /* 0x000fe20000000000 */
[----:B------:R-:W-:Y:S02]  /*04f0*/  LOP3.LUT P1, RZ, R27, 0xff, RZ, 0xc0, !PT ;  /* 0x000000ff1bff7812 */ /* 0x000fe4000782c0ff */
[----:B------:R-:W-:Y:S02]  /*0500*/  @!P2 SEL R13, R7, R20, !P3 ;  /* 0x00000014070da207 */ /* 0x000fe40005800000 */
[----:B------:R-:W-:Y:S02]  /*0510*/  IADD3 R6, P4, PT, R10, UR4, RZ ;  /* 0x000000040a067c10 */ /* 0x000fe4000ff9e0ff */
[----:B---3--:R-:W-:Y:S02]  /*0520*/  ISETP.EQ.AND P3, PT, R8, R23, P1 ;  /* 0x000000170800720c */ /* 0x008fe40000f62270 */
[----:B------:R-:W-:Y:S01]  /*0530*/  ISETP.LT.U32.AND P0, PT, R28, R13, PT ;  /* 0x0000000d1c00720c */ /* 0x000fe20003f01070 */
[----:B------:R-:W-:Y:S01]  /*0540*/  IMAD.X R7, RZ, RZ, UR5, P4 ;  /* 0x00000005ff077e24 */ /* 0x000fe2000a0e06ff */
[----:B------:R-:W-:-:S02]  /*0550*/  ISETP.NE.AND P2, PT, R8, R23, PT ;  /* 0x000000170800720c */ /* 0x000fc40003f45270 */
[CC--:B------:R-:W-:Y:S02]  /*0560*/  ISETP.LT.AND.EX P0, PT, R26.reuse, R11.reuse, PT, P0 ;  /* 0x0000000b1a00720c */ /* 0x0c0fe40003f01300 */
[----:B------:R0:W2:Y:S01]  /*0570*/  LDG.E.U8 R20, desc[UR10][R6.64] ;  /* 0x0000000a06147981 */ /* 0x0000a2000c1e1100 */
[----:B------:R-:W-:Y:S02]  /*0580*/  @!P1 SEL R27, RZ, 0x1, P2 ;  /* 0x00000001ff1b9807 */ /* 0x000fe40001000000 */
[CC--:B------:R-:W-:Y:S02]  /*0590*/  SEL R8, R26.reuse, R11.reuse, P0 ;  /* 0x0000000b1a087207 */ /* 0x0c0fe40000000000 */
[----:B------:R-:W-:Y:S01]  /*05a0*/  @!P3 SEL R8, R26, R11, !P1 ;  /* 0x0000000b1a08b207 */ /* 0x000fe20004800000 */
[----:B------:R-:W-:Y:S01]  /*05b0*/  VIADD R11, R19, 0x500 ;  /* 0x00000500130b7836 */ /* 0x000fe20000000000 */
[----:B------:R-:W-:Y:S02]  /*05c0*/  SEL R21, R27, 0x1, !P3 ;  /* 0x000000011b157807 */ /* 0x000fe40005800000 */
[----:B------:R-:W-:-:S02]  /*05d0*/  SEL R9, R28, R13, P0 ;  /* 0x0000000d1c097207 */ /* 0x000fc40000000000 */
[----:B------:R-:W-:Y:S02]  /*05e0*/  LOP3.LUT P2, RZ, R21, 0xff, RZ, 0xc0, !PT ;  /* 0x000000ff15ff7812 */ /* 0x000fe4000784c0ff */
[----:B0-----:R-:W-:Y:S02]  /*05f0*/  IADD3 R6, P4, PT, R11, UR4, RZ ;  /* 0x000000040b067c10 */ /* 0x001fe4000ff9e0ff */
[----:B------:R-:W-:Y:S02]  /*0600*/  @!P3 SEL R9, R28, R13, !P1 ;  /* 0x0000000d1c09b207 */ /* 0x000fe40004800000 */
[----:B------:R-:W-:Y:S01]  /*0610*/  IADD3 R28, P0, PT, R25, UR6, RZ ;  /* 0x00000006191c7c10 */ /* 0x000fe2000ff1e0ff */
[----:B------:R-:W-:Y:S01]  /*0620*/  IMAD.X R7, RZ, RZ, UR5, P4 ;  /* 0x00000005ff077e24 */ /* 0x000fe2000a0e06ff */
[----:B----4-:R-:W-:-:S03]  /*0630*/  ISETP.EQ.AND P3, PT, R24, R23, P2 ;  /* 0x000000171800720c */ /* 0x010fc60001762270 */
[----:B------:R-:W-:Y:S01]  /*0640*/  IMAD.X R27, RZ, RZ, UR7, P0 ;  /* 0x00000007ff1b7e24 */ /* 0x000fe200080e06ff */
[----:B------:R-:W-:Y:S02]  /*0650*/  ISETP.LT.U32.AND P0, PT, R28, R9, PT ;  /* 0x000000091c00720c */ /* 0x000fe40003f01070 */
[----:B------:R-:W-:Y:S02]  /*0660*/  ISETP.NE.AND P1, PT, R24, R23, PT ;  /* 0x000000171800720c */ /* 0x000fe40003f25270 */
[----:B------:R0:W3:Y:S01]  /*0670*/  LDG.E.U8 R24, desc[UR10][R6.64] ;  /* 0x0000000a06187981 */ /* 0x0000e2000c1e1100 */
[----:B------:R-:W-:Y:S01]  /*0680*/  ISETP.LT.AND.EX P0, PT, R27, R8, PT, P0 ;  /* 0x000000081b00720c */ /* 0x000fe20003f01300 */
[----:B------:R-:W-:Y:S01]  /*0690*/  VIADD R26, R19, 0x600 ;  /* 0x00000600131a7836 */ /* 0x000fe20000000000 */
[----:B------:R-:W-:Y:S02]  /*06a0*/  @!P2 SEL R21, RZ, 0x1, P1 ;  /* 0x00000001ff15a807 */ /* 0x000fe40000800000 */
[----:B------:R-:W-:-:S02]  /*06b0*/  SEL R13, R28, R9, P0 ;  /* 0x000000091c0d7207 */ /* 0x000fc40000000000 */
[CC--:B------:R-:W-:Y:S02]  /*06c0*/  SEL R25, R27.reuse, R8.reuse, P0 ;  /* 0x000000081b197207 */ /* 0x0c0fe40000000000 */
[----:B------:R-:W-:Y:S02]  /*06d0*/  @!P3 SEL R13, R28, R9, !P2 ;  /* 0x000000091c0db207 */ /* 0x000fe40005000000 */
[----:B------:R-:W-:Y:S02]  /*06e0*/  @!P3 SEL R25, R27, R8, !P2 ;  /* 0x000000081b19b207 */ /* 0x000fe40005000000 */
[----:B------:R-:W-:Y:S02]  /*06f0*/  IADD3 R8, P2, PT, R26, UR4, RZ ;  /* 0x000000041a087c10 */ /* 0x000fe4000ff5e0ff */
[----:B------:R-:W-:-:S03]  /*0700*/  SEL R21, R21, 0x1, !P3 ;  /* 0x0000000115157807 */ /* 0x000fc60005800000 */
[----:B------:R-:W-:Y:S01]  /*0710*/  IMAD.X R9, RZ, RZ, UR5, P2 ;  /* 0x00000005ff097e24 */ /* 0x000fe200090e06ff */
[----:B------:R-:W-:Y:S02]  /*0720*/  LOP3.LUT P1, RZ, R21, 0xff, RZ, 0xc0, !PT ;  /* 0x000000ff15ff7812 */ /* 0x000fe4000782c0ff */
[----:B------:R-:W-:Y:S02]  /*0730*/  IADD3 R28, P0, PT, R22, UR6, RZ ;  /* 0x00000006161c7c10 */ /* 0x000fe4000ff1e0ff */
[----:B------:R-:W-:Y:S01]  /*0740*/  ISETP.EQ.AND P3, PT, R12, R23, P1 ;  /* 0x000000170c00720c */ /* 0x000fe20000f62270 */
[----:B------:R1:W4:Y:S02]  /*0750*/  LDG.E.U8 R8, desc[UR10][R8.64] ;  /* 0x0000000a08087981 */ /* 0x000324000c1e1100 */
[----:B------:R-:W-:Y:S01]  /*0760*/  IMAD.X R22, RZ, RZ, UR7, P0 ;  /* 0x00000007ff167e24 */ /* 0x000fe200080e06ff */
[----:B------:R-:W-:-:S04]  /*0770*/  ISETP.LT.U32.AND P0, PT, R28, R13, PT ;  /* 0x0000000d1c00720c */ /* 0x000fc80003f01070 */
[----:B------:R-:W-:-:S04]  /*0780*/  ISETP.LT.AND.EX P0, PT, R22, R25, PT, P0 ;  /* 0x000000191600720c */ /* 0x000fc80003f01300 */
[CC--:B------:R-:W-:Y:S02]  /*0790*/  SEL R27, R28.reuse, R13.reuse, P0 ;  /* 0x0000000d1c1b7207 */ /* 0x0c0fe40000000000 */
[----:B------:R-:W-:Y:S01]  /*07a0*/  @!P3 SEL R27, R28, R13, !P1 ;  /* 0x0000000d1c1bb207 */ /* 0x000fe20004800000 */
[----:B------:R-:W-:-:S05]  /*07b0*/  VIADD R13, R19, 0x700 ;  /* 0x00000700130d7836 */ /* 0x000fca0000000000 */
[----:B0-----:R-:W-:-:S05]  /*07c0*/  IADD3 R6, P2, PT, R13, UR4, RZ ;  /* 0x000000040d067c10 */ /* 0x001fca000ff5e0ff */
[----:B------:R-:W-:-:S05]  /*07d0*/  IMAD.X R7, RZ, RZ, UR5, P2 ;  /* 0x00000005ff077e24 */ /* 0x000fca00090e06ff */
[----:B------:R0:W5:Y:S01]  /*07e0*/  LDG.E.U8 R6, desc[UR10][R6.64] ;  /* 0x0000000a06067981 */ /* 0x000162000c1e1100 */
[----:B------:R-:W-:-:S04]  /*07f0*/  ISETP.NE.AND P2, PT, R12, R23, PT ;  /* 0x000000170c00720c */ /* 0x000fc80003f45270 */
[----:B------:R-:W-:-:S04]  /*0800*/  @!P1 SEL R21, RZ, 0x1, P2 ;  /* 0x00000001ff159807 */ /* 0x000fc80001000000 */
[----:B------:R-:W-:-:S04]  /*0810*/  SEL R21, R21, 0x1, !P3 ;  /* 0x0000000115157807 */ /* 0x000fc80005800000 */
[----:B------:R-:W-:Y:S02]  /*0820*/  LOP3.LUT P2, RZ, R21, 0xff, RZ, 0xc0, !PT ;  /* 0x000000ff15ff7812 */ /* 0x000fe4000784c0ff */
[CC--:B-1----:R-:W-:Y:S02]  /*0830*/  SEL R9, R22.reuse, R25.reuse, P0 ;  /* 0x0000001916097207 */ /* 0x0c2fe40000000000 */
[----:B------:R-:W-:Y:S02]  /*0840*/  @!P3 SEL R9, R22, R25, !P1 ;  /* 0x000000191609b207 */ /* 0x000fe40004800000 */
[----:B------:R-:W-:Y:S01]  /*0850*/  IADD3 R10, P1, PT, R10, UR6, RZ ;  /* 0x000000060a0a7c10 */ /* 0x000fe2000ff3e0ff */
[----:B------:R-:W-:Y:S02]  /*0860*/  VIADD R17, R17, 0x8 ;  /* 0x0000000811117836 */ /* 0x000fe40000000000 */
[----:B------:R-:W-:Y:S02]  /*0870*/  VIADD R16, R16, 0x800 ;  /* 0x0000080010107836 */ /* 0x000fe40000000000 */
[----:B------:R-:W-:Y:S01]  /*0880*/  VIADD R19, R19, 0x800 ;  /* 0x0000080013137836 */ /* 0x000fe20000000000 */
[----:B--2---:R-:W-:-:S02]  /*0890*/  ISETP.NE.AND P0, PT, R20, R23, PT ;  /* 0x000000171400720c */ /* 0x004fc40003f05270 */
[----:B------:R-:W-:Y:S02]  /*08a0*/  ISETP.EQ.AND P3, PT, R20, R23, P2 ;  /* 0x000000171400720c */ /* 0x000fe40001762270 */
[----:B------:R-:W-:Y:S01]  /*08b0*/  @!P2 SEL R21, RZ, 0x1, P0 ;  /* 0x00000001ff15a807 */ /* 0x000fe20000000000 */
[----:B------:R-:W-:Y:S01]  /*08c0*/  IMAD.X R20, RZ, RZ, UR7, P1 ;  /* 0x00000007ff147e24 */ /* 0x000fe200088e06ff */
[----:B------:R-:W-:Y:S02]  /*08d0*/  ISETP.LT.U32.AND P0, PT, R10, R27, PT ;  /* 0x0000001b0a00720c */ /* 0x000fe40003f01070 */
[----:B------:R-:W-:Y:S02]  /*08e0*/  SEL R21, R21, 0x1, !P3 ;  /* 0x0000000115157807 */ /* 0x000fe40005800000 */
[----:B------:R-:W-:Y:S02]  /*08f0*/  ISETP.LT.AND.EX P0, PT, R20, R9, PT, P0 ;  /* 0x000000091400720c */ /* 0x000fe40003f01300 */
[----:B------:R-:W-:-:S02]  /*0900*/  LOP3.LUT P1, RZ, R21, 0xff, RZ, 0xc0, !PT ;  /* 0x000000ff15ff7812 */ /* 0x000fc4000782c0ff */
[CC--:B0-----:R-:W-:Y:S02]  /*0910*/  SEL R7, R10.reuse, R27.reuse, P0 ;  /* 0x0000001b0a077207 */ /* 0x0c1fe40000000000 */
[----:B------:R-:W-:Y:S02]  /*0920*/  @!P3 SEL R7, R10, R27, !P2 ;  /* 0x0000001b0a07b207 */ /* 0x000fe40005000000 */
[CC--:B------:R-:W-:Y:S02]  /*0930*/  SEL R12, R20.reuse, R9.reuse, P0 ;  /* 0x00000009140c7207 */ /* 0x0c0fe40000000000 */
[----:B------:R-:W-:Y:S02]  /*0940*/  IADD3 R10, P4, PT, R11, UR6, RZ ;  /* 0x000000060b0a7c10 */ /* 0x000fe4000ff9e0ff */
[----:B------:R-:W-:Y:S02]  /*0950*/  @!P3 SEL R12, R20, R9, !P2 ;  /* 0x00000009140cb207 */ /* 0x000fe40005000000 */
[CC--:B---3--:R-:W-:Y:S01]  /*0960*/  ISETP.NE.AND P0, PT, R24.reuse, R23.reuse, PT ;  /* 0x000000171800720c */ /* 0x0c8fe20003f05270 */
[----:B------:R-:W-:Y:S01]  /*0970*/  IMAD.X R9, RZ, RZ, UR7, P4 ;  /* 0x00000007ff097e24 */ /* 0x000fe2000a0e06ff */
[----:B------:R-:W-:-:S02]  /*0980*/  ISETP.EQ.AND P3, PT, R24, R23, P1 ;  /* 0x000000171800720c */ /* 0x000fc40000f62270 */
[----:B------:R-:W-:Y:S02]  /*0990*/  @!P1 SEL R21, RZ, 0x1, P0 ;  /* 0x00000001ff159807 */ /* 0x000fe40000000000 */
[CC--:B------:R-:W-:Y:S02]  /*09a0*/  ISETP.LT.U32.AND P0, PT, R10.reuse, R7.reuse, PT ;  /* 0x000000070a00720c */ /* 0x0c0fe40003f01070 */
[----:B------:R-:W-:Y:S02]  /*09b0*/  SEL R21, R21, 0x1, !P3 ;  /* 0x0000000115157807 */ /* 0x000fe40005800000 */
[----:B------:R-:W-:Y:S02]  /*09c0*/  ISETP.LT.AND.EX P0, PT, R9, R12, PT, P0 ;  /* 0x0000000c0900720c */ /* 0x000fe40003f01300 */
[----:B------:R-:W-:Y:S02]  /*09d0*/  LOP3.LUT P2, RZ, R21, 0xff, RZ, 0xc0, !PT ;  /* 0x000000ff15ff7812 */ /* 0x000fe4000784c0ff */
[----:B------:R-:W-:-:S02]  /*09e0*/  SEL R11, R10, R7, P0 ;  /* 0x000000070a0b7207 */ /* 0x000fc40000000000 */
[CC--:B------:R-:W-:Y:S02]  /*09f0*/  SEL R25, R9.reuse, R12.reuse, P0 ;  /* 0x0000000c09197207 */ /* 0x0c0fe40000000000 */
[----:B------:R-:W-:Y:S02]  /*0a00*/  IADD3 R26, P0, PT, R26, UR6, RZ ;  /* 0x000000061a1a7c10 */ /* 0x000fe4000ff1e0ff */
[----:B------:R-:W-:Y:S02]  /*0a10*/  @!P3 SEL R11, R10, R7, !P1 ;  /* 0x000000070a0bb207 */ /* 0x000fe40004800000 */
[----:B------:R-:W-:Y:S02]  /*0a20*/  @!P3 SEL R25, R9, R12, !P1 ;  /* 0x0000000c0919b207 */ /* 0x000fe40004800000 */
[CC--:B----4-:R-:W-:Y:S02]  /*0a30*/  ISETP.NE.AND P1, PT, R8.reuse, R23.reuse, PT ;  /* 0x000000170800720c */ /* 0x0d0fe40003f25270 */
[----:B------:R-:W-:Y:S01]  /*0a40*/  ISETP.EQ.AND P3, PT, R8, R23, P2 ;  /* 0x000000170800720c */ /* 0x000fe20001762270 */
[----:B------:R-:W-:Y:S01]  /*0a50*/  IMAD.X R8, RZ, RZ, UR7, P0 ;  /* 0x00000007ff087e24 */ /* 0x000fe200080e06ff */
[----:B------:R-:W-:-:S04]  /*0a60*/  ISETP.LT.U32.AND P0, PT, R26, R11, PT ;  /* 0x0000000b1a00720c */ /* 0x000fc80003f01070 */
[----:B------:R-:W-:Y:S02]  /*0a70*/  ISETP.LT.AND.EX P0, PT, R8, R25, PT, P0 ;  /* 0x000000190800720c */ /* 0x000fe40003f01300 */
[----:B------:R-:W-:Y:S02]  /*0a80*/  @!P2 SEL R21, RZ, 0x1, P1 ;  /* 0x00000001ff15a807 */ /* 0x000fe40000800000 */
[----:B------:R-:W-:Y:S02]  /*0a90*/  SEL R10, R26, R11, P0 ;  /* 0x0000000b1a0a7207 */ /* 0x000fe40000000000 */
[----:B------:R-:W-:Y:S02]  /*0aa0*/  SEL R9, R8, R25, P0 ;  /* 0x0000001908097207 */ /* 0x000fe40000000000 */
[----:B------:R-:W-:Y:S02]  /*0ab0*/  IADD3 R13, P0, PT, R13, UR6, RZ ;  /* 0x000000060d0d7c10 */ /* 0x000fe4000ff1e0ff */
[----:B------:R-:W-:-:S02]  /*0ac0*/  @!P3 SEL R10, R26, R11, !P2 ;  /* 0x0000000b1a0ab207 */ /* 0x000fc40005000000 */
[----:B------:R-:W-:Y:S01]  /*0ad0*/  @!P3 SEL R9, R8, R25, !P2 ;  /* 0x000000190809b207 */ /* 0x000fe20005000000 */
[----:B------:R-:W-:Y:S01]  /*0ae0*/  IMAD.X R8, RZ, RZ, UR7, P0 ;  /* 0x00000007ff087e24 */ /* 0x000fe200080e06ff */
[----:B------:R-:W-:Y:S02]  /*0af0*/  SEL R7, R21, 0x1, !P3 ;  /* 0x0000000115077807 */ /* 0x000fe40005800000 */
[----:B------:R-:W-:Y:S02]  /*0b00*/  ISETP.LT.U32.AND P0, PT, R13, R10, PT ;  /* 0x0000000a0d00720c */ /* 0x000fe40003f01070 */
[----:B------:R-:W-:Y:S02]  /*0b10*/  LOP3.LUT P1, RZ, R7, 0xff, RZ, 0xc0, !PT ;  /* 0x000000ff07ff7812 */ /* 0x000fe4000782c0ff */
[----:B------:R-:W-:-:S04]  /*0b20*/  ISETP.LT.AND.EX P0, PT, R8, R9, PT, P0 ;  /* 0x000000090800720c */ /* 0x000fc80003f01300 */
[----:B------:R-:W-:Y:S02]  /*0b30*/  SEL R20, R13, R10, P0 ;  /* 0x0000000a0d147207 */ /* 0x000fe40000000000 */
[----:B------:R-:W-:Y:S02]  /*0b40*/  SEL R21, R8, R9, P0 ;  /* 0x0000000908157207 */ /* 0x000fe40000000000 */
[----:B------:R-:W-:Y:S02]  /*0b50*/  ISETP.NE.AND P0, PT, R17, RZ, PT ;  /* 0x000000ff1100720c */ /* 0x000fe40003f05270 */
[CC--:B-----5:R-:W-:Y:S02]  /*0b60*/  ISETP.EQ.AND P2, PT, R6.reuse, R23.reuse, P1 ;  /* 0x000000170600720c */ /* 0x0e0fe40000f42270 */
[----:B------:R-:W-:-:S04]  /*0b70*/  ISETP.NE.AND P3, PT, R6, R23, PT ;  /* 0x000000170600720c */ /* 0x000fc80003f65270 */
[----:B------:R-:W-:-:S04]  /*0b80*/  @!P1 SEL R7, RZ, 0x1, P3 ;  /* 0x00000001ff079807 */ /* 0x000fc80001800000 */
[----:B------:R-:W-:-:S03]  /*0b90*/  SEL R7, R7, 0x1, !P2 ;  /* 0x0000000107077807 */ /* 0x000fc60005000000 */
[----:B------:R-:W-:Y:S02]  /*0ba0*/  @!P2 SEL R20, R13, R10, !P1 ;  /* 0x0000000a0d14a207 */ /* 0x000fe40004800000 */
[----:B------:R-:W-:Y:S02]  /*0bb0*/  @!P2 SEL R21, R8, R9, !P1 ;  /* 0x000000090815a207 */ /* 0x000fe40004800000 */
[----:B------:R-:W-:Y:S01]  /*0bc0*/  PRMT R27, R7, 0x7610, R27 ;  /* 0x00007610071b7816 */ /* 0x000fe2000000001b */
[----:B------:R-:W-:Y:S06]  /*0bd0*/  @P0 BRA `(.L_x_271) ;  /* 0xfffffff400c80947 */ /* 0x000fec000383ffff */
[----:B------:R-:W-:Y:S05]  /*0be0*/  BSYNC.RECONVERGENT B3 ;  /* 0x0000000000037941 */ /* 0x000fea0003800200 */
.L_x_270:
[----:B------:R-:W-:-:S07]  /*0bf0*/  VIADD R10, R16, 0xfffffc00 ;  /* 0xfffffc00100a7836 */ /* 0x000fce0000000000 */
.L_x_269:
[----:B------:R-:W-:Y:S05]  /*0c00*/  BSYNC.RECONVERGENT B2 ;  /* 0x0000000000027941 */ /* 0x000fea0003800200 */
.L_x_268:
[----:B------:R-:W-:-:S13]  /*0c10*/  ISETP.NE.AND P0, PT, R18, RZ, PT ;  /* 0x000000ff1200720c */ /* 0x000fda0003f05270 */
[----:B------:R-:W-:Y:S05]  /*0c20*/  @!P0 BRA `(.L_x_267) ;  /* 0x0000000800448947 */ /* 0x000fea0003800000 */
[----:B------:R-:W-:Y:S01]  /*0c30*/  ISETP.GE.U32.AND P0, PT, R18, 0x4, PT ;  /* 0x000000041200780c */ /* 0x000fe20003f06070 */
[----:B------:R-:W-:Y:S01]  /*0c40*/  BSSY.RECONVERGENT B2, `(.L_x_272) ;  /* 0x000004b000027945 */ /* 0x000fe20003800200 */
[----:B------:R-:W-:-:S11]  /*0c50*/  LOP3.LUT P1, R15, R15, 0x3, RZ, 0xc0, !PT ;  /* 0x000000030f0f7812 */ /* 0x000fd6000782c0ff */
[----:B------:R-:W-:Y:S05]  /*0c60*/  @!P0 BRA `(.L_x_273) ;  /* 0x0000000400208947 */ /* 0x000fea0003800000 */
[----:B------:R-:W0:Y:S01]  /*0c70*/  LDCU.64 UR8, c[0x0][0x380] ;  /* 0x00007000ff0877ac */ /* 0x000e220008000a00 */
[----:B------:R-:W-:-:S05]  /*0c80*/  IMAD.IADD R17, R3, 0x1, R10 ;  /* 0x0000000103117824 */ /* 0x000fca00078e020a */
[----:B0-----:R-:W-:-:S05]  /*0c90*/  IADD3 R22, P0, PT, R17, UR8, RZ ;  /* 0x0000000811167c10 */ /* 0x001fca000ff1e0ff */
[----:B------:R-:W-:-:S05]  /*0ca0*/  IMAD.X R23, RZ, RZ, UR9, P0 ;  /* 0x00000009ff177e24 */ /* 0x000fca00080e06ff */
[----:B------:R-:W2:Y:S01]  /*0cb0*/  LDG.E.U8 R22, desc[UR10][R22.64] ;  /* 0x0000000a16167981 */ /* 0x000ea2000c1e1100 */
[----:B------:R-:W-:-:S05]  /*0cc0*/  VIADD R16, R17, 0x100 ;  /* 0x0000010011107836 */ /* 0x000fca0000000000 */
[----:B------:R-:W-:-:S05]  /*0cd0*/  IADD3 R18, P0, PT, R16, UR8, RZ ;  /* 0x0000000810127c10 */ /* 0x000fca000ff1e0ff */
[----:B------:R-:W-:-:S05]  /*0ce0*/  IMAD.X R19, RZ, RZ, UR9, P0 ;  /* 0x00000009ff137e24 */ /* 0x000fca00080e06ff */
[----:B------:R-:W3:Y:S01]  /*0cf0*/  LDG.E.U8 R18, desc[UR10][R18.64] ;  /* 0x0000000a12127981 */ /* 0x000ee2000c1e1100 */
[----:B------:R-:W-:-:S05]  /*0d00*/  VIADD R13, R17, 0x200 ;  /* 0x00000200110d7836 */ /* 0x000fca0000000000 */
[----:B------:R-:W-:-:S05]  /*0d10*/  IADD3 R8, P0, PT, R13, UR8, RZ ;  /* 0x000000080d087c10 */ /* 0x000fca000ff1e0ff */
[----:B------:R-:W-:Y:S02]  /*0d20*/  IMAD.X R9, RZ, RZ, UR9, P0 ;  /* 0x00000009ff097e24 */ /* 0x000fe400080e06ff */
[----:B------:R-:W-:-:S03]  /*0d30*/  VIADD R12, R17, 0x300 ;  /* 0x00000300110c7836 */ /* 0x000fc60000000000 */
[----:B------:R-:W4:Y:S02]  /*0d40*/  LDG.E.U8 R8, desc[UR10][R8.64] ;  /* 0x0000000a08087981 */ /* 0x000f24000c1e1100 */
[----:B------:R-:W-:-:S05]  /*0d50*/  IADD3 R6, P0, PT, R12, UR8, RZ ;  /* 0x000000080c067c10 */ /* 0x000fca000ff1e0ff */
[----:B------:R-:W-:Y:S01]  /*0d60*/  IMAD.X R7, RZ, RZ, UR9, P0 ;  /* 0x00000009ff077e24 */ /* 0x000fe200080e06ff */
[----:B------:R-:W0:Y:S04]  /*0d70*/  LDCU.64 UR8, c[0x0][0x390] ;  /* 0x00007200ff0877ac */ /* 0x000e280008000a00 */
[----:B------:R1:W5:Y:S01]  /*0d80*/  LDG.E.U8 R6, desc[UR10][R6.64] ;  /* 0x0000000a06067981 */ /* 0x000362000c1e1100 */
[----:B------:R-:W-:Y:S01]  /*0d90*/  LOP3.LUT P3, RZ, R27, 0xff, RZ, 0xc0, !PT ;  /* 0x000000ff1bff7812 */ /* 0x000fe2000786c0ff */
[----:B------:R-:W-:Y:S01]  /*0da0*/  VIADD R10, R10, 0x400 ;  /* 0x000004000a0a7836 */ /* 0x000fe20000000000 */
[----:B------:R-:W-:Y:S02]  /*0db0*/  PRMT R11, R2, 0x7770, RZ ;  /* 0x00007770020b7816 */ /* 0x000fe400000000ff */
[----:B0-----:R-:W-:-:S02]  /*0dc0*/  IADD3 R17, P2, PT, R17, UR8, RZ ;  /* 0x0000000811117c10 */ /* 0x001fc4000ff5e0ff */
[----:B-1----:R-:W-:-:S03]  /*0dd0*/  IADD3 R7, P5, PT, R16, UR8, RZ ;  /* 0x0000000810077c10 */ /* 0x002fc6000ffbe0ff */
[----:B------:R-:W-:Y:S02]  /*0de0*/  IMAD.X R26, RZ, RZ, UR9, P2 ;  /* 0x00000009ff1a7e24 */ /* 0x000fe400090e06ff */
[----:B------:R-:W-:Y:S01]  /*0df0*/  IMAD.X R9, RZ, RZ, UR9, P5 ;  /* 0x00000009ff097e24 */ /* 0x000fe2000a8e06ff */
[----:B------:R-:W-:Y:S02]  /*0e00*/  IADD3 R12, P5, PT, R12, UR8, RZ ;  /* 0x000000080c0c7c10 */ /* 0x000fe4000ffbe0ff */
[CC--:B--2---:R-:W-:Y:S02]  /*0e10*/  ISETP.NE.AND P0, PT, R22.reuse, R11.reuse, PT ;  /* 0x0000000b1600720c */ /* 0x0c4fe40003f05270 */
[----:B------:R-:W-:Y:S02]  /*0e20*/  ISETP.EQ.AND P4, PT, R22, R11, P3 ;  /* 0x0000000b1600720c */ /* 0x000fe40001f82270 */
[----:B------:R-:W-:Y:S02]  /*0e30*/  @!P3 SEL R27, RZ, 0x1, P0 ;  /* 0x00000001ff1bb807 */ /* 0x000fe40000000000 */
[----:B------:R-:W-:-:S02]  /*0e40*/  ISETP.LT.U32.AND P0, PT, R17, R20, PT ;  /* 0x000000141100720c */ /* 0x000fc40003f01070 */
[----:B------:R-:W-:Y:S02]  /*0e50*/  SEL R27, R27, 0x1, !P4 ;  /* 0x000000011b1b7807 */ /* 0x000fe40006000000 */
[CC--:B------:R-:W-:Y:S02]  /*0e60*/  ISETP.LT.AND.EX P0, PT, R26.reuse, R21.reuse, PT, P0 ;  /* 0x000000151a00720c */ /* 0x0c0fe40003f01300 */
[----:B------:R-:W-:Y:S02]  /*0e70*/  LOP3.LUT P2, RZ, R27, 0xff, RZ, 0xc0, !PT ;  /* 0x000000ff1bff7812 */ /* 0x000fe4000784c0ff */
[----:B------:R-:W-:Y:S02]  /*0e80*/  SEL R22, R17, R20, P0 ;  /* 0x0000001411167207 */ /* 0x000fe40000000000 */
[----:B------:R-:W-:Y:S02]  /*0e90*/  SEL R24, R26, R21, P0 ;  /* 0x000000151a187207 */ /* 0x000fe40000000000 */
[----:B---3--:R-:W-:-:S02]  /*0ea0*/  ISETP.NE.AND P0, PT, R18, R11, PT ;  /* 0x0000000b1200720c */ /* 0x008fc40003f05270 */
[----:B------:R-:W-:Y:S02]  /*0eb0*/  @!P4 SEL R22, R17, R20, !P3 ;  /* 0x000000141116c207 */ /* 0x000fe40005800000 */
[----:B------:R-:W-:Y:S02]  /*0ec0*/  @!P4 SEL R24, R26, R21, !P3 ;  /* 0x000000151a18c207 */ /* 0x000fe40005800000 */
[----:B------:R-:W-:Y:S02]  /*0ed0*/  ISETP.EQ.AND P4, PT, R18, R11, P2 ;  /* 0x0000000b1200720c */ /* 0x000fe40001782270 */
[----:B------:R-:W-:Y:S02]  /*0ee0*/  @!P2 SEL R27, RZ, 0x1, P0 ;  /* 0x00000001ff1ba807 */ /* 0x000fe40000000000 */
[----:B------:R-:W-:Y:S02]  /*0ef0*/  ISETP.LT.U32.AND P0, PT, R7, R22, PT ;  /* 0x000000160700720c */ /* 0x000fe40003f01070 */
[----:B------:R-:W-:-:S02]  /*0f00*/  SEL R27, R27, 0x1, !P4 ;  /* 0x000000011b1b7807 */ /* 0x000fc40006000000 */
[----:B------:R-:W-:Y:S02]  /*0f10*/  ISETP.LT.AND.EX P0, PT, R9, R24, PT, P0 ;  /* 0x000000180900720c */ /* 0x000fe40003f01300 */
[----:B------:R-:W-:Y:S02]  /*0f20*/  LOP3.LUT P3, RZ, R27, 0xff, RZ, 0xc0, !PT ;  /* 0x000000ff1bff7812 */ /* 0x000fe4000786c0ff */
[----:B------:R-:W-:Y:S02]  /*0f30*/  SEL R16, R7, R22, P0 ;  /* 0x0000001607107207 */ /* 0x000fe40000000000 */
[----:B------:R-:W-:Y:S02]  /*0f40*/  SEL R18, R9, R24, P0 ;  /* 0x0000001809127207 */ /* 0x000fe40000000000 */
[----:B------:R-:W-:Y:S02]  /*0f50*/  @!P4 SEL R16, R7, R22, !P2 ;  /* 0x000000160710c207 */ /* 0x000fe40005000000 */
[----:B------:R-:W-:-:S02]  /*0f60*/  @!P4 SEL R18, R9, R24, !P2 ;  /* 0x000000180912c207 */ /* 0x000fc40005000000 */
[----:B------:R-:W-:Y:S02]  /*0f70*/  IADD3 R13, P0, PT, R13, UR8, RZ ;  /* 0x000000080d0d7c10 */ /* 0x000fe4000ff1e0ff */
[CC--:B----4-:R-:W-:Y:S02]  /*0f80*/  ISETP.NE.AND P2, PT, R8.reuse, R11.reuse, PT ;  /* 0x0000000b0800720c */ /* 0x0d0fe40003f45270 */
[----:B------:R-:W-:Y:S01]  /*0f90*/  ISETP.EQ.AND P4, PT, R8, R11, P3 ;  /* 0x0000000b0800720c */ /* 0x000fe20001f82270 */
[----:B------:R-:W-:Y:S01]  /*0fa0*/  IMAD.X R7, RZ, RZ, UR9, P0 ;  /* 0x00000009ff077e24 */ /* 0x000fe200080e06ff */
        /* <DEDUP_REMOVED lines=8> */
[----:B------:R-:W-:Y:S01]  /*1030*/  @!P4 SEL R8, R7, R18, !P3 ;  /* 0x000000120708c207 */ /* 0x000fe20005800000 */
[----:B------:R-:W-:Y:S01]  /*1040*/  IMAD.X R7, RZ, RZ, UR9, P5 ;  /* 0x00000009ff077e24 */ /* 0x000fe2000a8e06ff */
[----:B-----5:R-:W-:-:S02]  /*1050*/  ISETP.EQ.AND P3, PT, R6, R11, P2 ;  /* 0x0000000b0600720c */ /* 0x020fc40001762270 */
        /* <DEDUP_REMOVED lines=9> */
.L_x_273:
[----:B------:R-:W-:Y:S05]  /*10f0*/  BSYNC.RECONVERGENT B2 ;  /* 0x0000000000027941 */ /* 0x000fea0003800200 */
.L_x_272:
[----:B------:R-:W-:Y:S05]  /*1100*/  @!P1 BRA `(.L_x_267) ;  /* 0x00000004000c9947 */ /* 0x000fea0003800000 */
[----:B------:R-:W-:Y:S01]  /*1110*/  ISETP.NE.AND P0, PT, R15, 0x1, PT ;  /* 0x000000010f00780c */ /* 0x000fe20003f05270 */
[----:B------:R-:W-:Y:S01]  /*1120*/  BSSY.RECONVERGENT B2, `(.L_x_274) ;  /* 0x0000029000027945 */ /* 0x000fe20003800200 */
[----:B------:R-:W-:-:S11]  /*1130*/  LOP3.LUT P1, RZ, R14, 0x100, RZ, 0xc0, !PT ;  /* 0x000001000eff7812 */ /* 0x000fd6000782c0ff */
[----:B------:R-:W-:Y:S05]  /*1140*/  @!P0 BRA `(.L_x_275) ;  /* 0x0000000000988947 */ /* 0x000fea0003800000 */
[----:B------:R-:W0:Y:S01]  /*1150*/  LDCU.64 UR8, c[0x0][0x380] ;  /* 0x00007000ff0877ac */ /* 0x000e220008000a00 */
[----:B------:R-:W-:-:S04]  /*1160*/  IMAD.IADD R11, R3, 0x1, R10 ;  /* 0x00000001030b7824 */ /* 0x000fc800078e020a */
[C---:B------:R-:W-:Y:S01]  /*1170*/  VIADD R12, R11.reuse, 0x100 ;  /* 0x000001000b0c7836 */ /* 0x040fe20000000000 */
[----:B0-----:R-:W-:-:S05]  /*1180*/  IADD3 R6, P0, PT, R11, UR8, RZ ;  /* 0x000000080b067c10 */ /* 0x001fca000ff1e0ff */
[----:B------:R-:W-:-:S05]  /*1190*/  IMAD.X R7, RZ, RZ, UR9, P0 ;  /* 0x00000009ff077e24 */ /* 0x000fca00080e06ff */
[----:B------:R-:W2:Y:S01]  /*11a0*/  LDG.E.U8 R6, desc[UR10][R6.64] ;  /* 0x0000000a06067981 */ /* 0x000ea2000c1e1100 */
[----:B------:R-:W-:-:S05]  /*11b0*/  IADD3 R8, P0, PT, R12, UR8, RZ ;  /* 0x000000080c087c10 */ /* 0x000fca000ff1e0ff */
[----:B------:R-:W-:Y:S01]  /*11c0*/  IMAD.X R9, RZ, RZ, UR9, P0 ;  /* 0x00000009ff097e24 */ /* 0x000fe200080e06ff */
[----:B------:R-:W0:Y:S04]  /*11d0*/  LDCU.64 UR8, c[0x0][0x390] ;  /* 0x00007200ff0877ac */ /* 0x000e280008000a00 */
[----:B------:R1:W3:Y:S01]  /*11e0*/  LDG.E.U8 R14, desc[UR10][R8.64] ;  /* 0x0000000a080e7981 */ /* 0x0002e2000c1e1100 */
[----:B------:R-:W-:Y:S01]  /*11f0*/  LOP3.LUT P2, RZ, R27, 0xff, RZ, 0xc0, !PT ;  /* 0x000000ff1bff7812 */ /* 0x000fe2000784c0ff */
[----:B------:R-:W-:Y:S01]  /*1200*/  VIADD R10, R10, 0x200 ;  /* 0x000002000a0a7836 */ /* 0x000fe20000000000 */
[----:B------:R-:W-:Y:S02]  /*1210*/  PRMT R13, R2, 0x7770, RZ ;  /* 0x00007770020d7816 */ /* 0x000fe400000000ff */
[----:B0-----:R-:W-:-:S04]  /*1220*/  IADD3 R11, P4, PT, R11, UR8, RZ ;  /* 0x000000080b0b7c10 */ /* 0x001fc8000ff9e0ff */
[----:B------:R-:W-:Y:S02]  /*1230*/  ISETP.LT.U32.AND P0, PT, R11, R20, PT ;  /* 0x000000140b00720c */ /* 0x000fe40003f01070 */
[CC--:B--2---:R-:W-:Y:S02]  /*1240*/  ISETP.NE.AND P5, PT, R6.reuse, R13.reuse, PT ;  /* 0x0000000d0600720c */ /* 0x0c4fe40003fa5270 */
[----:B------:R-:W-:Y:S01]  /*1250*/  ISETP.EQ.AND P3, PT, R6, R13, P2 ;  /* 0x0000000d0600720c */ /* 0x000fe20001762270 */
[----:B------:R-:W-:Y:S01]  /*1260*/  IMAD.X R6, RZ, RZ, UR9, P4 ;  /* 0x00000009ff067e24 */ /* 0x000fe2000a0e06ff */
[----:B------:R-:W-:Y:S02]  /*1270*/  @!P2 SEL R27, RZ, 0x1, P5 ;  /* 0x00000001ff1ba807 */ /* 0x000fe40002800000 */
[----:B------:R-:W-:Y:S02]  /*1280*/  IADD3 R12, P5, PT, R12, UR8, RZ ;  /* 0x000000080c0c7c10 */ /* 0x000fe4000ffbe0ff */
[----:B------:R-:W-:-:S02]  /*1290*/  SEL R27, R27, 0x1, !P3 ;  /* 0x000000011b1b7807 */ /* 0x000fc40005800000 */
[CC--:B------:R-:W-:Y:S01]  /*12a0*/  ISETP.LT.AND.EX P0, PT, R6.reuse, R21.reuse, PT, P0 ;  /* 0x000000150600720c */ /* 0x0c0fe20003f01300 */
[----:B-1----:R-:W-:Y:S01]  /*12b0*/  IMAD.X R9, RZ, RZ, UR9, P5 ;  /* 0x00000009ff097e24 */ /* 0x002fe2000a8e06ff */
[----:B------:R-:W-:Y:S02]  /*12c0*/  LOP3.LUT P4, RZ, R27, 0xff, RZ, 0xc0, !PT ;  /* 0x000000ff1bff7812 */ /* 0x000fe4000788c0ff */
[CC--:B------:R-:W-:Y:S02]  /*12d0*/  SEL R7, R11.reuse, R20.reuse, P0 ;  /* 0x000000140b077207 */ /* 0x0c0fe40000000000 */
[CC--:B------:R-:W-:Y:S02]  /*12e0*/  SEL R8, R6.reuse, R21.reuse, P0 ;  /* 0x0000001506087207 */ /* 0x0c0fe40000000000 */
[----:B------:R-:W-:Y:S02]  /*12f0*/  @!P3 SEL R7, R11, R20, !P2 ;  /* 0x000000140b07b207 */ /* 0x000fe40005000000 */
[----:B------:R-:W-:-:S02]  /*1300*/  @!P3 SEL R8, R6, R21, !P2 ;  /* 0x000000150608b207 */ /* 0x000fc40005000000 */
[----:B---3--:R-:W-:Y:S02]  /*1310*/  ISETP.EQ.AND P3, PT, R14, R13, P4 ;  /* 0x0000000d0e00720c */ /* 0x008fe40002762270 */
[----:B------:R-:W-:Y:S02]  /*1320*/  ISETP.LT.U32.AND P0, PT, R12, R7, PT ;  /* 0x000000070c00720c */ /* 0x000fe40003f01070 */
[----:B------:R-:W-:Y:S02]  /*1330*/  ISETP.NE.AND P2, PT, R14, R13, PT ;  /* 0x0000000d0e00720c */ /* 0x000fe40003f45270 */
[----:B------:R-:W-:Y:S02]  /*1340*/  ISETP.LT.AND.EX P0, PT, R9, R8, PT, P0 ;  /* 0x000000080900720c */ /* 0x000fe40003f01300 */
[----:B------:R-:W-:Y:S02]  /*1350*/  @!P4 SEL R27, RZ, 0x1, P2 ;  /* 0x00000001ff1bc807 */ /* 0x000fe40001000000 */
[----:B------:R-:W-:-:S02]  /*1360*/  SEL R20, R12, R7, P0 ;  /* 0x000000070c147207 */ /* 0x000fc40000000000 */
[-C--:B------:R-:W-:Y:S02]  /*1370*/  SEL R21, R9, R8.reuse, P0 ;  /* 0x0000000809157207 */ /* 0x080fe40000000000 */
[----:B------:R-:W-:Y:S02]  /*1380*/  SEL R27, R27, 0x1, !P3 ;  /* 0x000000011b1b7807 */ /* 0x000fe40005800000 */
[----:B------:R-:W-:Y:S02]  /*1390*/  @!P3 SEL R20, R12, R7, !P4 ;  /* 0x000000070c14b207 */ /* 0x000fe40006000000 */
[----:B------:R-:W-:-:S07]  /*13a0*/  @!P3 SEL R21, R9, R8, !P4 ;  /* 0x000000080915b207 */ /* 0x000fce0006000000 */
.L_x_275:
[----:B------:R-:W-:Y:S05]  /*13b0*/  BSYNC.RECONVERGENT B2 ;  /* 0x0000000000027941 */ /* 0x000fea0003800200 */
.L_x_274:
[----:B------:R-:W-:Y:S05]  /*13c0*/  @P1 BRA `(.L_x_267) ;  /* 0x00000000005c1947 */ /* 0x000fea0003800000 */
[----:B------:R-:W0:Y:S01]  /*13d0*/  LDCU.64 UR8, c[0x0][0x380] ;  /* 0x00007000ff0877ac */ /* 0x000e220008000a00 */
[----:B------:R-:W-:-:S05]  /*13e0*/  IMAD.IADD R3, R3, 0x1, R10 ;  /* 0x0000000103037824 */ /* 0x000fca00078e020a */
[----:B0-----:R-:W-:-:S05]  /*13f0*/  IADD3 R6, P0, PT, R3, UR8, RZ ;  /* 0x0000000803067c10 */ /* 0x001fca000ff1e0ff */
[----:B------:R-:W-:Y:S01]  /*1400*/  IMAD.X R7, RZ, RZ, UR9, P0 ;  /* 0x00000009ff077e24 */ /* 0x000fe200080e06ff */
[----:B------:R-:W0:Y:S04]  /*1410*/  LDCU.64 UR8, c[0x0][0x390] ;  /* 0x00007200ff0877ac */ /* 0x000e280008000a00 */
[----:B------:R-:W2:Y:S01]  /*1420*/  LDG.E.U8 R6, desc[UR10][R6.64] ;  /* 0x0000000a06067981 */ /* 0x000ea2000c1e1100 */
[----:B------:R-:W-:Y:S02]  /*1430*/  PRMT R2, R2, 0x7770, RZ ;  /* 0x0000777002027816 */ /* 0x000fe400000000ff */
[----:B------:R-:W-:Y:S02]  /*1440*/  LOP3.LUT P3, RZ, R27, 0xff, RZ, 0xc0, !PT ;  /* 0x000000ff1bff7812 */ /* 0x000fe4000786c0ff */
[----:B0-----:R-:W-:Y:S01]  /*1450*/  IADD3 R9, P0, PT, R3, UR8, RZ ;  /* 0x0000000803097c10 */ /* 0x001fe2000ff1e0ff */
[----:B------:R-:W-:-:S04]  /*1460*/  IMAD.MOV.U32 R3, RZ, RZ, R2 ;  /* 0x000000ffff037224 */ /* 0x000fc800078e0002 */
[----:B------:R-:W-:Y:S01]  /*1470*/  IMAD.X R8, RZ, RZ, UR9, P0 ;  /* 0x00000009ff087e24 */ /* 0x000fe200080e06ff */
        /* <DEDUP_REMOVED lines=12> */
.L_x_267:
[----:B------:R-:W-:Y:S05]  /*1540*/  BSYNC.RECONVERGENT B1 ;  /* 0x0000000000017941 */ /* 0x000fea0003800200 */
.L_x_266:
[----:B------:R-:W-:-:S13]  /*1550*/  ISETP.GE.U32.AND P0, PT, R4, 0x100, PT ;  /* 0x000001000400780c */ /* 0x000fda0003f06070 */
[----:B------:R-:W-:Y:S05]  /*1560*/  @!P0 BRA `(.L_x_276) ;  /* 0x0000000c003c8947 */ /* 0x000fea0003800000 */
        /* <DEDUP_REMOVED lines=24> */
.L_x_278:
[----:B------:R-:W-:Y:S05]  /*16f0*/  BSYNC.RECONVERGENT B1 ;  /* 0x0000000000017941 */ /* 0x000fea0003800200 */
.L_x_277:
        /* <DEDUP_REMOVED lines=23> */
.L_x_280:
[----:B------:R-:W-:Y:S05]  /*1870*/  BSYNC.RECONVERGENT B1 ;  /* 0x0000000000017941 */ /* 0x000fea0003800200 */
.L_x_279:
        /* <DEDUP_REMOVED lines=20> */
.L_x_282:
[----:B------:R-:W-:Y:S05]  /*19c0*/  BSYNC.RECONVERGENT B1 ;  /* 0x0000000000017941 */ /* 0x000fea0003800200 */
.L_x_281:
        /* <DEDUP_REMOVED lines=20> */
.L_x_284:
[----:B------:R-:W-:Y:S05]  /*1b10*/  BSYNC.RECONVERGENT B1 ;  /* 0x0000000000017941 */ /* 0x000fea0003800200 */
.L_x_283:
        /* <DEDUP_REMOVED lines=20> */
.L_x_286:
[----:B------:R-:W-:Y:S05]  /*1c60*/  BSYNC.RECONVERGENT B1 ;  /* 0x0000000000017941 */ /* 0x000fea0003800200 */
.L_x_285:
[----:B------:R-:W-:Y:S04]  /*1c70*/  BSSY.RECONVERGENT B1, `(.L_x_287) ;  /* 0x000000a000017945 */ /* 0x000fe80003800200 */
[----:B------:R-:W-:Y:S05]  /*1c80*/  @P1 BRA `(.L_x_288) ;  /* 0x0000000000201947 */ /* 0x000fea0003800000 */
[----:B--2---:R-:W2:Y:S01]  /*1c90*/  S2R R4, SR_CgaCtaId ;  /* 0x0000000000047919 */ /* 0x004ea20000008800 */
[----:B----4-:R-:W-:Y:S02]  /*1ca0*/  MOV R3, 0x400 ;  /* 0x0000040000037802 */ /* 0x010fe40000000f00 */
[----:B0-----:R-:W-:-:S04]  /*1cb0*/  SHF.R.U32.HI R2, RZ, 0x1, R5 ;  /* 0x00000001ff027819 */ /* 0x001fc80000011605 */
[----:B------:R-:W-:Y:S02]  /*1cc0*/  LOP3.LUT R2, R2, 0x1f0, RZ, 0xc0, !PT ;  /* 0x000001f002027812 */ /* 0x000fe400078ec0ff */
[----:B--2---:R-:W-:-:S05]  /*1cd0*/  LEA R3, R4, R3, 0x18 ;  /* 0x0000000304037211 */ /* 0x004fca00078ec0ff */
[----:B------:R-:W-:-:S05]  /*1ce0*/  IMAD.IADD R2, R2, 0x1, R3 ;  /* 0x0000000102027824 */ /* 0x000fca00078e0203 */
[----:B------:R0:W-:Y:S04]  /*1cf0*/  STS.64 [R2+0x10], R20 ;  /* 0x0000101402007388 */ /* 0x0001e80000000a00 */
[----:B------:R0:W-:Y:S02]  /*1d00*/  STS.U8 [R2+0x8], R27 ;  /* 0x0000081b02007388 */ /* 0x0001e40000000000 */
.L_x_288:
[----:B------:R-:W-:Y:S05]  /*1d10*/  BSYNC.RECONVERGENT B1 ;  /* 0x0000000000017941 */ /* 0x000fea0003800200 */
.L_x_287:
        /* <DEDUP_REMOVED lines=8> */
[----:B------:R-:W1:Y:S04]  /*1da0*/  LDS.64 R8, [UR4+0x20] ;  /* 0x00002004ff087984 */ /* 0x000e680008000a00 */
[----:B------:R-:W3:Y:S04]  /*1db0*/  LDS.U8 R14, [UR4+0x28] ;  /* 0x00002804ff0e7984 */ /* 0x000ee80008000000 */
[----:B------:R-:W3:Y:S04]  /*1dc0*/  LDS.64 R6, [UR4+0x30] ;  /* 0x00003004ff067984 */ /* 0x000ee80008000a00 */
[----:B------:R-:W3:Y:S04]  /*1dd0*/  LDS.U8 R15, [UR4+0x38] ;  /* 0x00003804ff0f7984 */ /* 0x000ee80008000000 */
[----:B0---4-:R-:W0:Y:S04]  /*1de0*/  LDS.64 R2, [UR4+0x40] ;  /* 0x00004004ff027984 */ /* 0x011e280008000a00 */
[----:B------:R-:W4:Y:S04]  /*1df0*/  LDS.U8 R10, [UR4+0x48] ;  /* 0x00004804ff0a7984 */ /* 0x000f280008000000 */
[----:B--2---:R-:W2:Y:S01]  /*1e00*/  LDS.64 R4, [UR4+0x50] ;  /* 0x00005004ff047984 */ /* 0x004ea20008000a00 */
[----:B-----5:R-:W-:-:S04]  /*1e10*/  ISETP.NE.AND P2, PT, R12, RZ, PT ;  /* 0x000000ff0c00720c */ /* 0x020fc80003f45270 */
[----:B------:R-:W-:Y:S02]  /*1e20*/  @P4 SEL R12, R27, 0x1, !P2 ;  /* 0x000000011b0c4807 */ /* 0x000fe40005000000 */
[-C--:B-1----:R-:W-:Y:S01]  /*1e30*/  ISETP.LT.U32.AND P0, PT, R8, R20.reuse, PT ;  /* 0x000000140800720c */ /* 0x082fe20003f01070 */
[----:B------:R-:W-:Y:S01]  /*1e40*/  LDS.U8 R27, [UR4+0x78] ;  /* 0x00007804ff1b7984 */ /* 0x000fe20008000000 */
[----:B------:R-:W-:Y:S02]  /*1e50*/  LOP3.LUT P3, RZ, R12, 0xff, RZ, 0xc0, !PT ;  /* 0x000000ff0cff7812 */ /* 0x000fe4000786c0ff */
[----:B------:R-:W-:Y:S02]  /*1e60*/  ISETP.LT.AND.EX P0, PT, R9, R21, PT, P0 ;  /* 0x000000150900720c */ /* 0x000fe40003f01300 */
[----:B---3--:R-:W-:Y:S02]  /*1e70*/  ISETP.NE.AND P5, PT, R14, RZ, PT ;  /* 0x000000ff0e00720c */ /* 0x008fe40003fa5270 */
[----:B------:R-:W-:-:S02]  /*1e80*/  @P2 SEL R20, R8, R20, P0 ;  /* 0x0000001408142207 */ /* 0x000fc40000000000 */
[C---:B------:R-:W-:Y:S02]  /*1e90*/  @P2 SEL R21, R9.reuse, R21, P0 ;  /* 0x0000001509152207 */ /* 0x040fe40000000000 */
[----:B------:R-:W-:Y:S02]  /*1ea0*/  SEL R11, R8, R20, !P4 ;  /* 0x00000014080b7207 */ /* 0x000fe40006000000 */
[----:B------:R-:W-:Y:S02]  /*1eb0*/  SEL R13, R9, R21, !P4 ;  /* 0x00000015090d7207 */ /* 0x000fe40006000000 */
[----:B------:R-:W-:Y:S01]  /*1ec0*/  ISETP.LT.U32.AND P0, PT, R6, R11, PT ;  /* 0x0000000b0600720c */ /* 0x000fe20003f01070 */
[----:B------:R-:W-:Y:S01]  /*1ed0*/  LDS.64 R8, [UR4+0x60] ;  /* 0x00006004ff087984 */ /* 0x000fe20008000a00 */
[----:B------:R-:W-:Y:S02]  /*1ee0*/  @P3 SEL R14, R12, 0x1, !P5 ;  /* 0x000000010c0e3807 */ /* 0x000fe40006800000 */
[----:B------:R-:W-:Y:S01]  /*1ef0*/  ISETP.LT.AND.EX P0, PT, R7, R13, PT, P0 ;  /* 0x0000000d0700720c */ /* 0x000fe20003f01300 */
[----:B------:R-:W1:Y:S01]  /*1f00*/  LDS.U8 R12, [UR4+0x58] ;  /* 0x00005804ff0c7984 */ /* 0x000e620008000000 */
[----:B------:R-:W-:-:S02]  /*1f10*/  LOP3.LUT P2, RZ, R14, 0xff, RZ, 0xc0, !PT ;  /* 0x000000ff0eff7812 */ /* 0x000fc4000784c0ff */
[C---:B------:R-:W-:Y:S02]  /*1f20*/  @P5 SEL R11, R6.reuse, R11, P0 ;  /* 0x0000000b060b5207 */ /* 0x040fe40000000000 */
[----:B------:R-:W-:Y:S02]  /*1f30*/  ISETP.NE.AND P4, PT, R15, RZ, PT ;  /* 0x000000ff0f00720c */ /* 0x000fe40003f85270 */
[C---:B------:R-:W-:Y:S02]  /*1f40*/  @P5 SEL R13, R7.reuse, R13, P0 ;  /* 0x0000000d070d5207 */ /* 0x040fe40000000000 */
[----:B------:R-:W-:Y:S02]  /*1f50*/  SEL R11, R6, R11, !P3 ;  /* 0x0000000b060b7207 */ /* 0x000fe40005800000 */
[----:B------:R-:W-:Y:S02]  /*1f60*/  SEL R13, R7, R13, !P3 ;  /* 0x0000000d070d7207 */ /* 0x000fe40005800000 */
[----:B0-----:R-:W-:Y:S01]  /*1f70*/  ISETP.LT.U32.AND P0, PT, R2, R11, PT ;  /* 0x0000000b0200720c */ /* 0x001fe20003f01070 */
[----:B------:R-:W-:Y:S01]  /*1f80*/  LDS.64 R6, [UR4+0x70] ;  /* 0x00007004ff067984 */ /* 0x000fe20008000a00 */
[----:B------:R-:W-:-:S02]  /*1f90*/  @P2 SEL R15, R14, 0x1, !P4 ;  /* 0x000000010e0f2807 */ /* 0x000fc40006000000 */
[----:B------:R-:W-:Y:S01]  /*1fa0*/  ISETP.LT.AND.EX P0, PT, R3, R13, PT, P0 ;  /* 0x0000000d0300720c */ /* 0x000fe20003f01300 */
[----:B------:R-:W0:Y:S01]  /*1fb0*/  LDS.U8 R14, [UR4+0x68] ;  /* 0x00006804ff0e7984 */ /* 0x000e220008000000 */
[----:B----4-:R-:W-:Y:S02]  /*1fc0*/  ISETP.NE.AND P3, PT, R10, RZ, PT ;  /* 0x000000ff0a00720c */ /* 0x010fe40003f65270 */
[C---:B------:R-:W-:Y:S02]  /*1fd0*/  @P4 SEL R11, R2.reuse, R11, P0 ;  /* 0x0000000b020b4207 */ /* 0x040fe40000000000 */
[----:B------:R-:W-:Y:S02]  /*1fe0*/  LOP3.LUT P5, RZ, R15, 0xff, RZ, 0xc0, !PT ;  /* 0x000000ff0fff7812 */ /* 0x000fe400078ac0ff */
[----:B------:R-:W-:Y:S02]  /*1ff0*/  @P4 SEL R13, R3, R13, P0 ;  /* 0x0000000d030d4207 */ /* 0x000fe40000000000 */
[----:B------:R-:W-:-:S02]  /*2000*/  SEL R11, R2, R11, !P2 ;  /* 0x0000000b020b7207 */ /* 0x000fc40005000000 */
[----:B------:R-:W-:Y:S02]  /*2010*/  SEL R13, R3, R13, !P2 ;  /* 0x0000000d030d7207 */ /* 0x000fe40005000000 */
[C---:B--2---:R-:W-:Y:S01]  /*2020*/  ISETP.LT.U32.AND P0, PT, R4.reuse, R11, PT ;  /* 0x0000000b0400720c */ /* 0x044fe20003f01070 */
[----:B------:R-:W2:Y:S03]  /*2030*/  LDS.64 R2, [UR4+0x80] ;  /* 0x00008004ff027984 */ /* 0x000ea60008000a00 */
[----:B------:R-:W-:Y:S02]  /*2040*/  ISETP.LT.AND.EX P0, PT, R5, R13, PT, P0 ;  /* 0x0000000d0500720c */ /* 0x000fe40003f01300 */
[----:B------:R-:W-:Y:S02]  /*2050*/  @P5 SEL R10, R15, 0x1, !P3 ;  /* 0x000000010f0a5807 */ /* 0x000fe40005800000 */
[----:B------:R-:W-:-:S02]  /*2060*/  @P3 SEL R11, R4, R11, P0 ;  /* 0x0000000b040b3207 */ /* 0x000fc40000000000 */
[----:B-1----:R-:W-:Y:S02]  /*2070*/  ISETP.NE.AND P2, PT, R12, RZ, PT ;  /* 0x000000ff0c00720c */ /* 0x002fe40003f45270 */
[C---:B------:R-:W-:Y:S02]  /*2080*/  @P3 SEL R13, R5.reuse, R13, P0 ;  /* 0x0000000d050d3207 */ /* 0x040fe40000000000 */
[----:B------:R-:W-:Y:S02]  /*2090*/  SEL R11, R4, R11, !P5 ;  /* 0x0000000b040b7207 */ /* 0x000fe40006800000 */
[----:B------:R-:W-:Y:S02]  /*20a0*/  LOP3.LUT P4, RZ, R10, 0xff, RZ, 0xc0, !PT ;  /* 0x000000ff0aff7812 */ /* 0x000fe4000788c0ff */
[----:B------:R-:W-:Y:S02]  /*20b0*/  SEL R13, R5, R13, !P5 ;  /* 0x0000000d050d7207 */ /* 0x000fe40006800000 */
[----:B------:R-:W-:-:S04]  /*20c0*/  ISETP.LT.U32.AND P0, PT, R8, R11, PT ;  /* 0x0000000b0800720c */ /* 0x000fc80003f01070 */
[C---:B------:R-:W-:Y:S02]  /*20d0*/  ISETP.LT.AND.EX P0, PT, R9.reuse, R13, PT, P0 ;  /* 0x0000000d0900720c */ /* 0x040fe40003f01300 */
[----:B0-----:R-:W-:Y:S02]  /*20e0*/  ISETP.NE.AND P3, PT, R14, RZ, PT ;  /* 0x000000ff0e00720c */ /* 0x001fe40003f65270 */
[----:B------:R-:W-:Y:S02]  /*20f0*/  @P2 SEL R11, R8, R11, P0 ;  /* 0x0000000b080b2207 */ /* 0x000fe40000000000 */
[----:B------:R-:W-:Y:S02]  /*2100*/  @P4 SEL R12, R10, 0x1, !P2 ;  /* 0x000000010a0c4807 */ /* 0x000fe40005000000 */
[----:B------:R-:W-:Y:S02]  /*2110*/  @P2 SEL R13, R9, R13, P0 ;  /* 0x0000000d090d2207 */ /* 0x000fe40000000000 */
[----:B------:R-:W-:-:S02]  /*2120*/  SEL R5, R8, R11, !P4 ;  /* 0x0000000b08057207 */ /* 0x000fc40006000000 */
[----:B------:R-:W-:Y:S02]  /*2130*/  LOP3.LUT P5, RZ, R12, 0xff, RZ, 0xc0, !PT ;  /* 0x000000ff0cff7812 */ /* 0x000fe400078ac0ff */
[----:B------:R-:W-:Y:S02]  /*2140*/  SEL R9, R9, R13, !P4 ;  /* 0x0000000d09097207 */ /* 0x000fe40006000000 */
[----:B------:R-:W-:Y:S02]  /*2150*/  ISETP.LT.U32.AND P0, PT, R6, R5, PT ;  /* 0x000000050600720c */ /* 0x000fe40003f01070 */
[----:B------:R-:W-:Y:S02]  /*2160*/  ISETP.NE.AND P4, PT, R27, RZ, PT ;  /* 0x000000ff1b00720c */ /* 0x000fe40003f85270 */
[----:B------:R-:W-:-:S04]  /*2170*/  ISETP.LT.AND.EX P0, PT, R7, R9, PT, P0 ;  /* 0x000000090700720c */ /* 0x000fc80003f01300 */
[----:B------:R-:W-:Y:S02]  /*2180*/  @P3 SEL R5, R6, R5, P0 ;  /* 0x0000000506053207 */ /* 0x000fe40000000000 */
[----:B------:R-:W-:Y:S02]  /*2190*/  @P5 SEL R14, R12, 0x1, !P3 ;  /* 0x000000010c0e5807 */ /* 0x000fe40005800000 */
[C---:B------:R-:W-:Y:S02]  /*21a0*/  @P3 SEL R9, R7.reuse, R9, P0 ;  /* 0x0000000907093207 */ /* 0x040fe40000000000 */
[----:B------:R-:W-:Y:S02]  /*21b0*/  SEL R5, R6, R5, !P5 ;  /* 0x0000000506057207 */ /* 0x000fe40006800000 */
[----:B------:R-:W-:Y:S02]  /*21c0*/  LOP3.LUT P2, RZ, R14, 0xff, RZ, 0xc0, !PT ;  /* 0x000000ff0eff7812 */ /* 0x000fe4000784c0ff */
[----:B------:R-:W-:-:S02]  /*21d0*/  SEL R7, R7, R9, !P5 ;  /* 0x0000000907077207 */ /* 0x000fc40006800000 */
[----:B--2---:R-:W-:-:S04]  /*21e0*/  ISETP.LT.U32.AND P0, PT, R2, R5, PT ;  /* 0x000000050200720c */ /* 0x004fc80003f01070 */
[----:B------:R-:W-:-:S04]  /*21f0*/  ISETP.LT.AND.EX P0, PT, R3, R7, PT, P0 ;  /* 0x000000070300720c */ /* 0x000fc80003f01300 */
[----:B------:R-:W-:Y:S02]  /*2200*/  @P4 SEL R5, R2, R5, P0 ;  /* 0x0000000502054207 */ /* 0x000fe40000000000 */
[C---:B------:R-:W-:Y:S02]  /*2210*/  @P4 SEL R7, R3.reuse, R7, P0 ;  /* 0x0000000703074207 */ /* 0x040fe40000000000 */
[----:B------:R-:W-:Y:S02]  /*2220*/  @P2 SEL R27, R14, 0x1, !P4 ;  /* 0x000000010e1b2807 */ /* 0x000fe40006000000 */
[----:B------:R-:W-:Y:S02]  /*2230*/  SEL R20, R2, R5, !P2 ;  /* 0x0000000502147207 */ /* 0x000fe40005000000 */
[----:B------:R-:W-:Y:S01]  /*2240*/  SEL R21, R3, R7, !P2 ;  /* 0x0000000703157207 */ /* 0x000fe20005000000 */
[----:B------:R-:W-:Y:S06]  /*2250*/  BRA `(.L_x_289) ;  /* 0x0000003400f47947 */ /* 0x000fec0003800000 */
.L_x_276:
[----:B------:R-:W0:Y:S01]  /*2260*/  S2R R11, SR_LANEID ;  /* 0x00000000000b7919 */ /* 0x000e220000000000 */
[----:B------:R-:W-:Y:S01]  /*2270*/  LOP3.LUT R2, R5, 0x3e0, RZ, 0xc0, !PT ;  /* 0x000003e005027812 */ /* 0x000fe200078ec0ff */
[----:B------:R-:W-:Y:S03]  /*2280*/  BSSY.RECONVERGENT B1, `(.L_x_290) ;  /* 0x0000022000017945 */ /* 0x000fe60003800200 */
[----:B------:R-:W-:Y:S01]  /*2290*/  LOP3.LUT R7, RZ, R2, RZ, 0x33, !PT ;  /* 0x00000002ff077212 */ /* 0x000fe200078e33ff */
[----:B------:R-:W-:-:S04]  /*22a0*/  VIADD R3, R2, 0x20 ;  /* 0x0000002002037836 */ /* 0x000fc80000000000 */
[----:B------:R-:W-:Y:S01]  /*22b0*/  IMAD.IADD R2, R4, 0x1, R7 ;  /* 0x0000000104027824 */ /* 0x000fe200078e0207 */
[----:B------:R-:W-:-:S04]  /*22c0*/  ISETP.GT.U32.AND P0, PT, R3, R4, PT ;  /* 0x000000040300720c */ /* 0x000fc80003f04070 */
[----:B------:R-:W-:-:S05]  /*22d0*/  SEL R2, R2, 0x1f, P0 ;  /* 0x0000001f02027807 */ /* 0x000fca0000000000 */
[----:B------:R1:W2:Y:S01]  /*22e0*/  SHFL.DOWN PT, R8, R21, 0x1, R2 ;  /* 0x0820000015087989 */ /* 0x0002a200000e0002 */
[CC--:B0-----:R-:W-:Y:S01]  /*22f0*/  ISETP.GE.AND P0, PT, R11.reuse, R2.reuse, PT ;  /* 0x000000020b00720c */ /* 0x0c1fe20003f06270 */
[C---:B------:R-:W-:Y:S01]  /*2300*/  VIADD R3, R11.reuse, 0x2 ;  /* 0x000000020b037836 */ /* 0x040fe20000000000 */
[C---:B------:R-:W-:Y:S01]  /*2310*/  ISETP.NE.AND P1, PT, R11.reuse, RZ, PT ;  /* 0x000000ff0b00720c */ /* 0x040fe20003f25270 */
[C---:B------:R-:W-:Y:S02]  /*2320*/  VIADD R9, R11.reuse, 0x8 ;  /* 0x000000080b097836 */ /* 0x040fe40000000000 */
        /* <DEDUP_REMOVED lines=11> */
[----:B-1----:R-:W-:-:S04]  /*23e0*/  LOP3.LUT P4, R3, R27, 0xff, RZ, 0xc0, !PT ;  /* 0x000000ff1b037812 */ /* 0x002fc8000788c0ff */
[----:B------:R-:W-:-:S13]  /*23f0*/  PLOP3.LUT P0, PT, P4, P0, PT, 0x2f, 0xf2 ;  /* 0x0000000000f2781c */ /* 0x000fda0002700577 */
[-C--:B0-----:R-:W-:Y:S02]  /*2400*/  @!P0 ISETP.LT.U32.AND P4, PT, R9, R20.reuse, PT ;  /* 0x000000140900820c */ /* 0x081fe40003f81070 */
        /* <DEDUP_REMOVED lines=9> */
.L_x_291:
[----:B------:R-:W-:Y:S05]  /*24a0*/  BSYNC.RECONVERGENT B1 ;  /* 0x0000000000017941 */ /* 0x000fea0003800200 */
.L_x_290:
[----:B-1----:R-:W-:Y:S01]  /*24b0*/  LOP3.LUT R3, R27, 0xff, RZ, 0xc0, !PT ;  /* 0x000000ff1b037812 */ /* 0x002fe200078ec0ff */
[----:B------:R1:W2:Y:S01]  /*24c0*/  SHFL.DOWN PT, R8, R21, 0x2, R2 ;  /* 0x0840000015087989 */ /* 0x0002a200000e0002 */
[----:B------:R-:W-:Y:S01]  /*24d0*/  ISETP.GT.AND P4, PT, R7, R2, PT ;  /* 0x000000020700720c */ /* 0x000fe20003f84270 */
[----:B------:R-:W-:Y:S02]  /*24e0*/  BSSY.RECONVERGENT B1, `(.L_x_292) ;  /* 0x0000012000017945 */ /* 0x000fe40003800200 */
[----:B------:R1:W4:Y:S04]  /*24f0*/  SHFL.DOWN PT, R7, R20, 0x2, R2 ;  /* 0x0840000014077989 */ /* 0x00032800000e0002 */
[----:B---3--:R1:W3:Y:S01]  /*2500*/  SHFL.DOWN PT, R6, R3, 0x2, R2 ;  /* 0x0840000003067989 */ /* 0x0082e200000e0002 */
[----:B------:R-:W-:Y:S05]  /*2510*/  @P5 BRA `(.L_x_293) ;  /* 0x0000000000385947 */ /* 0x000fea0003800000 */
[----:B---3--:R-:W-:Y:S01]  /*2520*/  LOP3.LUT P0, RZ, R6, 0xff, RZ, 0xc0, !PT ;  /* 0x000000ff06ff7812 */ /* 0x008fe2000780c0ff */
[----:B0-----:R-:W-:Y:S01]  /*2530*/  IMAD.MOV.U32 R9, RZ, RZ, 0x1 ;  /* 0x00000001ff097424 */ /* 0x001fe200078e00ff */
[----:B-1----:R-:W-:-:S04]  /*2540*/  LOP3.LUT P5, R3, R27, 0xff, RZ, 0xc0, !PT ;  /* 0x000000ff1b037812 */ /* 0x002fc800078ac0ff */
[----:B------:R-:W-:-:S13]  /*2550*/  PLOP3.LUT P0, PT, P5, P0, PT, 0x2f, 0xf2 ;  /* 0x0000000000f2781c */ /* 0x000fda0002f00577 */
[-C--:B----4-:R-:W-:Y:S02]  /*2560*/  @!P0 ISETP.LT.U32.AND P5, PT, R7, R20.reuse, PT ;  /* 0x000000140700820c */ /* 0x090fe40003fa1070 */
[----:B------:R-:W-:Y:S02]  /*2570*/  @P0 ISETP.NE.AND P6, PT, R3, RZ, PT ;  /* 0x000000ff0300020c */ /* 0x000fe40003fc5270 */
[----:B------:R-:W-:Y:S02]  /*2580*/  @!P0 PRMT R27, R9, 0x7610, R27 ;  /* 0x00007610091b8816 */ /* 0x000fe4000000001b */
[----:B--2---:R-:W-:Y:S02]  /*2590*/  @!P0 ISETP.LT.AND.EX P5, PT, R8, R21, PT, P5 ;  /* 0x000000150800820c */ /* 0x004fe40003fa1350 */
[----:B------:R-:W-:Y:S02]  /*25a0*/  @P0 SEL R3, R6, R27, !P6 ;  /* 0x0000001b06030207 */ /* 0x000fe40007000000 */
[----:B------:R-:W-:-:S02]  /*25b0*/  @!P0 SEL R20, R7, R20, P5 ;  /* 0x0000001407148207 */ /* 0x000fc40002800000 */
[C---:B------:R-:W-:Y:S02]  /*25c0*/  @!P0 SEL R21, R8.reuse, R21, P5 ;  /* 0x0000001508158207 */ /* 0x040fe40002800000 */
[----:B------:R-:W-:Y:S02]  /*25d0*/  @P0 PRMT R27, R3, 0x7610, R27 ;  /* 0x00007610031b0816 */ /* 0x000fe4000000001b */
[----:B------:R-:W-:Y:S02]  /*25e0*/  @P0 SEL R20, R7, R20, !P6 ;  /* 0x0000001407140207 */ /* 0x000fe40007000000 */
[----:B------:R-:W-:-:S07]  /*25f0*/  @P0 SEL R21, R8, R21, !P6 ;  /* 0x0000001508150207 */ /* 0x000fce0007000000 */
.L_x_293:
[----:B------:R-:W-:Y:S05]  /*2600*/  BSYNC.RECONVERGENT B1 ;  /* 0x0000000000017941 */ /* 0x000fea0003800200 */
.L_x_292:
[----:B-1----:R-:W-:Y:S01]  /*2610*/  LOP3.LUT R3, R27, 0xff, RZ, 0xc0, !PT ;  /* 0x000000ff1b037812 */ /* 0x002fe200078ec0ff */
[----:B----4-:R1:W4:Y:S01]  /*2620*/  SHFL.DOWN PT, R7, R20, 0x4, R2 ;  /* 0x0880000014077989 */ /* 0x01032200000e0002 */
[----:B------:R-:W-:Y:S03]  /*2630*/  BSSY.RECONVERGENT B1, `(.L_x_294) ;  /* 0x0000012000017945 */ /* 0x000fe60003800200 */
[----:B--2---:R1:W2:Y:S04]  /*2640*/  SHFL.DOWN PT, R8, R21, 0x4, R2 ;  /* 0x0880000015087989 */ /* 0x0042a800000e0002 */
        /* <DEDUP_REMOVED lines=16> */
.L_x_295:
[----:B------:R-:W-:Y:S05]  /*2750*/  BSYNC.RECONVERGENT B1 ;  /* 0x0000000000017941 */ /* 0x000fea0003800200 */
.L_x_294:
        /* <DEDUP_REMOVED lines=20> */
.L_x_297:
[----:B------:R-:W-:Y:S05]  /*28a0*/  BSYNC.RECONVERGENT B1 ;  /* 0x0000000000017941 */ /* 0x000fea0003800200 */
.L_x_296:
[----:B----4-:R-:W-:Y:S01]  /*28b0*/  LOP3.LUT R7, R27, 0xff, RZ, 0xc0, !PT ;  /* 0x000000ff1b077812 */ /* 0x010fe200078ec0ff */
[----:B-1----:R1:W4:Y:S01]  /*28c0*/  SHFL.DOWN PT, R3, R20, 0x10, R2 ;  /* 0x0a00000014037989 */ /* 0x00232200000e0002 */
[----:B------:R-:W-:Y:S03]  /*28d0*/  BSSY.RECONVERGENT B1, `(.L_x_298) ;  /* 0x0000012000017945 */ /* 0x000fe60003800200 */
[----:B---3--:R1:W3:Y:S04]  /*28e0*/  SHFL.DOWN PT, R6, R7, 0x10, R2 ;  /* 0x0a00000007067989 */ /* 0x0082e800000e0002 */
[----:B--2---:R1:W2:Y:S01]  /*28f0*/  SHFL.DOWN PT, R8, R21, 0x10, R2 ;  /* 0x0a00000015087989 */ /* 0x0042a200000e0002 */
[----:B------:R-:W-:Y:S05]  /*2900*/  @P4 BRA `(.L_x_299) ;  /* 0x0000000000384947 */ /* 0x000fea0003800000 */
[----:B---3--:R-:W-:Y:S01]  /*2910*/  LOP3.LUT P0, RZ, R6, 0xff, RZ, 0xc0, !PT ;  /* 0x000000ff06ff7812 */ /* 0x008fe2000780c0ff */
[----:B-1----:R-:W-:Y:S01]  /*2920*/  IMAD.MOV.U32 R7, RZ, RZ, 0x1 ;  /* 0x00000001ff077424 */ /* 0x002fe200078e00ff */
[----:B------:R-:W-:-:S04]  /*2930*/  LOP3.LUT P2, R2, R27, 0xff, RZ, 0xc0, !PT ;  /* 0x000000ff1b027812 */ /* 0x000fc8000784c0ff */
[----:B------:R-:W-:-:S13]  /*2940*/  PLOP3.LUT P0, PT, P2, P0, PT, 0x2f, 0xf2 ;  /* 0x0000000000f2781c */ /* 0x000fda0001700577 */
[-C--:B----4-:R-:W-:Y:S02]  /*2950*/  @!P0 ISETP.LT.U32.AND P2, PT, R3, R20.reuse, PT ;  /* 0x000000140300820c */ /* 0x090fe40003f41070 */
[----:B------:R-:W-:Y:S02]  /*2960*/  @P0 ISETP.NE.AND P3, PT, R2, RZ, PT ;  /* 0x000000ff0200020c */ /* 0x000fe40003f65270 */
[----:B------:R-:W-:Y:S02]  /*2970*/  @!P0 PRMT R27, R7, 0x7610, R27 ;  /* 0x00007610071b8816 */ /* 0x000fe4000000001b */
[----:B--2---:R-:W-:Y:S02]  /*2980*/  @!P0 ISETP.LT.AND.EX P2, PT, R8, R21, PT, P2 ;  /* 0x000000150800820c */ /* 0x004fe40003f41320 */
[----:B------:R-:W-:Y:S02]  /*2990*/  @P0 SEL R2, R6, R27, !P3 ;  /* 0x0000001b06020207 */ /* 0x000fe40005800000 */
[----:B------:R-:W-:-:S02]  /*29a0*/  @!P0 SEL R20, R3, R20, P2 ;  /* 0x0000001403148207 */ /* 0x000fc40001000000 */
[----:B------:R-:W-:Y:S02]  /*29b0*/  @!P0 SEL R21, R8, R21, P2 ;  /* 0x0000001508158207 */ /* 0x000fe40001000000 */
[----:B------:R-:W-:Y:S02]  /*29c0*/  @P0 PRMT R27, R2, 0x7610, R27 ;  /* 0x00007610021b0816 */ /* 0x000fe4000000001b */
[----:B------:R-:W-:Y:S02]  /*29d0*/  @P0 SEL R20, R3, R20, !P3 ;  /* 0x0000001403140207 */ /* 0x000fe40005800000 */
[----:B------:R-:W-:-:S07]  /*29e0*/  @P0 SEL R21, R8, R21, !P3 ;  /* 0x0000001508150207 */ /* 0x000fce0005800000 */
.L_x_299:
[----:B------:R-:W-:Y:S05]  /*29f0*/  BSYNC.RECONVERGENT B1 ;  /* 0x0000000000017941 */ /* 0x000fea0003800200 */
.L_x_298:
[----:B------:R-:W-:Y:S04]  /*2a00*/  BSSY.RECONVERGENT B1, `(.L_x_300) ;  /* 0x000000a000017945 */ /* 0x000fe80003800200 */
[----:B------:R-:W-:Y:S05]  /*2a10*/  @P1 BRA `(.L_x_301) ;  /* 0x0000000000201947 */ /* 0x000fea0003800000 */
[----:B---3--:R-:W3:Y:S01]  /*2a20*/  S2R R6, SR_CgaCtaId ;  /* 0x0000000000067919 */ /* 0x008ee20000008800 */
[----:B----4-:R-:W-:Y:S02]  /*2a30*/  MOV R3, 0x400 ;  /* 0x0000040000037802 */ /* 0x010fe40000000f00 */
[----:B-1----:R-:W-:-:S04]  /*2a40*/  SHF.R.U32.HI R2, RZ, 0x1, R5 ;  /* 0x00000001ff027819 */ /* 0x002fc80000011605 */
[----:B------:R-:W-:Y:S02]  /*2a50*/  LOP3.LUT R2, R2, 0x1f0, RZ, 0xc0, !PT ;  /* 0x000001f002027812 */ /* 0x000fe400078ec0ff */
[----:B---3--:R-:W-:-:S05]  /*2a60*/  LEA R3, R6, R3, 0x18 ;  /* 0x0000000306037211 */ /* 0x008fca00078ec0ff */
[----:B------:R-:W-:-:S05]  /*2a70*/  IMAD.IADD R2, R2, 0x1, R3 ;  /* 0x0000000102027824 */ /* 0x000fca00078e0203 */
[----:B------:R1:W-:Y:S04]  /*2a80*/  STS.64 [R2+0x10], R20 ;  /* 0x0000101402007388 */ /* 0x0003e80000000a00 */
[----:B------:R1:W-:Y:S02]  /*2a90*/  STS.U8 [R2+0x8], R27 ;  /* 0x0000081b02007388 */ /* 0x0003e40000000000 */
.L_x_301:
[----:B------:R-:W-:Y:S05]  /*2aa0*/  BSYNC.RECONVERGENT B1 ;  /* 0x0000000000017941 */ /* 0x000fea0003800200 */
.L_x_300:
[----:B------:R-:W-:Y:S01]  /*2ab0*/  BAR.SYNC.DEFER_BLOCKING 0x0 ;  /* 0x0000000000007b1d */ /* 0x000fe20000010000 */
[----:B------:R-:W-:-:S13]  /*2ac0*/  ISETP.NE.AND P1, PT, R5, RZ, PT ;  /* 0x000000ff0500720c */ /* 0x000fda0003f25270 */
[----:B------:R-:W-:Y:S05]  /*2ad0*/  @P1 BRA `(.L_x_289) ;  /* 0x0000002c00d41947 */ /* 0x000fea0003800000 */
[C---:B------:R-:W-:Y:S02]  /*2ae0*/  ISETP.GE.U32.AND P0, PT, R4.reuse, 0x21, PT ;  /* 0x000000210400780c */ /* 0x040fe40003f06070 */
[C---:B------:R-:W-:Y:S02]  /*2af0*/  ISETP.GE.U32.AND P2, PT, R4.reuse, 0x41, PT ;  /* 0x000000410400780c */ /* 0x040fe40003f46070 */
[C---:B------:R-:W-:Y:S02]  /*2b00*/  ISETP.GE.U32.AND P3, PT, R4.reuse, 0x61, PT ;  /* 0x000000610400780c */ /* 0x040fe40003f66070 */
[----:B------:R-:W-:-:S07]  /*2b10*/  ISETP.GE.U32.AND P4, PT, R4, 0x81, PT ;  /* 0x000000810400780c */ /* 0x000fce0003f86070 */
[----:B------:R-:W-:Y:S06]  /*2b20*/  @!P0 BRA `(.L_x_302) ;  /* 0x00000000003c8947 */ /* 0x000fec0003800000 */
[----:B------:R-:W5:Y:S01]  /*2b30*/  S2UR UR5, SR_CgaCtaId ;  /* 0x00000000000579c3 */ /* 0x000f620000008800 */
[----:B------:R-:W-:Y:S01]  /*2b40*/  UMOV UR4, 0x400 ;  /* 0x0000040000047882 */ /* 0x000fe20000000000 */
[----:B------:R-:W-:Y:S01]  /*2b50*/  LOP3.LUT P5, RZ, R27, 0xff, RZ, 0xc0, !PT ;  /* 0x000000ff1bff7812 */ /* 0x000fe200078ac0ff */
[----:B-----5:R-:W-:-:S09]  /*2b60*/  ULEA UR4, UR5, UR4, 0x18 ;  /* 0x0000000405047291 */ /* 0x020fd2000f8ec0ff */
[----:B------:R-:W5:Y:S04]  /*2b70*/  LDS.U8 R5, [UR4+0x18] ;  /* 0x00001804ff057984 */ /* 0x000f680008000000 */
[----:B-1--4-:R-:W1:Y:S01]  /*2b80*/  LDS.64 R2, [UR4+0x20] ;  /* 0x00002004ff027984 */ /* 0x012e620008000a00 */
[----:B-----5:R-:W-:Y:S02]  /*2b90*/  ISETP.NE.AND P6, PT, R5, RZ, PT ;  /* 0x000000ff0500720c */ /* 0x020fe40003fc5270 */
        /* <DEDUP_REMOVED lines=8> */
.L_x_302:
[----:B------:R-:W-:Y:S01]  /*2c20*/  ISETP.GE.U32.AND P5, PT, R4, 0xa1, PT ;  /* 0x000000a10400780c */ /* 0x000fe20003fa6070 */
[----:B------:R-:W-:-:S12]  /*2c30*/  @!P2 BRA `(.L_x_303) ;  /* 0x00000000003ca947 */ /* 0x000fd80003800000 */
        /* <DEDUP_REMOVED lines=15> */
.L_x_303:
        /* <DEDUP_REMOVED lines=17> */
.L_x_304:
        /* <DEDUP_REMOVED lines=17> */
.L_x_305:
[----:B------:R-:W-:Y:S05]  /*2f50*/  @!P5 BRA `(.L_x_306) ;  /* 0x00000000003cd947 */ /* 0x000fea0003800000 */
        /* <DEDUP_REMOVED lines=15> */
.L_x_306:
        /* <DEDUP_REMOVED lines=16> */
.L_x_307:
        /* <DEDUP_REMOVED lines=17> */
.L_x_265:
[----:B------:R-:W0:Y:S01]  /*3260*/  S2R R6, SR_TID.X ;  /* 0x0000000000067919 */ /* 0x000e220000002100 */
[----:B------:R-:W0:Y:S01]  /*3270*/  LDCU.64 UR8, c[0x0][0x380] ;  /* 0x00007000ff0877ac */ /* 0x000e220008000a00 */
[----:B------:R-:W1:Y:S01]  /*3280*/  LDCU.64 UR6, c[0x0][0x390] ;  /* 0x00007200ff0677ac */ /* 0x000e620008000a00 */
[----:B0-----:R-:W-:-:S04]  /*3290*/  IADD3 R10, P0, P1, R6, UR8, R3 ;  /* 0x00000008060a7c10 */ /* 0x001fc8000f91e003 */
[----:B------:R-:W-:-:S05]  /*32a0*/  IADD3.X R11, PT, PT, RZ, UR9, RZ, P0, P1 ;  /* 0x00000009ff0b7c10 */ /* 0x000fca00087e24ff */
[----:B------:R-:W3:Y:S04]  /*32b0*/  LDG.E.U8 R8, desc[UR10][R10.64] ;  /* 0x0000000a0a087981 */ /* 0x000ee8000c1e1100 */
[----:B------:R-:W4:Y:S04]  /*32c0*/  LDG.E.U8 R16, desc[UR10][R10.64+0x200] ;  /* 0x0002000a0a107981 */ /* 0x000f28000c1e1100 */
[----:B------:R-:W5:Y:S04]  /*32d0*/  LDG.E.U8 R12, desc[UR10][R10.64+0x100] ;  /* 0x0001000a0a0c7981 */ /* 0x000f68000c1e1100 */
[----:B------:R0:W5:Y:S01]  /*32e0*/  LDG.E.U8 R18, desc[UR10][R10.64+0x300] ;  /* 0x0003000a0a127981 */ /* 0x000162000c1e1100 */
[----:B--2---:R-:W-:Y:S01]  /*32f0*/  PRMT R7, R2, 0x7770, RZ ;  /* 0x0000777002077816 */ /* 0x004fe200000000ff */
[C---:B------:R-:W-:Y:S01]  /*3300*/  VIADD R9, R6.reuse, 0x100 ;  /* 0x0000010006097836 */ /* 0x040fe20000000000 */
[----:B-1----:R-:W-:Y:S01]  /*3310*/  IADD3 R13, P1, PT, R3, UR6, RZ ;  /* 0x00000006030d7c10 */ /* 0x002fe2000ff3e0ff */
[----:B------:R-:W-:Y:S01]  /*3320*/  VIADD R5, R6, 0x200 ;  /* 0x0000020006057836 */ /* 0x000fe20000000000 */
[----:B---3--:R-:W-:Y:S01]  /*3330*/  ISETP.NE.AND P0, PT, R8, R7, PT ;  /* 0x000000070800720c */ /* 0x008fe20003f05270 */
[----:B------:R-:W-:-:S03]  /*3340*/  IMAD.U32 R8, RZ, RZ, UR7 ;  /* 0x00000007ff087e24 */ /* 0x000fc6000f8e00ff */
[----:B------:R-:W-:Y:S01]  /*3350*/  SEL R20, R6, R9, !P0 ;  /* 0x0000000906147207 */ /* 0x000fe20004000000 */
[----:B------:R-:W-:Y:S01]  /*3360*/  IMAD.X R21, RZ, RZ, R8, P1 ;  /* 0x000000ffff157224 */ /* 0x000fe200008e0608 */
[-C--:B------:R-:W-:Y:S02]  /*3370*/  IADD3 R9, P3, PT, R5, R13.reuse, RZ ;  /* 0x0000000d05097210 */ /* 0x080fe40007f7e0ff */
[----:B------:R-:W-:Y:S02]  /*3380*/  IADD3 R20, P4, PT, R20, R13, RZ ;  /* 0x0000000d14147210 */ /* 0x000fe40007f9e0ff */
[-C--:B----4-:R-:W-:Y:S01]  /*3390*/  ISETP.NE.AND P2, PT, R16, R7.reuse, PT ;  /* 0x000000071000720c */ /* 0x090fe20003f45270 */
[--C-:B0-----:R-:W-:Y:S01]  /*33a0*/  IMAD.X R10, RZ, RZ, R21.reuse, P3 ;  /* 0x000000ffff0a7224 */ /* 0x101fe200018e0615 */
[----:B------:R-:W-:Y:S01]  /*33b0*/  ISETP.LT.U32.AND P1, PT, R9, R20, PT ;  /* 0x000000140900720c */ /* 0x000fe20003f21070 */
[----:B------:R-:W-:Y:S01]  /*33c0*/  IMAD.X R21, RZ, RZ, R21, P4 ;  /* 0x000000ffff157224 */ /* 0x000fe200020e0615 */
[----:B-----5:R-:W-:-:S02]  /*33d0*/  ISETP.EQ.OR P0, PT, R12, R7, !P0 ;  /* 0x000000070c00720c */ /* 0x020fc40004702670 */
[----:B------:R-:W-:Y:S02]  /*33e0*/  IADD3 R5, P3, PT, R9, 0x100, RZ ;  /* 0x0000010009057810 */ /* 0x000fe40007f7e0ff */
[----:B------:R-:W-:Y:S02]  /*33f0*/  ISETP.LT.AND.EX P1, PT, R10, R21, PT, P1 ;  /* 0x000000150a00720c */ /* 0x000fe40003f21310 */
[----:B------:R-:W-:-:S03]  /*3400*/  ISETP.GE.U32.AND P4, PT, R4, UR4, PT ;  /* 0x0000000404007c0c */ /* 0x000fc6000bf86070 */
[----:B------:R-:W-:Y:S02]  /*3410*/  @!P2 SEL R20, R9, R20, P1 ;  /* 0x000000140914a207 */ /* 0x000fe40000800000 */
[----:B------:R-:W-:Y:S02]  /*3420*/  @!P2 SEL R21, R10, R21, P1 ;  /* 0x000000150a15a207 */ /* 0x000fe40000800000 */
[----:B------:R-:W-:Y:S02]  /*3430*/  ISETP.NE.AND P2, PT, R18, R7, PT ;  /* 0x000000071200720c */ /* 0x000fe40003f45270 */
[----:B------:R-:W-:Y:S02]  /*3440*/  SEL R20, R20, R9, P0 ;  /* 0x0000000914147207 */ /* 0x000fe40000000000 */
[----:B------:R-:W-:Y:S01]  /*3450*/  SEL R21, R21, R10, P0 ;  /* 0x0000000a15157207 */ /* 0x000fe20000000000 */
[----:B------:R-:W-:Y:S01]  /*3460*/  IMAD.X R10, RZ, RZ, R10, P3 ;  /* 0x000000ffff0a7224 */ /* 0x000fe200018e060a */
[----:B------:R-:W-:-:S02]  /*3470*/  ISETP.LT.U32.AND P1, PT, R5, R20, PT ;  /* 0x000000140500720c */ /* 0x000fc40003f21070 */
[----:B------:R-:W-:Y:S02]  /*3480*/  ISETP.EQ.OR P0, PT, R16, R7, P0 ;  /* 0x000000071000720c */ /* 0x000fe40000702670 */
[----:B------:R-:W-:Y:S02]  /*3490*/  ISETP.LT.AND.EX P1, PT, R10, R21, PT, P1 ;  /* 0x000000150a00720c */ /* 0x000fe40003f21310 */
[----:B------:R-:W-:Y:S02]  /*34a0*/  ISETP.EQ.OR P3, PT, R18, R7, P0 ;  /* 0x000000071200720c */ /* 0x000fe40000762670 */
[----:B------:R-:W-:Y:S02]  /*34b0*/  @!P2 SEL R20, R5, R20, P1 ;  /* 0x000000140514a207 */ /* 0x000fe40000800000 */
[----:B------:R-:W-:Y:S02]  /*34c0*/  @!P2 SEL R21, R10, R21, P1 ;  /* 0x000000150a15a207 */ /* 0x000fe40000800000 */
[----:B------:R-:W-:-:S02]  /*34d0*/  SEL R27, RZ, 0x1, !P3 ;  /* 0x00000001ff1b7807 */ /* 0x000fc40005800000 */
[----:B------:R-:W-:Y:S02]  /*34e0*/  SEL R20, R20, R5, P0 ;  /* 0x0000000514147207 */ /* 0x000fe40000000000 */
[----:B------:R-:W-:Y:S01]  /*34f0*/  SEL R21, R21, R10, P0 ;  /* 0x0000000a15157207 */ /* 0x000fe20000000000 */
[----:B------:R-:W-:Y:S06]  /*3500*/  @!P4 BRA `(.L_x_308) ;  /* 0x000000180010c947 */ /* 0x000fec0003800000 */
[C---:B------:R-:W-:Y:S01]  /*3510*/  VIADD R9, R3.reuse, UR4 ;  /* 0x0000000403097c36 */ /* 0x040fe20008000000 */
[----:B------:R-:W-:Y:S01]  /*3520*/  LOP3.LUT R5, RZ, R6, RZ, 0x33, !PT ;  /* 0x00000006ff057212 */ /* 0x000fe200078e33ff */
[C---:B------:R-:W-:Y:S01]  /*3530*/  VIADD R10, R14.reuse, 0xfffffc00 ;  /* 0xfffffc000e0a7836 */ /* 0x040fe20000000000 */
[----:B------:R-:W-:Y:S02]  /*3540*/  IADD3 R13, PT, PT, R3, UR4, R6 ;  /* 0x00000004030d7c10 */ /* 0x000fe4000fffe006 */
[----:B------:R-:W-:Y:S01]  /*3550*/  IADD3 R4, PT, PT, R14, -UR4, R5 ;  /* 0x800000040e047c10 */ /* 0x000fe2000fffe005 */
[----:B------:R-:W-:Y:S01]  /*3560*/  IMAD.MOV.U32 R5, RZ, RZ, RZ ;  /* 0x000000ffff057224 */ /* 0x000fe200078e00ff */
[----:B------:R-:W-:Y:S01]  /*3570*/  ISETP.GT.U32.AND P0, PT, R9, R10, PT ;  /* 0x0000000a0900720c */ /* 0x000fe20003f04070 */
[----:B------:R-:W-:Y:S02]  /*3580*/  VIADD R13, R13, 0x400 ;  /* 0x000004000d0d7836 */ /* 0x000fe40000000000 */
[----:B------:R-:W-:-:S10]  /*3590*/  IMAD.IADD R4, R4, 0x1, -R3 ;  /* 0x0000000104047824 */ /* 0x000fd400078e0a03 */
[----:B------:R-:W-:Y:S05]  /*35a0*/  @P0 BRA `(.L_x_309) ;  /* 0x0000000400240947 */ /* 0x000fea0003800000 */
[----:B------:R-:W-:Y:S01]  /*35b0*/  PRMT R7, R2, 0x7770, RZ ;  /* 0x0000777002077816 */ /* 0x000fe200000000ff */
[----:B------:R-:W0:Y:S01]  /*35c0*/  LDCU.64 UR8, c[0x0][0x380] ;  /* 0x00007000ff0877ac */ /* 0x000e220008000a00 */
[----:B------:R-:W1:Y:S01]  /*35d0*/  LDCU.64 UR6, c[0x0][0x390] ;  /* 0x00007200ff0677ac */ /* 0x000e620008000a00 */
[----:B------:R-:W2:Y:S01]  /*35e0*/  LDCU.64 UR12, c[0x0][0x3b8] ;  /* 0x00007700ff0c77ac */ /* 0x000ea20008000a00 */
[----:B------:R-:W-:-:S03]  /*35f0*/  NOP ;  /* 0x0000000000007918 */ /* 0x000fc60000000000 */
.L_x_310:
[----:B------:R-:W-:-:S05]  /*3600*/  IMAD.IADD R14, R6, 0x1, R9 ;  /* 0x00000001060e7824 */ /* 0x000fca00078e0209 */
[----:B0-----:R-:W-:-:S05]  /*3610*/  IADD3 R2, P0, PT, R14, UR8, RZ ;  /* 0x000000080e027c10 */ /* 0x001fca000ff1e0ff */
[----:B------:R-:W-:-:S05]  /*3620*/  IMAD.X R3, RZ, RZ, UR9, P0 ;  /* 0x00000009ff037e24 */ /* 0x000fca00080e06ff */
[----:B------:R-:W3:Y:S04]  /*3630*/  LDG.E.U8 R8, desc[UR10][R2.64] ;  /* 0x0000000a02087981 */ /* 0x000ee8000c1e1100 */
[----:B------:R-:W4:Y:S04]  /*3640*/  LDG.E.U8 R18, desc[UR10][R2.64+0x100] ;  /* 0x0001000a02127981 */ /* 0x000f28000c1e1100 */
[----:B------:R-:W5:Y:S04]  /*3650*/  LDG.E.U8 R16, desc[UR10][R2.64+0x200] ;  /* 0x0002000a02107981 */ /* 0x000f68000c1e1100 */
[----:B------:R0:W5:Y:S01]  /*3660*/  LDG.E.U8 R12, desc[UR10][R2.64+0x300] ;  /* 0x0003000a020c7981 */ /* 0x000162000c1e1100 */
[----:B-1----:R-:W-:Y:S01]  /*3670*/  IADD3 R14, P1, PT, R14, UR6, RZ ;  /* 0x000000060e0e7c10 */ /* 0x002fe2000ff3e0ff */
[----:B--2---:R-:W-:Y:S01]  /*3680*/  UMOV UR5, UR13 ;  /* 0x0000000d00057c82 */ /* 0x004fe20008000000 */
[----:B------:R-:W-:Y:S01]  /*3690*/  LOP3.LUT P4, RZ, R27, 0xff, RZ, 0xc0, !PT ;  /* 0x000000ff1bff7812 */ /* 0x000fe2000788c0ff */
[----:B------:R-:W-:Y:S01]  /*36a0*/  USHF.L.U32 UR4, UR5, 0xa, URZ ;  /* 0x0000000a05047899 */ /* 0x000fe200080006ff */
[----:B------:R-:W-:-:S02]  /*36b0*/  ISETP.LT.U32.AND P0, PT, R14, R20, PT ;  /* 0x000000140e00720c */ /* 0x000fc40003f01070 */
[----:B0-----:R-:W-:Y:S02]  /*36c0*/  IADD3 R3, P5, PT, R14, 0x100, RZ ;  /* 0x000001000e037810 */ /* 0x001fe40007fbe0ff */
[----:B---3--:R-:W-:Y:S01]  /*36d0*/  ISETP.NE.AND P2, PT, R8, R7, PT ;  /* 0x000000070800720c */ /* 0x008fe20003f45270 */
[----:B------:R-:W-:-:S03]  /*36e0*/  IMAD.U32 R8, RZ, RZ, UR7 ;  /* 0x00000007ff087e24 */ /* 0x000fc6000f8e00ff */
[----:B------:R-:W-:Y:S01]  /*36f0*/  SEL R15, RZ, 0x1, P2 ;  /* 0x00000001ff0f7807 */ /* 0x000fe20001000000 */
[----:B------:R-:W-:Y:S02]  /*3700*/  IMAD.X R11, RZ, RZ, R8, P1 ;  /* 0x000000ffff0b7224 */ /* 0x000fe400008e0608 */
[----:B------:R-:W-:Y:S02]  /*3710*/  @P4 SEL R15, R27, 0x1, P2 ;  /* 0x000000011b0f4807 */ /* 0x000fe40001000000 */
[----:B----4-:R-:W-:Y:S01]  /*3720*/  ISETP.NE.AND P3, PT, R18, R7, PT ;  /* 0x000000071200720c */ /* 0x010fe20003f65270 */
[----:B------:R-:W-:Y:S01]  /*3730*/  IMAD.X R2, RZ, RZ, R11, P5 ;  /* 0x000000ffff027224 */ /* 0x000fe200028e060b */
[----:B------:R-:W-:Y:S02]  /*3740*/  ISETP.LT.AND.EX P0, PT, R11, R21, PT, P0 ;  /* 0x000000150b00720c */ /* 0x000fe40003f01300 */
[----:B------:R-:W-:Y:S02]  /*3750*/  LOP3.LUT P1, RZ, R15, 0xff, RZ, 0xc0, !PT ;  /* 0x000000ff0fff7812 */ /* 0x000fe4000782c0ff */
[----:B------:R-:W-:-:S02]  /*3760*/  @!P2 SEL R20, R14, R20, P0 ;  /* 0x000000140e14a207 */ /* 0x000fc40000000000 */
[C---:B------:R-:W-:Y:S02]  /*3770*/  @!P2 SEL R21, R11.reuse, R21, P0 ;  /* 0x000000150b15a207 */ /* 0x040fe40000000000 */
[----:B------:R-:W-:Y:S02]  /*3780*/  SEL R20, R14, R20, !P4 ;  /* 0x000000140e147207 */ /* 0x000fe40006000000 */
[----:B------:R-:W-:Y:S02]  /*3790*/  SEL R21, R11, R21, !P4 ;  /* 0x000000150b157207 */ /* 0x000fe40006000000 */
[----:B------:R-:W-:Y:S02]  /*37a0*/  ISETP.LT.U32.AND P0, PT, R3, R20, PT ;  /* 0x000000140300720c */ /* 0x000fe40003f01070 */
[----:B------:R-:W-:Y:S02]  /*37b0*/  SEL R17, RZ, 0x1, P3 ;  /* 0x00000001ff117807 */ /* 0x000fe40001800000 */
[----:B------:R-:W-:-:S02]  /*37c0*/  ISETP.LT.AND.EX P0, PT, R2, R21, PT, P0 ;  /* 0x000000150200720c */ /* 0x000fc40003f01300 */
[----:B------:R-:W-:Y:S02]  /*37d0*/  @P1 SEL R17, R15, 0x1, P3 ;  /* 0x000000010f111807 */ /* 0x000fe40001800000 */
[C---:B------:R-:W-:Y:S02]  /*37e0*/  @!P3 SEL R20, R3.reuse, R20, P0 ;  /* 0x000000140314b207 */ /* 0x040fe40000000000 */
[----:B------:R-:W-:Y:S02]  /*37f0*/  @!P3 SEL R21, R2, R21, P0 ;  /* 0x000000150215b207 */ /* 0x000fe40000000000 */
[----:B------:R-:W-:Y:S02]  /*3800*/  IADD3 R15, P0, PT, R14, 0x200, RZ ;  /* 0x000002000e0f7810 */ /* 0x000fe40007f1e0ff */
[----:B-----5:R-:W-:Y:S02]  /*3810*/  ISETP.NE.AND P2, PT, R16, R7, PT ;  /* 0x000000071000720c */ /* 0x020fe40003f45270 */
[----:B------:R-:W-:-:S02]  /*3820*/  SEL R20, R3, R20, !P1 ;  /* 0x0000001403147207 */ /* 0x000fc40004800000 */
[----:B------:R-:W-:Y:S01]  /*3830*/  SEL R21, R2, R21, !P1 ;  /* 0x0000001502157207 */ /* 0x000fe20004800000 */
[----:B------:R-:W-:Y:S01]  /*3840*/  IMAD.X R2, RZ, RZ, R11, P0 ;  /* 0x000000ffff027224 */ /* 0x000fe200000e060b */
[-C--:B------:R-:W-:Y:S02]  /*3850*/  ISETP.LT.U32.AND P0, PT, R15, R20.reuse, PT ;  /* 0x000000140f00720c */ /* 0x080fe40003f01070 */
[----:B------:R-:W-:Y:S02]  /*3860*/  LOP3.LUT P1, RZ, R17, 0xff, RZ, 0xc0, !PT ;  /* 0x000000ff11ff7812 */ /* 0x000fe4000782c0ff */
[----:B------:R-:W-:Y:S02]  /*3870*/  ISETP.LT.AND.EX P0, PT, R2, R21, PT, P0 ;  /* 0x000000150200720c */ /* 0x000fe40003f01300 */
[----:B------:R-:W-:Y:S02]  /*3880*/  SEL R16, RZ, 0x1, P2 ;  /* 0x00000001ff107807 */ /* 0x000fe40001000000 */
[----:B------:R-:W-:-:S02]  /*3890*/  @!P2 SEL R20, R15, R20, P0 ;  /* 0x000000140f14a207 */ /* 0x000fc40000000000 */
[----:B------:R-:W-:Y:S02]  /*38a0*/  @!P2 SEL R21, R2, R21, P0 ;  /* 0x000000150215a207 */ /* 0x000fe40000000000 */
[----:B------:R-:W-:Y:S01]  /*38b0*/  IADD3 R3, P0, PT, R14, 0x300, RZ ;  /* 0x000003000e037810 */ /* 0x000fe20007f1e0ff */
[----:B------:R-:W-:Y:S01]  /*38c0*/  IMAD.U32 R14, RZ, RZ, UR12 ;  /* 0x0000000cff0e7e24 */ /* 0x000fe2000f8e00ff */
[----:B------:R-:W-:Y:S02]  /*38d0*/  SEL R21, R2, R21, !P1 ;  /* 0x0000001502157207 */ /* 0x000fe40004800000 */
[----:B------:R-:W-:Y:S01]  /*38e0*/  @P1 SEL R16, R17, 0x1, P2 ;  /* 0x0000000111101807 */ /* 0x000fe20001000000 */
[----:B------:R-:W-:Y:S01]  /*38f0*/  IMAD.X R2, RZ, RZ, R11, P0 ;  /* 0x000000ffff027224 */ /* 0x000fe200000e060b */
[----:B------:R-:W-:Y:S01]  /*3900*/  SEL R20, R15, R20, !P1 ;  /* 0x000000140f147207 */ /* 0x000fe20004800000 */
[----:B------:R-:W-:Y:S01]  /*3910*/  IMAD.IADD R11, R14, 0x1, -R9 ;  /* 0x000000010e0b7824 */ /* 0x000fe200078e0a09 */
[----:B------:R-:W-:-:S02]  /*3920*/  ISETP.NE.AND P1, PT, R12, R7, PT ;  /* 0x000000070c00720c */ /* 0x000fc40003f25270 */
[----:B------:R-:W-:Y:S02]  /*3930*/  LOP3.LUT P2, RZ, R16, 0xff, RZ, 0xc0, !PT ;  /* 0x000000ff10ff7812 */ /* 0x000fe4000784c0ff */
[----:B------:R-:W-:Y:S02]  /*3940*/  ISETP.GE.U32.AND P3, PT, R11, UR4, PT ;  /* 0x000000040b007c0c */ /* 0x000fe4000bf66070 */
[----:B------:R-:W-:Y:S02]  /*3950*/  ISETP.LT.U32.AND P0, PT, R3, R20, PT ;  /* 0x000000140300720c */ /* 0x000fe40003f01070 */
[----:B------:R-:W-:Y:S02]  /*3960*/  SEL R27, RZ, 0x1, P1 ;  /* 0x00000001ff1b7807 */ /* 0x000fe40000800000 */
[----:B------:R-:W-:-:S04]  /*3970*/  ISETP.LT.AND.EX P0, PT, R2, R21, PT, P0 ;  /* 0x000000150200720c */ /* 0x000fc80003f01300 */
[C---:B------:R-:W-:Y:S02]  /*3980*/  @!P1 SEL R20, R3.reuse, R20, P0 ;  /* 0x0000001403149207 */ /* 0x040fe40000000000 */
[----:B------:R-:W-:Y:S02]  /*3990*/  @!P1 SEL R21, R2, R21, P0 ;  /* 0x0000001502159207 */ /* 0x000fe40000000000 */
[----:B------:R-:W-:Y:S02]  /*39a0*/  @P2 SEL R27, R16, 0x1, P1 ;  /* 0x00000001101b2807 */ /* 0x000fe40000800000 */
[----:B------:R-:W-:Y:S02]  /*39b0*/  SEL R20, R3, R20, !P2 ;  /* 0x0000001403147207 */ /* 0x000fe40005000000 */
[----:B------:R-:W-:Y:S01]  /*39c0*/  SEL R21, R2, R21, !P2 ;  /* 0x0000001502157207 */ /* 0x000fe20005000000 */
[----:B------:R-:W-:Y:S06]  /*39d0*/  @!P3 BRA `(.L_x_308) ;  /* 0x0000001000dcb947 */ /* 0x000fec0003800000 */
[----:B------:R-:W-:Y:S02]  /*39e0*/  VIADD R9, R9, UR4 ;  /* 0x0000000409097c36 */ /* 0x000fe40008000000 */
[----:B------:R-:W-:Y:S02]  /*39f0*/  VIADD R13, R13, UR4 ;  /* 0x000000040d0d7c36 */ /* 0x000fe40008000000 */
[----:B------:R-:W-:Y:S01]  /*3a00*/  VIADD R4, R4, -UR4 ;  /* 0x8000000404047c36 */ /* 0x000fe20008000000 */
[----:B------:R-:W-:Y:S01]  /*3a10*/  ISETP.GT.U32.AND P0, PT, R9, R10, PT ;  /* 0x0000000a0900720c */ /* 0x000fe20003f04070 */
[----:B------:R-:W-:-:S12]  /*3a20*/  VIADD R5, R5, 0x1 ;  /* 0x0000000105057836 */ /* 0x000fd80000000000 */
[----:B------:R-:W-:Y:S05]  /*3a30*/  @!P0 BRA `(.L_x_310) ;  /* 0xfffffff800f08947 */ /* 0x000fea000383ffff */
.L_x_309:
[----:B------:R-:W-:Y:S01]  /*3a40*/  IMAD.IADD R3, R14, 0x1, -R9 ;  /* 0x000000010e037824 */ /* 0x000fe200078e0a09 */
[----:B------:R-:W-:Y:S04]  /*3a50*/  BSSY.RECONVERGENT B1, `(.L_x_308) ;  /* 0x000012f000017945 */ /* 0x000fe80003800200 */
[----:B------:R-:W-:-:S04]  /*3a60*/  ISETP.GE.AND P0, PT, R6, R3, PT ;  /* 0x000000030600720c */ /* 0x000fc80003f06270 */
[----:B------:R-:W-:-:S13]  /*3a70*/  ISETP.GE.U32.OR P0, PT, R9, R14, P0 ;  /* 0x0000000e0900720c */ /* 0x000fda0000706470 */
[----:B------:R-:W-:Y:S05]  /*3a80*/  @P0 BRA `(.L_x_311) ;  /* 0x0000001000ac0947 */ /* 0x000fea0003800000 */
[----:B------:R-:W-:Y:S01]  /*3a90*/  LOP3.LUT R3, RZ, R6, RZ, 0x33, !PT ;  /* 0x00000006ff037212 */ /* 0x000fe200078e33ff */
[----:B------:R-:W-:Y:S01]  /*3aa0*/  IMAD.SHL.U32 R11, R0, 0x400, RZ ;  /* 0x00000400000b7824 */ /* 0x000fe200078e00ff */
[----:B------:R-:W-:Y:S01]  /*3ab0*/  BSSY.RECONVERGENT B2, `(.L_x_312) ;  /* 0x000009f000027945 */ /* 0x000fe20003800200 */
[----:B------:R-:W-:Y:S02]  /*3ac0*/  IMAD R5, R5, UR5, RZ ;  /* 0x0000000505057c24 */ /* 0x000fe4000f8e02ff */
[----:B------:R-:W-:Y:S02]  /*3ad0*/  IMAD.IADD R10, R3, 0x1, R14 ;  /* 0x00000001030a7824 */ /* 0x000fe400078e020e */
[----:B------:R-:W-:-:S03]  /*3ae0*/  IMAD.MOV.U32 R14, RZ, RZ, R6 ;  /* 0x000000ffff0e7224 */ /* 0x000fc600078e0006 */
[----:B------:R-:W-:-:S05]  /*3af0*/  IADD3 R2, PT, PT, R10, -UR4, -R11 ;  /* 0x800000040a027c10 */ /* 0x000fca000fffe80b */
[----:B------:R-:W-:-:S05]  /*3b00*/  IMAD R2, R5, -0x400, R2 ;  /* 0xfffffc0005027824 */ /* 0x000fca00078e0202 */
[C---:B------:R-:W-:Y:S02]  /*3b10*/  ISETP.GE.U32.AND P0, PT, R2.reuse, 0x700, PT ;  /* 0x000007000200780c */ /* 0x040fe40003f06070 */
[----:B------:R-:W-:-:S04]  /*3b20*/  LEA.HI R11, R2, 0x1, RZ, 0x18 ;  /* 0x00000001020b7811 */ /* 0x000fc800078fc0ff */
[----:B------:R-:W-:-:S07]  /*3b30*/  LOP3.LUT R12, R11, 0x7, RZ, 0xc0, !PT ;  /* 0x000000070b0c7812 */ /* 0x000fce00078ec0ff */
[----:B------:R-:W-:Y:S05]  /*3b40*/  @!P0 BRA `(.L_x_313) ;  /* 0x0000000800548947 */ /* 0x000fea0003800000 */
[----:B------:R-:W-:Y:S01]  /*3b50*/  LEA.HI R4, R4, 0x1, RZ, 0x18 ;  /* 0x0000000104047811 */ /* 0x000fe200078fc0ff */
[----:B------:R-:W-:Y:S01]  /*3b60*/  BSSY.RECONVERGENT B3, `(.L_x_314) ;  /* 0x0000092000037945 */ /* 0x000fe20003800200 */
[----:B------:R-:W-:Y:S02]  /*3b70*/  LOP3.LUT R14, R6, 0x400, RZ, 0xfc, !PT ;  /* 0x00000400060e7812 */ /* 0x000fe400078efcff */
[----:B------:R-:W-:-:S05]  /*3b80*/  LOP3.LUT R4, R4, 0x1fffff8, RZ, 0xc0, !PT ;  /* 0x01fffff804047812 */ /* 0x000fca00078ec0ff */
[----:B------:R-:W-:-:S07]  /*3b90*/  IMAD.MOV R15, RZ, RZ, -R4 ;  /* 0x000000ffff0f7224 */ /* 0x000fce00078e0a04 */
.L_x_315:
[----:B------:R-:W-:-:S05]  /*3ba0*/  VIADD R26, R13, 0xfffffc00 ;  /* 0xfffffc000d1a7836 */ /* 0x000fca0000000000 */
[----:B------:R-:W-:-:S05]  /*3bb0*/  IADD3 R18, P0, PT, R26, UR8, RZ ;  /* 0x000000081a127c10 */ /* 0x000fca000ff1e0ff */
[----:B------:R-:W-:Y:S02]  /*3bc0*/  IMAD.X R19, RZ, RZ, UR9, P0 ;  /* 0x00000009ff137e24 */ /* 0x000fe400080e06ff */
[----:B------:R-:W-:-:S03]  /*3bd0*/  VIADD R25, R13, 0xfffffd00 ;  /* 0xfffffd000d197836 */ /* 0x000fc60000000000 */
[----:B------:R-:W2:Y:S02]  /*3be0*/  LDG.E.U8 R18, desc[UR10][R18.64] ;  /* 0x0000000a12127981 */ /* 0x000ea4000c1e1100 */
        /* <DEDUP_REMOVED lines=9> */
[----:B------:R-:W-:Y:S01]  /*3c80*/  IMAD.X R3, RZ, RZ, UR9, P0 ;  /* 0x00000009ff037e24 */ /* 0x000fe200080e06ff */
[----:B------:R-:W-:-:S04]  /*3c90*/  PRMT R29, R27, 0x7610, R29 ;  /* 0x000076101b1d7816 */ /* 0x000fc8000000001d */
[----:B------:R-:W5:Y:S01]  /*3ca0*/  LDG.E.U8 R28, desc[UR10][R2.64] ;  /* 0x0000000a021c7981 */ /* 0x000f62000c1e1100 */
[----:B------:R-:W-:Y:S02]  /*3cb0*/  LOP3.LUT P3, RZ, R29, 0xff, RZ, 0xc0, !PT ;  /* 0x000000ff1dff7812 */ /* 0x000fe4000786c0ff */
[----:B------:R-:W-:Y:S02]  /*3cc0*/  IADD3 R27, P1, PT, R26, UR6, RZ ;  /* 0x000000061a1b7c10 */ /* 0x000fe4000ff3e0ff */
[----:B0-----:R-:W-:Y:S02]  /*3cd0*/  IADD3 R4, P4, PT, R13, UR8, RZ ;  /* 0x000000080d047c10 */ /* 0x001fe4000ff9e0ff */
[----:B------:R-:W-:Y:S01]  /*3ce0*/  ISETP.LT.U32.AND P0, PT, R27, R20, PT ;  /* 0x000000141b00720c */ /* 0x000fe20003f01070 */
[----:B------:R-:W-:Y:S02]  /*3cf0*/  IMAD.X R17, RZ, RZ, R8, P1 ;  /* 0x000000ffff117224 */ /* 0x000fe400008e0608 */
[----:B------:R-:W-:-:S03]  /*3d00*/  IMAD.X R5, RZ, RZ, UR9, P4 ;  /* 0x00000009ff057e24 */ /* 0x000fc6000a0e06ff */
[----:B------:R-:W-:-:S04]  /*3d10*/  ISETP.LT.AND.EX P0, PT, R17, R21, PT, P0 ;  /* 0x000000151100720c */ /* 0x000fc80003f01300 */
[----:B------:R-:W-:Y:S02]  /*3d20*/  SEL R26, R17, R21, P0 ;  /* 0x00000015111a7207 */ /* 0x000fe40000000000 */
[----:B------:R-:W-:Y:S02]  /*3d30*/  SEL R19, R27, R20, P0 ;  /* 0x000000141b137207 */ /* 0x000fe40000000000 */
[CC--:B--2---:R-:W-:Y:S02]  /*3d40*/  ISETP.EQ.AND P2, PT, R18.reuse, R7.reuse, P3 ;  /* 0x000000071200720c */ /* 0x0c4fe40001f42270 */
[----:B------:R-:W-:Y:S02]  /*3d50*/  ISETP.NE.AND P1, PT, R18, R7, PT ;  /* 0x000000071200720c */ /* 0x000fe40003f25270 */
[----:B------:R0:W2:Y:S02]  /*3d60*/  LDG.E.U8 R18, desc[UR10][R4.64] ;  /* 0x0000000a04127981 */ /* 0x0000a4000c1e1100 */
[----:B------:R-:W-:-:S04]  /*3d70*/  @!P3 SEL R29, RZ, 0x1, P1 ;  /* 0x00000001ff1db807 */ /* 0x000fc80000800000 */
[----:B------:R-:W-:-:S03]  /*3d80*/  SEL R29, R29, 0x1, !P2 ;  /* 0x000000011d1d7807 */ /* 0x000fc60005000000 */
[----:B------:R-:W-:Y:S01]  /*3d90*/  @!P2 SEL R26, R17, R21, !P3 ;  /* 0x00000015111aa207 */ /* 0x000fe20005800000 */
[----:B------:R-:W-:Y:S01]  /*3da0*/  VIADD R17, R13, 0x100 ;  /* 0x000001000d117836 */ /* 0x000fe20000000000 */
[----:B------:R-:W-:Y:S02]  /*3db0*/  LOP3.LUT P1, RZ, R29, 0xff, RZ, 0xc0, !PT ;  /* 0x000000ff1dff7812 */ /* 0x000fe4000782c0ff */
[----:B0-----:R-:W-:Y:S02]  /*3dc0*/  IADD3 R4, P0, PT, R25, UR6, RZ ;  /* 0x0000000619047c10 */ /* 0x001fe4000ff1e0ff */
[----:B------:R-:W-:Y:S02]  /*3dd0*/  @!P2 SEL R19, R27, R20, !P3 ;  /* 0x000000141b13a207 */ /* 0x000fe40005800000 */
[----:B---3--:R-:W-:Y:S02]  /*3de0*/  ISETP.EQ.AND P2, PT, R16, R7, P1 ;  /* 0x000000071000720c */ /* 0x008fe40000f42270 */
[----:B------:R-:W-:Y:S01]  /*3df0*/  IADD3 R2, P4, PT, R17, UR8, RZ ;  /* 0x0000000811027c10 */ /* 0x000fe2000ff9e0ff */
[----:B------:R-:W-:Y:S01]  /*3e00*/  IMAD.X R27, RZ, RZ, R8, P0 ;  /* 0x000000ffff1b7224 */ /* 0x000fe200000e0608 */
[----:B------:R-:W-:-:S03]  /*3e10*/  ISETP.LT.U32.AND P0, PT, R4, R19, PT ;  /* 0x000000130400720c */ /* 0x000fc60003f01070 */
[----:B------:R-:W-:Y:S01]  /*3e20*/  IMAD.X R3, RZ, RZ, UR9, P4 ;  /* 0x00000009ff037e24 */ /* 0x000fe2000a0e06ff */
[----:B------:R-:W-:Y:S02]  /*3e30*/  ISETP.LT.AND.EX P0, PT, R27, R26, PT, P0 ;  /* 0x0000001a1b00720c */ /* 0x000fe40003f01300 */
[----:B------:R-:W-:Y:S02]  /*3e40*/  ISETP.NE.AND P3, PT, R16, R7, PT ;  /* 0x000000071000720c */ /* 0x000fe40003f65270 */
[----:B------:R0:W3:Y:S01]  /*3e50*/  LDG.E.U8 R20, desc[UR10][R2.64] ;  /* 0x0000000a02147981 */ /* 0x0000e2000c1e1100 */
[CC--:B------:R-:W-:Y:S02]  /*3e60*/  SEL R25, R4.reuse, R19.reuse, P0 ;  /* 0x0000001304197207 */ /* 0x0c0fe40000000000 */
[----:B------:R-:W-:Y:S01]  /*3e70*/  @!P2 SEL R25, R4, R19, !P1 ;  /* 0x000000130419a207 */ /* 0x000fe20004800000 */
[----:B------:R-:W-:Y:S01]  /*3e80*/  VIADD R19, R13, 0x200 ;  /* 0x000002000d137836 */ /* 0x000fe20000000000 */
[----:B------:R-:W-:-:S02]  /*3e90*/  @!P1 SEL R29, RZ, 0x1, P3 ;  /* 0x00000001ff1d9807 */ /* 0x000fc40001800000 */
[CC--:B------:R-:W-:Y:S02]  /*3ea0*/  SEL R21, R27.reuse, R26.reuse, P0 ;  /* 0x0000001a1b157207 */ /* 0x0c0fe40000000000 */
[----:B------:R-:W-:Y:S02]  /*3eb0*/  @!P2 SEL R21, R27, R26, !P1 ;  /* 0x0000001a1b15a207 */ /* 0x000fe40004800000 */
[----:B------:R-:W-:Y:S02]  /*3ec0*/  IADD3 R4, P1, PT, R19, UR8, RZ ;  /* 0x0000000813047c10 */ /* 0x000fe4000ff3e0ff */
[----:B------:R-:W-:-:S03]  /*3ed0*/  SEL R16, R29, 0x1, !P2 ;  /* 0x000000011d107807 */ /* 0x000fc60005000000 */
[----:B------:R-:W-:Y:S01]  /*3ee0*/  IMAD.X R5, RZ, RZ, UR9, P1 ;  /* 0x00000009ff057e24 */ /* 0x000fe200088e06ff */
[----:B------:R-:W-:Y:S02]  /*3ef0*/  LOP3.LUT P3, RZ, R16, 0xff, RZ, 0xc0, !PT ;  /* 0x000000ff10ff7812 */ /* 0x000fe4000786c0ff */
[----:B------:R-:W-:Y:S02]  /*3f00*/  IADD3 R23, P0, PT, R23, UR6, RZ ;  /* 0x0000000617177c10 */ /* 0x000fe4000ff1e0ff */
[----:B----4-:R-:W-:Y:S01]  /*3f10*/  ISETP.EQ.AND P4, PT, R24, R7, P3 ;  /* 0x000000071800720c */ /* 0x010fe20001f82270 */
[----:B------:R1:W4:Y:S02]  /*3f20*/  LDG.E.U8 R4, desc[UR10][R4.64] ;  /* 0x0000000a04047981 */ /* 0x000324000c1e1100 */
[----:B------:R-:W-:Y:S01]  /*3f30*/  IMAD.X R26, RZ, RZ, R8, P0 ;  /* 0x000000ffff1a7224 */ /* 0x000fe200000e0608 */
[----:B------:R-:W-:-:S04]  /*3f40*/  ISETP.LT.U32.AND P0, PT, R23, R25, PT ;  /* 0x000000191700720c */ /* 0x000fc80003f01070 */
[----:B------:R-:W-:-:S04]  /*3f50*/  ISETP.LT.AND.EX P0, PT, R26, R21, PT, P0 ;  /* 0x000000151a00720c */ /* 0x000fc80003f01300 */
[CC--:B------:R-:W-:Y:S02]  /*3f60*/  SEL R27, R23.reuse, R25.reuse, P0 ;  /* 0x00000019171b7207 */ /* 0x0c0fe40000000000 */
[----:B------:R-:W-:Y:S01]  /*3f70*/  @!P4 SEL R27, R23, R25, !P3 ;  /* 0x00000019171bc207 */ /* 0x000fe20005800000 */
[----:B------:R-:W-:-:S05]  /*3f80*/  VIADD R23, R13, 0x300 ;  /* 0x000003000d177836 */ /* 0x000fca0000000000 */
[----:B0-----:R-:W-:-:S05]  /*3f90*/  IADD3 R2, P1, PT, R23, UR8, RZ ;  /* 0x0000000817027c10 */ /* 0x001fca000ff3e0ff */
[----:B------:R-:W-:-:S05]  /*3fa0*/  IMAD.X R3, RZ, RZ, UR9, P1 ;  /* 0x00000009ff037e24 */ /* 0x000fca00088e06ff */
[----:B------:R0:W4:Y:S01]  /*3fb0*/  LDG.E.U8 R2, desc[UR10][R2.64] ;  /* 0x0000000a02027981 */ /* 0x000122000c1e1100 */
[----:B------:R-:W-:-:S04]  /*3fc0*/  ISETP.NE.AND P1, PT, R24, R7, PT ;  /* 0x000000071800720c */ /* 0x000fc80003f25270 */
[----:B------:R-:W-:-:S04]  /*3fd0*/  @!P3 SEL R16, RZ, 0x1, P1 ;  /* 0x00000001ff10b807 */ /* 0x000fc80000800000 */
[----:B------:R-:W-:-:S04]  /*3fe0*/  SEL R16, R16, 0x1, !P4 ;  /* 0x0000000110107807 */ /* 0x000fc80006000000 */
[----:B------:R-:W-:Y:S02]  /*3ff0*/  LOP3.LUT P1, RZ, R16, 0xff, RZ, 0xc0, !PT ;  /* 0x000000ff10ff7812 */ /* 0x000fe4000782c0ff */
[CC--:B-----5:R-:W-:Y:S02]  /*4000*/  ISETP.NE.AND P5, PT, R28.reuse, R7.reuse, PT ;  /* 0x000000071c00720c */ /* 0x0e0fe40003fa5270 */
[----:B------:R-:W-:Y:S02]  /*4010*/  ISETP.EQ.AND P2, PT, R28, R7, P1 ;  /* 0x000000071c00720c */ /* 0x000fe40000f42270 */
[----:B-1----:R-:W-:-:S07]  /*4020*/  SEL R5, R26, R21, P0 ;  /* 0x000000151a057207 */ /* 0x002fce0000000000 */
[----:B------:R-:W-:-:S04]  /*4030*/  @!P1 SEL R16, RZ, 0x1, P5 ;  /* 0x00000001ff109807 */ /* 0x000fc80002800000 */
[----:B0-----:R-:W-:Y:S02]  /*4040*/  SEL R3, R16, 0x1, !P2 ;  /* 0x0000000110037807 */ /* 0x001fe40005000000 */
[----:B------:R-:W-:Y:S02]  /*4050*/  @!P4 SEL R5, R26, R21, !P3 ;  /* 0x000000151a05c207 */ /* 0x000fe40005800000 */
[----:B------:R-:W-:Y:S02]  /*4060*/  IADD3 R22, P0, PT, R22, UR6, RZ ;  /* 0x0000000616167c10 */ /* 0x000fe4000ff1e0ff */
[----:B------:R-:W-:-:S03]  /*4070*/  LOP3.LUT P3, RZ, R3, 0xff, RZ, 0xc0, !PT ;  /* 0x000000ff03ff7812 */ /* 0x000fc6000786c0ff */
[----:B------:R-:W-:Y:S01]  /*4080*/  IMAD.X R24, RZ, RZ, R8, P0 ;  /* 0x000000ffff187224 */ /* 0x000fe200000e0608 */
[----:B------:R-:W-:-:S04]  /*4090*/  ISETP.LT.U32.AND P0, PT, R22, R27, PT ;  /* 0x0000001b1600720c */ /* 0x000fc80003f01070 */
[----:B------:R-:W-:-:S04]  /*40a0*/  ISETP.LT.AND.EX P0, PT, R24, R5, PT, P0 ;  /* 0x000000051800720c */ /* 0x000fc80003f01300 */
[----:B------:R-:W-:Y:S02]  /*40b0*/  SEL R16, R22, R27, P0 ;  /* 0x0000001b16107207 */ /* 0x000fe40000000000 */
[CC--:B------:R-:W-:Y:S02]  /*40c0*/  SEL R25, R24.reuse, R5.reuse, P0 ;  /* 0x0000000518197207 */ /* 0x0c0fe40000000000 */
[----:B------:R-:W-:Y:S02]  /*40d0*/  IADD3 R21, P0, PT, R13, UR6, RZ ;  /* 0x000000060d157c10 */ /* 0x000fe4000ff1e0ff */
[----:B------:R-:W-:Y:S02]  /*40e0*/  @!P2 SEL R25, R24, R5, !P1 ;  /* 0x000000051819a207 */ /* 0x000fe40004800000 */
[----:B------:R-:W-:Y:S02]  /*40f0*/  @!P2 SEL R16, R22, R27, !P1 ;  /* 0x0000001b1610a207 */ /* 0x000fe40004800000 */
[----:B------:R-:W-:Y:S01]  /*4100*/  IADD3 R17, P2, PT, R17, UR6, RZ ;  /* 0x0000000611117c10 */ /* 0x000fe2000ff5e0ff */
[----:B------:R-:W-:-:S02]  /*4110*/  VIADD R15, R15, 0x8 ;  /* 0x000000080f0f7836 */ /* 0x000fc40000000000 */
[----:B------:R-:W-:Y:S02]  /*4120*/  VIADD R14, R14, 0x800 ;  /* 0x000008000e0e7836 */ /* 0x000fe40000000000 */
[----:B------:R-:W-:Y:S01]  /*4130*/  VIADD R13, R13, 0x800 ;  /* 0x000008000d0d7836 */ /* 0x000fe20000000000 */
[CC--:B--2---:R-:W-:Y:S02]  /*4140*/  ISETP.NE.AND P5, PT, R18.reuse, R7.reuse, PT ;  /* 0x000000071200720c */ /* 0x0c4fe40003fa5270 */
[----:B------:R-:W-:Y:S02]  /*4150*/  ISETP.EQ.AND P4, PT, R18, R7, P3 ;  /* 0x000000071200720c */ /* 0x000fe40001f82270 */
[----:B------:R-:W-:Y:S01]  /*4160*/  @!P3 SEL R3, RZ, 0x1, P5 ;  /* 0x00000001ff03b807 */ /* 0x000fe20002800000 */
[----:B------:R-:W-:-:S03]  /*4170*/  IMAD.X R18, RZ, RZ, R8, P0 ;  /* 0x000000ffff127224 */ /* 0x000fc600000e0608 */
[----:B------:R-:W-:Y:S02]  /*4180*/  SEL R5, R3, 0x1, !P4 ;  /* 0x0000000103057807 */ /* 0x000fe40006000000 */
[----:B------:R-:W-:Y:S02]  /*4190*/  ISETP.LT.U32.AND P0, PT, R21, R16, PT ;  /* 0x000000101500720c */ /* 0x000fe40003f01070 */
[----:B------:R-:W-:Y:S02]  /*41a0*/  LOP3.LUT P1, RZ, R5, 0xff, RZ, 0xc0, !PT ;  /* 0x000000ff05ff7812 */ /* 0x000fe4000782c0ff */
[----:B------:R-:W-:-:S04]  /*41b0*/  ISETP.LT.AND.EX P0, PT, R18, R25, PT, P0 ;  /* 0x000000191200720c */ /* 0x000fc80003f01300 */
[CC--:B------:R-:W-:Y:S02]  /*41c0*/  SEL R22, R21.reuse, R16.reuse, P0 ;  /* 0x0000001015167207 */ /* 0x0c0fe40000000000 */
[CC--:B------:R-:W-:Y:S02]  /*41d0*/  SEL R3, R18.reuse, R25.reuse, P0 ;  /* 0x0000001912037207 */ /* 0x0c0fe40000000000 */
[----:B------:R-:W-:Y:S02]  /*41e0*/  @!P4 SEL R22, R21, R16, !P3 ;  /* 0x000000101516c207 */ /* 0x000fe40005800000 */
[----:B------:R-:W-:Y:S01]  /*41f0*/  @!P4 SEL R3, R18, R25, !P3 ;  /* 0x000000191203c207 */ /* 0x000fe20005800000 */
[----:B------:R-:W-:Y:S01]  /*4200*/  IMAD.X R16, RZ, RZ, R8, P2 ;  /* 0x000000ffff107224 */ /* 0x000fe200010e0608 */
[CC--:B---3--:R-:W-:Y:S02]  /*4210*/  ISETP.NE.AND P0, PT, R20.reuse, R7.reuse, PT ;  /* 0x000000071400720c */ /* 0x0c8fe40003f05270 */
[----:B------:R-:W-:-:S02]  /*4220*/  ISETP.EQ.AND P3, PT, R20, R7, P1 ;  /* 0x000000071400720c */ /* 0x000fc40000f62270 */
[----:B------:R-:W-:Y:S02]  /*4230*/  @!P1 SEL R5, RZ, 0x1, P0 ;  /* 0x00000001ff059807 */ /* 0x000fe40000000000 */
[-C--:B------:R-:W-:Y:S02]  /*4240*/  ISETP.LT.U32.AND P0, PT, R17, R22.reuse, PT ;  /* 0x000000161100720c */ /* 0x080fe40003f01070 */
[----:B------:R-:W-:Y:S02]  /*4250*/  SEL R5, R5, 0x1, !P3 ;  /* 0x0000000105057807 */ /* 0x000fe40005800000 */
[----:B------:R-:W-:Y:S02]  /*4260*/  ISETP.LT.AND.EX P0, PT, R16, R3, PT, P0 ;  /* 0x000000031000720c */ /* 0x000fe40003f01300 */
[----:B------:R-:W-:Y:S02]  /*4270*/  LOP3.LUT P2, RZ, R5, 0xff, RZ, 0xc0, !PT ;  /* 0x000000ff05ff7812 */ /* 0x000fe4000784c0ff */
[----:B------:R-:W-:-:S02]  /*4280*/  SEL R18, R17, R22, P0 ;  /* 0x0000001611127207 */ /* 0x000fc40000000000 */
[CC--:B------:R-:W-:Y:S02]  /*4290*/  SEL R20, R16.reuse, R3.reuse, P0 ;  /* 0x0000000310147207 */ /* 0x0c0fe40000000000 */
[----:B------:R-:W-:Y:S02]  /*42a0*/  IADD3 R19, P0, PT, R19, UR6, RZ ;  /* 0x0000000613137c10 */ /* 0x000fe4000ff1e0ff */
[----:B------:R-:W-:Y:S02]  /*42b0*/  @!P3 SEL R18, R17, R22, !P1 ;  /* 0x000000161112b207 */ /* 0x000fe40004800000 */
[----:B------:R-:W-:Y:S01]  /*42c0*/  @!P3 SEL R20, R16, R3, !P1 ;  /* 0x000000031014b207 */ /* 0x000fe20004800000 */
[----:B------:R-:W-:Y:S01]  /*42d0*/  IMAD.X R3, RZ, RZ, R8, P0 ;  /* 0x000000ffff037224 */ /* 0x000fe200000e0608 */
[----:B----4-:R-:W-:Y:S02]  /*42e0*/  ISETP.EQ.AND P3, PT, R4, R7, P2 ;  /* 0x000000070400720c */ /* 0x010fe40001762270 */
[----:B------:R-:W-:-:S02]  /*42f0*/  ISETP.LT.U32.AND P0, PT, R19, R18, PT ;  /* 0x000000121300720c */ /* 0x000fc40003f01070 */
[----:B------:R-:W-:Y:S02]  /*4300*/  ISETP.NE.AND P1, PT, R4, R7, PT ;  /* 0x000000070400720c */ /* 0x000fe40003f25270 */
[----:B------:R-:W-:Y:S02]  /*4310*/  ISETP.LT.AND.EX P0, PT, R3, R20, PT, P0 ;  /* 0x000000140300720c */ /* 0x000fe40003f01300 */
[----:B------:R-:W-:Y:S02]  /*4320*/  @!P2 SEL R5, RZ, 0x1, P1 ;  /* 0x00000001ff05a807 */ /* 0x000fe40000800000 */
[----:B------:R-:W-:Y:S02]  /*4330*/  SEL R4, R19, R18, P0 ;  /* 0x0000001213047207 */ /* 0x000fe40000000000 */
[----:B------:R-:W-:Y:S02]  /*4340*/  SEL R16, R3, R20, P0 ;  /* 0x0000001403107207 */ /* 0x000fe40000000000 */
[----:B------:R-:W-:-:S02]  /*4350*/  IADD3 R23, P0, PT, R23, UR6, RZ ;  /* 0x0000000617177c10 */ /* 0x000fc4000ff1e0ff */
[----:B------:R-:W-:Y:S02]  /*4360*/  @!P3 SEL R4, R19, R18, !P2 ;  /* 0x000000121304b207 */ /* 0x000fe40005000000 */
[----:B------:R-:W-:Y:S01]  /*4370*/  @!P3 SEL R16, R3, R20, !P2 ;  /* 0x000000140310b207 */ /* 0x000fe20005000000 */
[----:B------:R-:W-:Y:S01]  /*4380*/  IMAD.X R3, RZ, RZ, R8, P0 ;  /* 0x000000ffff037224 */ /* 0x000fe200000e0608 */
[----:B------:R-:W-:Y:S02]  /*4390*/  SEL R5, R5, 0x1, !P3 ;  /* 0x0000000105057807 */ /* 0x000fe40005800000 */
[----:B------:R-:W-:Y:S02]  /*43a0*/  ISETP.LT.U32.AND P0, PT, R23, R4, PT ;  /* 0x000000041700720c */ /* 0x000fe40003f01070 */
[----:B------:R-:W-:Y:S02]  /*43b0*/  LOP3.LUT P1, RZ, R5, 0xff, RZ, 0xc0, !PT ;  /* 0x000000ff05ff7812 */ /* 0x000fe4000782c0ff */
[----:B------:R-:W-:-:S04]  /*43c0*/  ISETP.LT.AND.EX P0, PT, R3, R16, PT, P0 ;  /* 0x000000100300720c */ /* 0x000fc80003f01300 */
[----:B------:R-:W-:Y:S02]  /*43d0*/  SEL R20, R23, R4, P0 ;  /* 0x0000000417147207 */ /* 0x000fe40000000000 */
[----:B------:R-:W-:Y:S02]  /*43e0*/  SEL R21, R3, R16, P0 ;  /* 0x0000001003157207 */ /* 0x000fe40000000000 */
[----:B------:R-:W-:Y:S02]  /*43f0*/  ISETP.NE.AND P0, PT, R15, RZ, PT ;  /* 0x000000ff0f00720c */ /* 0x000fe40003f05270 */
[CC--:B------:R-:W-:Y:S02]  /*4400*/  ISETP.EQ.AND P2, PT, R2.reuse, R7.reuse, P1 ;  /* 0x000000070200720c */ /* 0x0c0fe40000f42270 */
        /* <DEDUP_REMOVED lines=8> */
.L_x_314:
[----:B------:R-:W-:-:S07]  /*4490*/  VIADD R14, R14, 0xfffffc00 ;  /* 0xfffffc000e0e7836 */ /* 0x000fce0000000000 */
.L_x_313:
[----:B------:R-:W-:Y:S05]  /*44a0*/  BSYNC.RECONVERGENT B2 ;  /* 0x0000000000027941 */ /* 0x000fea0003800200 */
.L_x_312:
[----:B------:R-:W-:-:S13]  /*44b0*/  ISETP.NE.AND P0, PT, R12, RZ, PT ;  /* 0x000000ff0c00720c */ /* 0x000fda0003f05270 */
[----:B------:R-:W-:Y:S05]  /*44c0*/  @!P0 BRA `(.L_x_311) ;  /* 0x00000008001c8947 */ /* 0x000fea0003800000 */
[----:B------:R-:W-:Y:S01]  /*44d0*/  ISETP.GE.U32.AND P0, PT, R12, 0x4, PT ;  /* 0x000000040c00780c */ /* 0x000fe20003f06070 */
[----:B------:R-:W-:Y:S01]  /*44e0*/  BSSY.RECONVERGENT B2, `(.L_x_316) ;  /* 0x0000048000027945 */ /* 0x000fe20003800200 */
[----:B------:R-:W-:-:S11]  /*44f0*/  LOP3.LUT P1, R11, R11, 0x3, RZ, 0xc0, !PT ;  /* 0x000000030b0b7812 */ /* 0x000fd6000782c0ff */
[----:B------:R-:W-:Y:S05]  /*4500*/  @!P0 BRA `(.L_x_317) ;  /* 0x0000000400148947 */ /* 0x000fea0003800000 */
[----:B------:R-:W-:-:S05]  /*4510*/  IMAD.IADD R22, R14, 0x1, R9 ;  /* 0x000000010e167824 */ /* 0x000fca00078e0209 */
[----:B------:R-:W-:-:S05]  /*4520*/  IADD3 R18, P0, PT, R22, UR8, RZ ;  /* 0x0000000816127c10 */ /* 0x000fca000ff1e0ff */
[----:B------:R-:W-:-:S05]  /*4530*/  IMAD.X R19, RZ, RZ, UR9, P0 ;  /* 0x00000009ff137e24 */ /* 0x000fca00080e06ff */
[----:B------:R-:W2:Y:S01]  /*4540*/  LDG.E.U8 R18, desc[UR10][R18.64] ;  /* 0x0000000a12127981 */ /* 0x000ea2000c1e1100 */
[----:B------:R-:W-:-:S05]  /*4550*/  VIADD R17, R22, 0x100 ;  /* 0x0000010016117836 */ /* 0x000fca0000000000 */
[----:B------:R-:W-:-:S05]  /*4560*/  IADD3 R12, P0, PT, R17, UR8, RZ ;  /* 0x00000008110c7c10 */ /* 0x000fca000ff1e0ff */
[----:B------:R-:W-:-:S05]  /*4570*/  IMAD.X R13, RZ, RZ, UR9, P0 ;  /* 0x00000009ff0d7e24 */ /* 0x000fca00080e06ff */
[----:B------:R0:W3:Y:S01]  /*4580*/  LDG.E.U8 R12, desc[UR10][R12.64] ;  /* 0x0000000a0c0c7981 */ /* 0x0000e2000c1e1100 */
[----:B------:R-:W-:-:S05]  /*4590*/  VIADD R16, R22, 0x200 ;  /* 0x0000020016107836 */ /* 0x000fca0000000000 */
[----:B------:R-:W-:-:S05]  /*45a0*/  IADD3 R4, P0, PT, R16, UR8, RZ ;  /* 0x0000000810047c10 */ /* 0x000fca000ff1e0ff */
[----:B------:R-:W-:Y:S02]  /*45b0*/  IMAD.X R5, RZ, RZ, UR9, P0 ;  /* 0x00000009ff057e24 */ /* 0x000fe400080e06ff */
[----:B------:R-:W-:-:S03]  /*45c0*/  VIADD R15, R22, 0x300 ;  /* 0x00000300160f7836 */ /* 0x000fc60000000000 */
[----:B------:R-:W4:Y:S02]  /*45d0*/  LDG.E.U8 R4, desc[UR10][R4.64] ;  /* 0x0000000a04047981 */ /* 0x000f24000c1e1100 */
[----:B------:R-:W-:-:S05]  /*45e0*/  IADD3 R2, P0, PT, R15, UR8, RZ ;  /* 0x000000080f027c10 */ /* 0x000fca000ff1e0ff */
[----:B------:R-:W-:-:S05]  /*45f0*/  IMAD.X R3, RZ, RZ, UR9, P0 ;  /* 0x00000009ff037e24 */ /* 0x000fca00080e06ff */
[----:B------:R1:W5:Y:S01]  /*4600*/  LDG.E.U8 R2, desc[UR10][R2.64] ;  /* 0x0000000a02027981 */ /* 0x000362000c1e1100 */
[----:B------:R-:W-:Y:S01]  /*4610*/  LOP3.LUT P3, RZ, R27, 0xff, RZ, 0xc0, !PT ;  /* 0x000000ff1bff7812 */ /* 0x000fe2000786c0ff */
[----:B------:R-:W-:Y:S01]  /*4620*/  VIADD R14, R14, 0x400 ;  /* 0x000004000e0e7836 */ /* 0x000fe20000000000 */
[----:B0-----:R-:W-:Y:S02]  /*4630*/  IADD3 R13, P2, PT, R22, UR6, RZ ;  /* 0x00000006160d7c10 */ /* 0x001fe4000ff5e0ff */
[----:B------:R-:W-:-:S05]  /*4640*/  IADD3 R17, P5, PT, R17, UR6, RZ ;  /* 0x0000000611117c10 */ /* 0x000fca000ffbe0ff */
[--C-:B-1----:R-:W-:Y:S01]  /*4650*/  IMAD.X R3, RZ, RZ, R8.reuse, P5 ;  /* 0x000000ffff037224 */ /* 0x102fe200028e0608 */
[----:B------:R-:W-:Y:S02]  /*4660*/  IADD3 R15, P5, PT, R15, UR6, RZ ;  /* 0x000000060f0f7c10 */ /* 0x000fe4000ffbe0ff */
[CC--:B--2---:R-:W-:Y:S02]  /*4670*/  ISETP.NE.AND P0, PT, R18.reuse, R7.reuse, PT ;  /* 0x000000071200720c */ /* 0x0c4fe40003f05270 */
[----:B------:R-:W-:Y:S01]  /*4680*/  ISETP.EQ.AND P4, PT, R18, R7, P3 ;  /* 0x000000071200720c */ /* 0x000fe20001f82270 */
[----:B------:R-:W-:Y:S01]  /*4690*/  IMAD.X R18, RZ, RZ, R8, P2 ;  /* 0x000000ffff127224 */ /* 0x000fe200010e0608 */
[----:B------:R-:W-:Y:S02]  /*46a0*/  @!P3 SEL R27, RZ, 0x1, P0 ;  /* 0x00000001ff1bb807 */ /* 0x000fe40000000000 */
[----:B------:R-:W-:Y:S02]  /*46b0*/  ISETP.LT.U32.AND P0, PT, R13, R20, PT ;  /* 0x000000140d00720c */ /* 0x000fe40003f01070 */
[----:B------:R-:W-:-:S02]  /*46c0*/  SEL R27, R27, 0x1, !P4 ;  /* 0x000000011b1b7807 */ /* 0x000fc40006000000 */
[CC--:B------:R-:W-:Y:S02]  /*46d0*/  ISETP.LT.AND.EX P0, PT, R18.reuse, R21.reuse, PT, P0 ;  /* 0x000000151200720c */ /* 0x0c0fe40003f01300 */
[----:B------:R-:W-:Y:S02]  /*46e0*/  LOP3.LUT P2, RZ, R27, 0xff, RZ, 0xc0, !PT ;  /* 0x000000ff1bff7812 */ /* 0x000fe4000784c0ff */
[CC--:B------:R-:W-:Y:S02]  /*46f0*/  SEL R22, R13.reuse, R20.reuse, P0 ;  /* 0x000000140d167207 */ /* 0x0c0fe40000000000 */
[----:B------:R-:W-:Y:S02]  /*4700*/  SEL R24, R18, R21, P0 ;  /* 0x0000001512187207 */ /* 0x000fe40000000000 */
[----:B---3--:R-:W-:Y:S02]  /*4710*/  ISETP.NE.AND P0, PT, R12, R7, PT ;  /* 0x000000070c00720c */ /* 0x008fe40003f05270 */
[----:B------:R-:W-:-:S02]  /*4720*/  @!P4 SEL R22, R13, R20, !P3 ;  /* 0x000000140d16c207 */ /* 0x000fc40005800000 */
[----:B------:R-:W-:Y:S02]  /*4730*/  @!P4 SEL R24, R18, R21, !P3 ;  /* 0x000000151218c207 */ /* 0x000fe40005800000 */
[----:B------:R-:W-:Y:S02]  /*4740*/  ISETP.EQ.AND P4, PT, R12, R7, P2 ;  /* 0x000000070c00720c */ /* 0x000fe40001782270 */
[----:B------:R-:W-:Y:S02]  /*4750*/  @!P2 SEL R27, RZ, 0x1, P0 ;  /* 0x00000001ff1ba807 */ /* 0x000fe40000000000 */
[----:B------:R-:W-:Y:S02]  /*4760*/  ISETP.LT.U32.AND P0, PT, R17, R22, PT ;  /* 0x000000161100720c */ /* 0x000fe40003f01070 */
[----:B------:R-:W-:Y:S02]  /*4770*/  SEL R27, R27, 0x1, !P4 ;  /* 0x000000011b1b7807 */ /* 0x000fe40006000000 */
[----:B------:R-:W-:-:S02]  /*4780*/  ISETP.LT.AND.EX P0, PT, R3, R24, PT, P0 ;  /* 0x000000180300720c */ /* 0x000fc40003f01300 */
[----:B------:R-:W-:Y:S02]  /*4790*/  LOP3.LUT P3, RZ, R27, 0xff, RZ, 0xc0, !PT ;  /* 0x000000ff1bff7812 */ /* 0x000fe4000786c0ff */
[----:B------:R-:W-:Y:S02]  /*47a0*/  SEL R5, R17, R22, P0 ;  /* 0x0000001611057207 */ /* 0x000fe40000000000 */
[----:B------:R-:W-:Y:S02]  /*47b0*/  SEL R18, R3, R24, P0 ;  /* 0x0000001803127207 */ /* 0x000fe40000000000 */
[----:B------:R-:W-:Y:S02]  /*47c0*/  @!P4 SEL R5, R17, R22, !P2 ;  /* 0x000000161105c207 */ /* 0x000fe40005000000 */
[----:B------:R-:W-:Y:S02]  /*47d0*/  @!P4 SEL R18, R3, R24, !P2 ;  /* 0x000000180312c207 */ /* 0x000fe40005000000 */
[----:B------:R-:W-:-:S02]  /*47e0*/  IADD3 R16, P0, PT, R16, UR6, RZ ;  /* 0x0000000610107c10 */ /* 0x000fc4000ff1e0ff */
[CC--:B----4-:R-:W-:Y:S02]  /*47f0*/  ISETP.NE.AND P2, PT, R4.reuse, R7.reuse, PT ;  /* 0x000000070400720c */ /* 0x0d0fe40003f45270 */
[----:B------:R-:W-:Y:S01]  /*4800*/  ISETP.EQ.AND P4, PT, R4, R7, P3 ;  /* 0x000000070400720c */ /* 0x000fe20001f82270 */
[----:B------:R-:W-:Y:S01]  /*4810*/  IMAD.X R3, RZ, RZ, R8, P0 ;  /* 0x000000ffff037224 */ /* 0x000fe200000e0608 */
[----:B------:R-:W-:Y:S02]  /*4820*/  @!P3 SEL R27, RZ, 0x1, P2 ;  /* 0x00000001ff1bb807 */ /* 0x000fe40001000000 */
[----:B------:R-:W-:Y:S02]  /*4830*/  ISETP.LT.U32.AND P0, PT, R16, R5, PT ;  /* 0x000000051000720c */ /* 0x000fe40003f01070 */
[----:B------:R-:W-:Y:S02]  /*4840*/  SEL R27, R27, 0x1, !P4 ;  /* 0x000000011b1b7807 */ /* 0x000fe40006000000 */
[----:B------:R-:W-:-:S02]  /*4850*/  ISETP.LT.AND.EX P0, PT, R3, R18, PT, P0 ;  /* 0x000000120300720c */ /* 0x000fc40003f01300 */
[----:B------:R-:W-:Y:S02]  /*4860*/  LOP3.LUT P2, RZ, R27, 0xff, RZ, 0xc0, !PT ;  /* 0x000000ff1bff7812 */ /* 0x000fe4000784c0ff */
[CC--:B------:R-:W-:Y:S02]  /*4870*/  SEL R4, R16.reuse, R5.reuse, P0 ;  /* 0x0000000510047207 */ /* 0x0c0fe40000000000 */
[CC--:B------:R-:W-:Y:S02]  /*4880*/  SEL R12, R3.reuse, R18.reuse, P0 ;  /* 0x00000012030c7207 */ /* 0x0c0fe40000000000 */
[----:B------:R-:W-:Y:S02]  /*4890*/  @!P4 SEL R4, R16, R5, !P3 ;  /* 0x000000051004c207 */ /* 0x000fe40005800000 */
[----:B------:R-:W-:Y:S01]  /*48a0*/  @!P4 SEL R12, R3, R18, !P3 ;  /* 0x00000012030cc207 */ /* 0x000fe20005800000 */
[----:B------:R-:W-:Y:S01]  /*48b0*/  IMAD.X R3, RZ, RZ, R8, P5 ;  /* 0x000000ffff037224 */ /* 0x000fe200028e0608 */
[----:B-----5:R-:W-:-:S02]  /*48c0*/  ISETP.EQ.AND P3, PT, R2, R7, P2 ;  /* 0x000000070200720c */ /* 0x020fc40001762270 */
[----:B------:R-:W-:Y:S02]  /*48d0*/  ISETP.LT.U32.AND P0, PT, R15, R4, PT ;  /* 0x000000040f00720c */ /* 0x000fe40003f01070 */
[----:B------:R-:W-:Y:S02]  /*48e0*/  ISETP.NE.AND P4, PT, R2, R7, PT ;  /* 0x000000070200720c */ /* 0x000fe40003f85270 */
[----:B------:R-:W-:Y:S02]  /*48f0*/  ISETP.LT.AND.EX P0, PT, R3, R12, PT, P0 ;  /* 0x0000000c0300720c */ /* 0x000fe40003f01300 */
[----:B------:R-:W-:Y:S02]  /*4900*/  @!P2 SEL R27, RZ, 0x1, P4 ;  /* 0x00000001ff1ba807 */ /* 0x000fe40002000000 */
[----:B------:R-:W-:Y:S02]  /*4910*/  SEL R20, R15, R4, P0 ;  /* 0x000000040f147207 */ /* 0x000fe40000000000 */
[----:B------:R-:W-:-:S02]  /*4920*/  SEL R21, R3, R12, P0 ;  /* 0x0000000c03157207 */ /* 0x000fc40000000000 */
[----:B------:R-:W-:Y:S02]  /*4930*/  SEL R27, R27, 0x1, !P3 ;  /* 0x000000011b1b7807 */ /* 0x000fe40005800000 */
[----:B------:R-:W-:Y:S02]  /*4940*/  @!P3 SEL R20, R15, R4, !P2 ;  /* 0x000000040f14b207 */ /* 0x000fe40005000000 */
[----:B------:R-:W-:-:S07]  /*4950*/  @!P3 SEL R21, R3, R12, !P2 ;  /* 0x0000000c0315b207 */ /* 0x000fce0005000000 */
.L_x_317:
[----:B------:R-:W-:Y:S05]  /*4960*/  BSYNC.RECONVERGENT B2 ;  /* 0x0000000000027941 */ /* 0x000fea0003800200 */
.L_x_316:
[----:B------:R-:W-:Y:S05]  /*4970*/  @!P1 BRA `(.L_x_311) ;  /* 0x0000000000f09947 */ /* 0x000fea0003800000 */
[----:B------:R-:W-:Y:S01]  /*4980*/  ISETP.NE.AND P0, PT, R11, 0x1, PT ;  /* 0x000000010b00780c */ /* 0x000fe20003f05270 */
[----:B------:R-:W-:Y:S01]  /*4990*/  BSSY.RECONVERGENT B2, `(.L_x_318) ;  /* 0x0000026000027945 */ /* 0x000fe20003800200 */
[----:B------:R-:W-:-:S11]  /*49a0*/  LOP3.LUT P1, RZ, R10, 0x100, RZ, 0xc0, !PT ;  /* 0x000001000aff7812 */ /* 0x000fd6000782c0ff */
[----:B------:R-:W-:Y:S05]  /*49b0*/  @!P0 BRA `(.L_x_319) ;  /* 0x00000000008c8947 */ /* 0x000fea0003800000 */
[----:B------:R-:W-:-:S05]  /*49c0*/  IMAD.IADD R10, R14, 0x1, R9 ;  /* 0x000000010e0a7824 */ /* 0x000fca00078e0209 */
[----:B------:R-:W-:-:S05]  /*49d0*/  IADD3 R2, P0, PT, R10, UR8, RZ ;  /* 0x000000080a027c10 */ /* 0x000fca000ff1e0ff */
[----:B------:R-:W-:Y:S02]  /*49e0*/  IMAD.X R3, RZ, RZ, UR9, P0 ;  /* 0x00000009ff037e24 */ /* 0x000fe400080e06ff */
[----:B------:R-:W-:-:S03]  /*49f0*/  VIADD R12, R10, 0x100 ;  /* 0x000001000a0c7836 */ /* 0x000fc60000000000 */
[----:B------:R0:W2:Y:S02]  /*4a00*/  LDG.E.U8 R2, desc[UR10][R2.64] ;  /* 0x0000000a02027981 */ /* 0x0000a4000c1e1100 */
[----:B------:R-:W-:-:S05]  /*4a10*/  IADD3 R4, P0, PT, R12, UR8, RZ ;  /* 0x000000080c047c10 */ /* 0x000fca000ff1e0ff */
[----:B------:R-:W-:-:S05]  /*4a20*/  IMAD.X R5, RZ, RZ, UR9, P0 ;  /* 0x00000009ff057e24 */ /* 0x000fca00080e06ff */
[----:B------:R1:W3:Y:S01]  /*4a30*/  LDG.E.U8 R16, desc[UR10][R4.64] ;  /* 0x0000000a04107981 */ /* 0x0002e2000c1e1100 */
[----:B------:R-:W-:Y:S01]  /*4a40*/  LOP3.LUT P2, RZ, R27, 0xff, RZ, 0xc0, !PT ;  /* 0x000000ff1bff7812 */ /* 0x000fe2000784c0ff */
[----:B------:R-:W-:Y:S01]  /*4a50*/  VIADD R14, R14, 0x200 ;  /* 0x000002000e0e7836 */ /* 0x000fe20000000000 */
[----:B------:R-:W-:-:S04]  /*4a60*/  IADD3 R11, P4, PT, R10, UR6, RZ ;  /* 0x000000060a0b7c10 */ /* 0x000fc8000ff9e0ff */
[----:B------:R-:W-:Y:S01]  /*4a70*/  ISETP.LT.U32.AND P0, PT, R11, R20, PT ;  /* 0x000000140b00720c */ /* 0x000fe20003f01070 */
[----:B------:R-:W-:-:S05]  /*4a80*/  IMAD.X R10, RZ, RZ, R8, P4 ;  /* 0x000000ffff0a7224 */ /* 0x000fca00020e0608 */
[----:B------:R-:W-:-:S04]  /*4a90*/  ISETP.LT.AND.EX P0, PT, R10, R21, PT, P0 ;  /* 0x000000150a00720c */ /* 0x000fc80003f01300 */
[----:B0-----:R-:W-:Y:S02]  /*4aa0*/  SEL R3, R10, R21, P0 ;  /* 0x000000150a037207 */ /* 0x001fe40000000000 */
[CC--:B--2---:R-:W-:Y:S02]  /*4ab0*/  ISETP.NE.AND P5, PT, R2.reuse, R7.reuse, PT ;  /* 0x000000070200720c */ /* 0x0c4fe40003fa5270 */
[----:B------:R-:W-:Y:S02]  /*4ac0*/  ISETP.EQ.AND P3, PT, R2, R7, P2 ;  /* 0x000000070200720c */ /* 0x000fe40001762270 */
[----:B------:R-:W-:Y:S02]  /*4ad0*/  @!P2 SEL R27, RZ, 0x1, P5 ;  /* 0x00000001ff1ba807 */ /* 0x000fe40002800000 */
[----:B------:R-:W-:Y:S02]  /*4ae0*/  IADD3 R13, P5, PT, R12, UR6, RZ ;  /* 0x000000060c0d7c10 */ /* 0x000fe4000ffbe0ff */
[----:B------:R-:W-:-:S02]  /*4af0*/  SEL R27, R27, 0x1, !P3 ;  /* 0x000000011b1b7807 */ /* 0x000fc40005800000 */
[----:B------:R-:W-:Y:S01]  /*4b00*/  SEL R2, R11, R20, P0 ;  /* 0x000000140b027207 */ /* 0x000fe20000000000 */
[----:B-1----:R-:W-:Y:S01]  /*4b10*/  IMAD.X R4, RZ, RZ, R8, P5 ;  /* 0x000000ffff047224 */ /* 0x002fe200028e0608 */
[----:B------:R-:W-:-:S03]  /*4b20*/  LOP3.LUT P4, RZ, R27, 0xff, RZ, 0xc0, !PT ;  /* 0x000000ff1bff7812 */ /* 0x000fc6000788c0ff */
[----:B------:R-:W-:Y:S02]  /*4b30*/  @!P3 SEL R2, R11, R20, !P2 ;  /* 0x000000140b02b207 */ /* 0x000fe40005000000 */
[----:B------:R-:W-:Y:S02]  /*4b40*/  @!P3 SEL R3, R10, R21, !P2 ;  /* 0x000000150a03b207 */ /* 0x000fe40005000000 */
[CC--:B---3--:R-:W-:Y:S02]  /*4b50*/  ISETP.EQ.AND P3, PT, R16.reuse, R7.reuse, P4 ;  /* 0x000000071000720c */ /* 0x0c8fe40002762270 */
[----:B------:R-:W-:Y:S02]  /*4b60*/  ISETP.LT.U32.AND P0, PT, R13, R2, PT ;  /* 0x000000020d00720c */ /* 0x000fe40003f01070 */
[----:B------:R-:W-:Y:S02]  /*4b70*/  ISETP.NE.AND P2, PT, R16, R7, PT ;  /* 0x000000071000720c */ /* 0x000fe40003f45270 */
[----:B------:R-:W-:-:S02]  /*4b80*/  ISETP.LT.AND.EX P0, PT, R4, R3, PT, P0 ;  /* 0x000000030400720c */ /* 0x000fc40003f01300 */
[----:B------:R-:W-:Y:S02]  /*4b90*/  @!P4 SEL R27, RZ, 0x1, P2 ;  /* 0x00000001ff1bc807 */ /* 0x000fe40001000000 */
[-C--:B------:R-:W-:Y:S02]  /*4ba0*/  SEL R20, R13, R2.reuse, P0 ;  /* 0x000000020d147207 */ /* 0x080fe40000000000 */
[CC--:B------:R-:W-:Y:S02]  /*4bb0*/  SEL R21, R4.reuse, R3.reuse, P0 ;  /* 0x0000000304157207 */ /* 0x0c0fe40000000000 */
[----:B------:R-:W-:Y:S02]  /*4bc0*/  SEL R27, R27, 0x1, !P3 ;  /* 0x000000011b1b7807 */ /* 0x000fe40005800000 */
[----:B------:R-:W-:Y:S02]  /*4bd0*/  @!P3 SEL R20, R13, R2, !P4 ;  /* 0x000000020d14b207 */ /* 0x000fe40006000000 */
[----:B------:R-:W-:-:S07]  /*4be0*/  @!P3 SEL R21, R4, R3, !P4 ;  /* 0x000000030415b207 */ /* 0x000fce0006000000 */
.L_x_319:
[----:B------:R-:W-:Y:S05]  /*4bf0*/  BSYNC.RECONVERGENT B2 ;  /* 0x0000000000027941 */ /* 0x000fea0003800200 */
.L_x_318:
[----:B------:R-:W-:Y:S05]  /*4c00*/  @P1 BRA `(.L_x_311) ;  /* 0x00000000004c1947 */ /* 0x000fea0003800000 */
[----:B------:R-:W-:-:S05]  /*4c10*/  IMAD.IADD R9, R14, 0x1, R9 ;  /* 0x000000010e097824 */ /* 0x000fca00078e0209 */
[----:B------:R-:W-:-:S05]  /*4c20*/  IADD3 R2, P0, PT, R9, UR8, RZ ;  /* 0x0000000809027c10 */ /* 0x000fca000ff1e0ff */
[----:B------:R-:W-:-:S05]  /*4c30*/  IMAD.X R3, RZ, RZ, UR9, P0 ;  /* 0x00000009ff037e24 */ /* 0x000fca00080e06ff */
[----:B------:R-:W2:Y:S01]  /*4c40*/  LDG.E.U8 R2, desc[UR10][R2.64] ;  /* 0x0000000a02027981 */ /* 0x000ea2000c1e1100 */
[----:B------:R-:W-:Y:S02]  /*4c50*/  LOP3.LUT P3, RZ, R27, 0xff, RZ, 0xc0, !PT ;  /* 0x000000ff1bff7812 */ /* 0x000fe4000786c0ff */
[----:B------:R-:W-:-:S05]  /*4c60*/  IADD3 R9, P0, PT, R9, UR6, RZ ;  /* 0x0000000609097c10 */ /* 0x000fca000ff1e0ff */
[----:B------:R-:W-:Y:S01]  /*4c70*/  IMAD.X R8, RZ, RZ, R8, P0 ;  /* 0x000000ffff087224 */ /* 0x000fe200000e0608 */
        /* <DEDUP_REMOVED lines=12> */
.L_x_311:
[----:B------:R-:W-:Y:S05]  /*4d40*/  BSYNC.RECONVERGENT B1 ;  /* 0x0000000000017941 */ /* 0x000fea0003800200 */
.L_x_308:
        /* <DEDUP_REMOVED lines=24> */
.L_x_321:
[----:B------:R-:W-:Y:S05]  /*4ed0*/  BSYNC.RECONVERGENT B1 ;  /* 0x0000000000017941 */ /* 0x000fea0003800200 */
.L_x_320:
        /* <DEDUP_REMOVED lines=23> */
.L_x_323:
[----:B------:R-:W-:Y:S05]  /*5050*/  BSYNC.RECONVERGENT B1 ;  /* 0x0000000000017941 */ /* 0x000fea0003800200 */
.L_x_322:
        /* <DEDUP_REMOVED lines=20> */
.L_x_325:
[----:B------:R-:W-:Y:S05]  /*51a0*/  BSYNC.RECONVERGENT B1 ;  /* 0x0000000000017941 */ /* 0x000fea0003800200 */
.L_x_324:
        /* <DEDUP_REMOVED lines=20> */
.L_x_327:
[----:B------:R-:W-:Y:S05]  /*52f0*/  BSYNC.RECONVERGENT B1 ;  /* 0x0000000000017941 */ /* 0x000fea0003800200 */
.L_x_326:
        /* <DEDUP_REMOVED lines=20> */
.L_x_329:
[----:B------:R-:W-:Y:S05]  /*5440*/  BSYNC.RECONVERGENT B1 ;  /* 0x0000000000017941 */ /* 0x000fea0003800200 */
.L_x_328:
        /* <DEDUP_REMOVED lines=10> */
.L_x_331:
[----:B------:R-:W-:Y:S05]  /*54f0*/  BSYNC.RECONVERGENT B1 ;  /* 0x0000000000017941 */ /* 0x000fea0003800200 */
.L_x_330:
        /* <DEDUP_REMOVED lines=82> */
[----:B------:R-:W-:-:S07]  /*5a20*/  SEL R21, R3, R7, !P2 ;  /* 0x0000000703157207 */ /* 0x000fce0005000000 */
.L_x_289:
[----:B------:R-:W-:Y:S05]  /*5a30*/  BSYNC.RECONVERGENT B0 ;  /* 0x0000000000007941 */ /* 0x000fea0003800200 */
.L_x_264:
[----:B------:R-:W-:Y:S05]  /*5a40*/  @P1 EXIT ;  /* 0x000000000000194d */ /* 0x000fea0003800000 */
[----:B01--4-:R-:W0:Y:S02]  /*5a50*/  LDC.64 R2, c[0x0][0x398] ;  /* 0x0000e600ff027b82 */ /* 0x013e240000000a00 */
[----:B0-----:R-:W-:-:S05]  /*5a60*/  IMAD.WIDE.U32 R2, R0, 0x10, R2 ;  /* 0x0000001000027825 */ /* 0x001fca00078e0002 */
[----:B------:R-:W-:Y:S04]  /*5a70*/  STG.E.64 desc[UR10][R2.64+0x8], R20 ;  /* 0x0000081402007986 */ /* 0x000fe8000c101b0a */
[----:B------:R-:W-:Y:S01]  /*5a80*/  STG.E.U8 desc[UR10][R2.64], R27 ;  /* 0x0000001b02007986 */ /* 0x000fe2000c10110a */
[----:B------:R-:W-:Y:S05]  /*5a90*/  EXIT ;  /* 0x000000000000794d */ /* 0x000fea0003800000 */
.L_x_332:
        /* <DEDUP_REMOVED lines=14> */
.L_x_1299:


//--------------------- .text._ZN3cub18CUB_300001_SM_10006detail6reduce28DeviceReduceSingleTileKernelINS2_10policy_hubIN4cuda3std3__45tupleIJblEEEjN6thrust24THRUST_300001_SM_1000_NS8cuda_cub9__find_if7functorIS9_EEE10Policy1000ENSB_12zip_iteratorINS8_IJNSD_26transform_input_iterator_tIbNSB_6detail15normal_iteratorINSB_10device_ptrIbEEEENSK_10functional5actorINSP_9compositeIJNSP_16operator_adaptorINS7_8equal_toIvEEEENSQ_INSP_8argumentILj0EEEEENSQ_INSP_5valueIbEEEEEEEEEEENSB_17counting_iteratorIlNSB_11use_defaultES16_S16_EEEEEEEPS9_jSF_S9_S9_NS7_10__identityEEEvT0_T1_T2_T3_T4_T6_ --------------------------
	.section	.text._ZN3cub18CUB_300001_SM_10006detail6reduce28DeviceReduceSingleTileKernelINS2_10policy_hubIN4cuda3std3__45tupleIJblEEEjN6thrust24THRUST_300001_SM_1000_NS8cuda_cub9__find_if7functorIS9_EEE10Policy1000ENSB_12zip_iteratorINS8_IJNSD_26transform_input_iterator_tIbNSB_6detail15normal_iteratorINSB_10device_ptrIbEEEENSK_10functional5actorINSP_9compositeIJNSP_16operator_adaptorINS7_8equal_toIvEEEENSQ_INSP_8argumentILj0EEEEENSQ_INSP_5valueIbEEEEEEEEEEENSB_17counting_iteratorIlNSB_11use_defaultES16_S16_EEEEEEEPS9_jSF_S9_S9_NS7_10__identityEEEvT0_T1_T2_T3_T4_T6_,"ax",@progbits
	.align	128
        .global         _ZN3cub18CUB_300001_SM_10006detail6reduce28DeviceReduceSingleTileKernelINS2_10policy_hubIN4cuda3std3__45tupleIJblEEEjN6thrust24THRUST_300001_SM_1000_NS8cuda_cub9__find_if7functorIS9_EEE10Policy1000ENSB_12zip_iteratorINS8_IJNSD_26transform_input_iterator_tIbNSB_6detail15normal_iteratorINSB_10device_ptrIbEEEENSK_10functional5actorINSP_9compositeIJNSP_16operator_adaptorINS7_8equal_toIvEEEENSQ_INSP_8argumentILj0EEEEENSQ_INSP_5valueIbEEEEEEEEEEENSB_17counting_iteratorIlNSB_11use_defaultES16_S16_EEEEEEEPS9_jSF_S9_S9_NS7_10__identityEEEvT0_T1_T2_T3_T4_T6_
        .type           _ZN3cub18CUB_300001_SM_10006detail6reduce28DeviceReduceSingleTileKernelINS2_10policy_hubIN4cuda3std3__45tupleIJblEEEjN6thrust24THRUST_300001_SM_1000_NS8cuda_cub9__find_if7functorIS9_EEE10Policy1000ENSB_12zip_iteratorINS8_IJNSD_26transform_input_iterator_tIbNSB_6detail15normal_iteratorINSB_10device_ptrIbEEEENSK_10functional5actorINSP_9compositeIJNSP_16operator_adaptorINS7_8equal_toIvEEEENSQ_INSP_8argumentILj0EEEEENSQ_INSP_5valueIbEEEEEEEEEEENSB_17counting_iteratorIlNSB_11use_defaultES16_S16_EEEEEEEPS9_jSF_S9_S9_NS7_10__identityEEEvT0_T1_T2_T3_T4_T6_,@function
        .size           _ZN3cub18CUB_300001_SM_10006detail6reduce28DeviceReduceSingleTileKernelINS2_10policy_hubIN4cuda3std3__45tupleIJblEEEjN6thrust24THRUST_300001_SM_1000_NS8cuda_cub9__find_if7functorIS9_EEE10Policy1000ENSB_12zip_iteratorINS8_IJNSD_26transform_input_iterator_tIbNSB_6detail15normal_iteratorINSB_10device_ptrIbEEEENSK_10functional5actorINSP_9compositeIJNSP_16operator_adaptorINS7_8equal_toIvEEEENSQ_INSP_8argumentILj0EEEEENSQ_INSP_5valueIbEEEEEEEEEEENSB_17counting_iteratorIlNSB_11use_defaultES16_S16_EEEEEEEPS9_jSF_S9_S9_NS7_10__identityEEEvT0_T1_T2_T3_T4_T6_,(.L_x_1300 - _ZN3cub18CUB_300001_SM_10006detail6reduce28DeviceReduceSingleTileKernelINS2_10policy_hubIN4cuda3std3__45tupleIJblEEEjN6thrust24THRUST_300001_SM_1000_NS8cuda_cub9__find_if7functorIS9_EEE10Policy1000ENSB_12zip_iteratorINS8_IJNSD_26transform_input_iterator_tIbNSB_6detail15normal_iteratorINSB_10device_ptrIbEEEENSK_10functional5actorINSP_9compositeIJNSP_16operator_adaptorINS7_8equal_toIvEEEENSQ_INSP_8argumentILj0EEEEENSQ_INSP_5valueIbEEEEEEEEEEENSB_17counting_iteratorIlNSB_11use_defaultES16_S16_EEEEEEEPS9_jSF_S9_S9_NS7_10__identityEEEvT0_T1_T2_T3_T4_T6_)
        .other          _ZN3cub18CUB_300001_SM_10006detail6reduce28DeviceReduceSingleTileKernelINS2_10policy_hubIN4cuda3std3__45tupleIJblEEEjN6thrust24THRUST_300001_SM_1000_NS8cuda_cub9__find_if7functorIS9_EEE10Policy1000ENSB_12zip_iteratorINS8_IJNSD_26transform_input_iterator_tIbNSB_6detail15normal_iteratorINSB_10device_ptrIbEEEENSK_10functional5actorINSP_9compositeIJNSP_16operator_adaptorINS7_8equal_toIvEEEENSQ_INSP_8argumentILj0EEEEENSQ_INSP_5valueIbEEEEEEEEEEENSB_17counting_iteratorIlNSB_11use_defaultES16_S16_EEEEEEEPS9_jSF_S9_S9_NS7_10__identityEEEvT0_T1_T2_T3_T4_T6_,@"STO_CUDA_ENTRY STV_DEFAULT"
_ZN3cub18CUB_300001_SM_10006detail6reduce28DeviceReduceSingleTileKernelINS2_10policy_hubIN4cuda3std3__45tupleIJblEEEjN6thrust24THRUST_300001_SM_1000_NS8cuda_cub9__find_if7functorIS9_EEE10Policy1000ENSB_12zip_iteratorINS8_IJNSD_26transform_input_iterator_tIbNSB_6detail15normal_iteratorINSB_10device_ptrIbEEEENSK_10functional5actorINSP_9compositeIJNSP_16operator_adaptorINS7_8equal_toIvEEEENSQ_INSP_8argumentILj0EEEEENSQ_INSP_5valueIbEEEEEEEEEEENSB_17counting_iteratorIlNSB_11use_defaultES16_S16_EEEEEEEPS9_jSF_S9_S9_NS7_10__identityEEEvT0_T1_T2_T3_T4_T6_:
.text._ZN3cub18CUB_300001_SM_10006detail6reduce28DeviceReduceSingleTileKernelINS2_10policy_hubIN4cuda3std3__45tupleIJblEEEjN6thrust24THRUST_300001_SM_1000_NS8cuda_cub9__find_if7functorIS9_EEE10Policy1000ENSB_12zip_iteratorINS8_IJNSD_26transform_input_iterator_tIbNSB_6detail15normal_iteratorINSB_10device_ptrIbEEEENSK_10functional5actorINSP_9compositeIJNSP_16operator_adaptorINS7_8equal_toIvEEEENSQ_INSP_8argumentILj0EEEEENSQ_INSP_5valueIbEEEEEEEEEEENSB_17counting_iteratorIlNSB_11use_defaultES16_S16_EEEEEEEPS9_jSF_S9_S9_NS7_10__identityEEEvT0_T1_T2_T3_T4_T6_:
        /* <DEDUP_REMOVED lines=14> */
.L_x_333:
[----:B------:R-:W0:Y:S01]  /*00e0*/  LDC.U16 R2, c[0x0][0x38a] ;  /* 0x0000e280ff027b82 */ /* 0x000e220000000400 */
[----:B------:R-:W-:Y:S01]  /*00f0*/  UISETP.GT.U32.AND UP0, UPT, UR4, 0x3ff, UPT ;  /* 0x000003ff0400788c */ /* 0x000fe2000bf04070 */
[----:B------:R-:W-:Y:S08]  /*0100*/  BSSY.RECONVERGENT B0, `(.L_x_334) ;  /* 0x000055e000007945 */ /* 0x000ff00003800200 */
[----:B------:R-:W-:Y:S05]  /*0110*/  BRA.U UP0, `(.L_x_335) ;  /* 0x0000002d00c87547 */ /* 0x000fea000b800000 */
[----:B------:R-:W2:Y:S01]  /*0120*/  S2R R3, SR_TID.X ;  /* 0x0000000000037919 */ /* 0x000ea20000002100 */
[----:B------:R-:W-:Y:S01]  /*0130*/  CS2R R10, SRZ ;  /* 0x00000000000a7805 */ /* 0x000fe2000001ff00 */
        /* <DEDUP_REMOVED lines=13> */
[----:B------:R-:W-:Y:S02]  /*0210*/  PRMT R12, RZ, 0x7610, R12 ;  /* 0x00007610ff0c7816 */ /* 0x000fe4000000000c */
        /* <DEDUP_REMOVED lines=16> */
.L_x_340:
        /* <DEDUP_REMOVED lines=15> */
[----:B------:R-:W-:-:S04]  /*0410*/  VIADD R4, R4, 0x800 ;  /* 0x0000080004047836 */ /* 0x000fc80000000000 */
[----:B------:R-:W-:Y:S01]  /*0420*/  IMAD.X R14, RZ, RZ, UR11, P3 ;  /* 0x0000000bff0e7e24 */ /* 0x000fe200098e06ff */
[CC--:B--2---:R-:W-:Y:S02]  /*0430*/  ISETP.NE.AND P0, PT, R25.reuse, R12.reuse, PT ;  /* 0x0000000c1900720c */ /* 0x0c4fe40003f05270 */
[----:B------:R-:W-:-:S03]  /*0440*/  ISETP.EQ.AND P2, PT, R25, R12, P5 ;  /* 0x0000000c1900720c */ /* 0x000fc60002f42270 */
        /* <DEDUP_REMOVED lines=20> */
[CC--:B------:R-:W-:Y:S02]  /*0590*/  SEL R20, R7.reuse, R16.reuse, P0 ;  /* 0x0000001007147207 */ /* 0x0c0fe40000000000 */
[-C--:B------:R-:W-:Y:S02]  /*05a0*/  SEL R25, R10, R31.reuse, P0 ;  /* 0x0000001f0a197207 */ /* 0x080fe40000000000 */
        /* <DEDUP_REMOVED lines=48> */
[----:B------:R-:W-:Y:S02]  /*08b0*/  SEL R19, R7, R10, P0 ;  /* 0x0000000a07137207 */ /* 0x000fe40000000000 */
[----:B------:R-:W-:Y:S02]  /*08c0*/  SEL R20, R11, R16, P0 ;  /* 0x000000100b147207 */ /* 0x000fe40000000000 */
        /* <DEDUP_REMOVED lines=30> */
.L_x_339:
[----:B------:R-:W-:Y:S05]  /*0ab0*/  BSYNC.RECONVERGENT B2 ;  /* 0x0000000000027941 */ /* 0x000fea0003800200 */
.L_x_338:
        /* <DEDUP_REMOVED lines=13> */
[----:B------:R-:W-:-:S02]  /*0b90*/  LOP3.LUT P3, RZ, R12, 0xff, RZ, 0xc0, !PT ;  /* 0x000000ff0cff7812 */ /* 0x000fc4000786c0ff */
[----:B------:R-:W-:Y:S02]  /*0ba0*/  PRMT R22, R2, 0x7770, RZ ;  /* 0x0000777002167816 */ /* 0x000fe400000000ff */
[----:B0-----:R-:W-:-:S05]  /*0bb0*/  IADD3 R17, P2, PT, R4, UR12, RZ ;  /* 0x0000000c04117c10 */ /* 0x001fca000ff5e0ff */
[----:B------:R-:W-:Y:S02]  /*0bc0*/  IMAD.X R16, RZ, RZ, UR13, P2 ;  /* 0x0000000dff107e24 */ /* 0x000fe400090e06ff */
[----:B-----5:R-:W-:-:S05]  /*0bd0*/  VIADD R6, R4, 0x100 ;  /* 0x0000010004067836 */ /* 0x020fca0000000000 */
[----:B------:R-:W-:Y:S01]  /*0be0*/  IADD3 R7, P5, PT, R6, UR12, RZ ;  /* 0x0000000c06077c10 */ /* 0x000fe2000ffbe0ff */
[----:B------:R-:W-:Y:S01]  /*0bf0*/  VIADD R6, R4, 0x200 ;  /* 0x0000020004067836 */ /* 0x000fe20000000000 */
[CC--:B--2---:R-:W-:Y:S02]  /*0c00*/  ISETP.NE.AND P0, PT, R9.reuse, R22.reuse, PT ;  /* 0x000000160900720c */ /* 0x0c4fe40003f05270 */
[----:B------:R-:W-:Y:S01]  /*0c10*/  ISETP.EQ.AND P4, PT, R9, R22, P3 ;  /* 0x000000160900720c */ /* 0x000fe20001f82270 */
[----:B------:R-:W-:Y:S01]  /*0c20*/  IMAD.X R9, RZ, RZ, UR13, P5 ;  /* 0x0000000dff097e24 */ /* 0x000fe2000a8e06ff */
        /* <DEDUP_REMOVED lines=20> */
[----:B------:R-:W-:Y:S01]  /*0d70*/  IADD3 R7, P0, PT, R6, UR12, RZ ;  /* 0x0000000c06077c10 */ /* 0x000fe2000ff1e0ff */
[----:B------:R-:W-:Y:S01]  /*0d80*/  VIADD R6, R4, 0x300 ;  /* 0x0000030004067836 */ /* 0x000fe20000000000 */
[-C--:B----4-:R-:W-:Y:S01]  /*0d90*/  ISETP.NE.AND P2, PT, R14, R22.reuse, PT ;  /* 0x000000160e00720c */ /* 0x090fe20003f45270 */
[----:B------:R-:W-:Y:S01]  /*0da0*/  VIADD R4, R4, 0x400 ;  /* 0x0000040004047836 */ /* 0x000fe20000000000 */
[----:B------:R-:W-:Y:S01]  /*0db0*/  ISETP.EQ.AND P4, PT, R14, R22, P3 ;  /* 0x000000160e00720c */ /* 0x000fe20001f82270 */
[----:B------:R-:W-:Y:S01]  /*0dc0*/  IMAD.X R10, RZ, RZ, UR13, P0 ;  /* 0x0000000dff0a7e24 */ /* 0x000fe200080e06ff */
[----:B------:R-:W-:-:S02]  /*0dd0*/  @!P3 SEL R12, RZ, 0x1, P2 ;  /* 0x00000001ff0cb807 */ /* 0x000fc40001000000 */
[CC--:B------:R-:W-:Y:S02]  /*0de0*/  ISETP.LT.U32.AND P0, PT, R7.reuse, R16.reuse, PT ;  /* 0x000000100700720c */ /* 0x0c0fe40003f01070 */
[----:B------:R-:W-:Y:S02]  /*0df0*/  SEL R12, R12, 0x1, !P4 ;  /* 0x000000010c0c7807 */ /* 0x000fe40006000000 */
[----:B------:R-:W-:Y:S02]  /*0e00*/  ISETP.LT.AND.EX P0, PT, R10, R11, PT, P0 ;  /* 0x0000000b0a00720c */ /* 0x000fe40003f01300 */
[----:B------:R-:W-:Y:S02]  /*0e10*/  LOP3.LUT P2, RZ, R12, 0xff, RZ, 0xc0, !PT ;  /* 0x000000ff0cff7812 */ /* 0x000fe4000784c0ff */
[----:B------:R-:W-:Y:S02]  /*0e20*/  IADD3 R6, P5, PT, R6, UR12, RZ ;  /* 0x0000000c06067c10 */ /* 0x000fe4000ffbe0ff */
[----:B------:R-:W-:-:S02]  /*0e30*/  SEL R9, R7, R16, P0 ;  /* 0x0000001007097207 */ /* 0x000fc40000000000 */
[CC--:B------:R-:W-:Y:S02]  /*0e40*/  SEL R14, R10.reuse, R11.reuse, P0 ;  /* 0x0000000b0a0e7207 */ /* 0x0c0fe40000000000 */
[----:B------:R-:W-:Y:S01]  /*0e50*/  @!P4 SEL R9, R7, R16, !P3 ;  /* 0x000000100709c207 */ /* 0x000fe20005800000 */
[----:B------:R-:W-:Y:S01]  /*0e60*/  IMAD.X R7, RZ, RZ, UR13, P5 ;  /* 0x0000000dff077e24 */ /* 0x000fe2000a8e06ff */
[----:B------:R-:W-:Y:S02]  /*0e70*/  @!P4 SEL R14, R10, R11, !P3 ;  /* 0x0000000b0a0ec207 */ /* 0x000fe40005800000 */
        /* <DEDUP_REMOVED lines=10> */
.L_x_342:
[----:B------:R-:W-:Y:S05]  /*0f20*/  BSYNC.RECONVERGENT B2 ;  /* 0x0000000000027941 */ /* 0x000fea0003800200 */
.L_x_341:
        /* <DEDUP_REMOVED lines=23> */
[-C--:B------:R-:W-:Y:S02]  /*10a0*/  ISETP.LT.AND.EX P0, PT, R8, R11.reuse, PT, P0 ;  /* 0x0000000b0800720c */ /* 0x080fe40003f01300 */
[----:B------:R-:W-:Y:S02]  /*10b0*/  LOP3.LUT P4, RZ, R12, 0xff, RZ, 0xc0, !PT ;  /* 0x000000ff0cff7812 */ /* 0x000fe4000788c0ff */
[----:B------:R-:W-:Y:S02]  /*10c0*/  SEL R6, R5, R10, P0 ;  /* 0x0000000a05067207 */ /* 0x000fe40000000000 */
[----:B------:R-:W-:-:S02]  /*10d0*/  SEL R7, R8, R11, P0 ;  /* 0x0000000b08077207 */ /* 0x000fc40000000000 */
[----:B------:R-:W-:Y:S02]  /*10e0*/  @!P3 SEL R6, R5, R10, !P2 ;  /* 0x0000000a0506b207 */ /* 0x000fe40005000000 */
[----:B------:R-:W-:Y:S01]  /*10f0*/  @!P3 SEL R7, R8, R11, !P2 ;  /* 0x0000000b0807b207 */ /* 0x000fe20005000000 */
[----:B------:R-:W-:Y:S01]  /*1100*/  IMAD.X R8, RZ, RZ, UR13, P5 ;  /* 0x0000000dff087e24 */ /* 0x000fe2000a8e06ff */
[CC--:B----4-:R-:W-:Y:S02]  /*1110*/  ISETP.EQ.AND P3, PT, R14.reuse, R9.reuse, P4 ;  /* 0x000000090e00720c */ /* 0x0d0fe40002762270 */
        /* <DEDUP_REMOVED lines=9> */
.L_x_344:
[----:B------:R-:W-:Y:S05]  /*11b0*/  BSYNC.RECONVERGENT B2 ;  /* 0x0000000000027941 */ /* 0x000fea0003800200 */
.L_x_343:
[----:B------:R-:W-:Y:S05]  /*11c0*/  @P1 BRA `(.L_x_337) ;  /* 0x0000000000541947 */ /* 0x000fea0003800000 */
[----:B------:R-:W0:Y:S02]  /*11d0*/  LDCU.64 UR12, c[0x0][0x380] ;  /* 0x00007000ff0c77ac */ /* 0x000e240008000a00 */
[----:B0-----:R-:W-:-:S05]  /*11e0*/  IADD3 R6, P0, PT, R4, UR12, RZ ;  /* 0x0000000c04067c10 */ /* 0x001fca000ff1e0ff */
[----:B------:R-:W-:Y:S01]  /*11f0*/  IMAD.X R7, RZ, RZ, UR13, P0 ;  /* 0x0000000dff077e24 */ /* 0x000fe200080e06ff */
[----:B------:R-:W0:Y:S04]  /*1200*/  LDCU.64 UR12, c[0x0][0x390] ;  /* 0x00007200ff0c77ac */ /* 0x000e280008000a00 */
[----:B------:R-:W2:Y:S01]  /*1210*/  LDG.E.U8 R6, desc[UR8][R6.64] ;  /* 0x0000000806067981 */ /* 0x000ea2000c1e1100 */
[----:B------:R-:W-:Y:S02]  /*1220*/  PRMT R9, R2, 0x7770, RZ ;  /* 0x0000777002097816 */ /* 0x000fe400000000ff */
[----:B------:R-:W-:Y:S02]  /*1230*/  LOP3.LUT P3, RZ, R12, 0xff, RZ, 0xc0, !PT ;  /* 0x000000ff0cff7812 */ /* 0x000fe4000786c0ff */
[----:B0-----:R-:W-:-:S05]  /*1240*/  IADD3 R5, P0, PT, R4, UR12, RZ ;  /* 0x0000000c04057c10 */ /* 0x001fca000ff1e0ff */
[----:B------:R-:W-:Y:S01]  /*1250*/  IMAD.X R8, RZ, RZ, UR13, P0 ;  /* 0x0000000dff087e24 */ /* 0x000fe200080e06ff */
        /* <DEDUP_REMOVED lines=12> */
.L_x_337:
[----:B------:R-:W-:Y:S05]  /*1320*/  BSYNC.RECONVERGENT B1 ;  /* 0x0000000000017941 */ /* 0x000fea0003800200 */
.L_x_336:
[----:B------:R-:W-:-:S09]  /*1330*/  UISETP.GE.U32.AND UP0, UPT, UR4, 0x100, UPT ;  /* 0x000001000400788c */ /* 0x000fd2000bf06070 */
        /* <DEDUP_REMOVED lines=25> */
.L_x_347:
[----:B------:R-:W-:Y:S05]  /*14d0*/  BSYNC.RECONVERGENT B1 ;  /* 0x0000000000017941 */ /* 0x000fea0003800200 */
.L_x_346:
        /* <DEDUP_REMOVED lines=23> */
.L_x_349:
[----:B------:R-:W-:Y:S05]  /*1650*/  BSYNC.RECONVERGENT B1 ;  /* 0x0000000000017941 */ /* 0x000fea0003800200 */
.L_x_348:
        /* <DEDUP_REMOVED lines=20> */
.L_x_351:
[----:B------:R-:W-:Y:S05]  /*17a0*/  BSYNC.RECONVERGENT B1 ;  /* 0x0000000000017941 */ /* 0x000fea0003800200 */
.L_x_350:
        /* <DEDUP_REMOVED lines=20> */
.L_x_353:
[----:B------:R-:W-:Y:S05]  /*18f0*/  BSYNC.RECONVERGENT B1 ;  /* 0x0000000000017941 */ /* 0x000fea0003800200 */
.L_x_352:
        /* <DEDUP_REMOVED lines=20> */
.L_x_355:
[----:B------:R-:W-:Y:S05]  /*1a40*/  BSYNC.RECONVERGENT B1 ;  /* 0x0000000000017941 */ /* 0x000fea0003800200 */
.L_x_354:
[----:B------:R-:W-:Y:S04]  /*1a50*/  BSSY.RECONVERGENT B1, `(.L_x_356) ;  /* 0x000000a000017945 */ /* 0x000fe80003800200 */
[----:B------:R-:W-:Y:S05]  /*1a60*/  @P1 BRA `(.L_x_357) ;  /* 0x0000000000201947 */ /* 0x000fea0003800000 */
[----:B0-----:R-:W0:Y:S01]  /*1a70*/  S2R R5, SR_CgaCtaId ;  /* 0x0000000000057919 */ /* 0x001e220000008800 */
[----:B--2---:R-:W-:Y:S02]  /*1a80*/  MOV R4, 0x400 ;  /* 0x0000040000047802 */ /* 0x004fe40000000f00 */
[----:B------:R-:W-:-:S04]  /*1a90*/  SHF.R.U32.HI R2, RZ, 0x1, R3 ;  /* 0x00000001ff027819 */ /* 0x000fc80000011603 */
[----:B------:R-:W-:Y:S02]  /*1aa0*/  LOP3.LUT R2, R2, 0x1f0, RZ, 0xc0, !PT ;  /* 0x000001f002027812 */ /* 0x000fe400078ec0ff */
[----:B0-----:R-:W-:-:S05]  /*1ab0*/  LEA R5, R5, R4, 0x18 ;  /* 0x0000000405057211 */ /* 0x001fca00078ec0ff */
[----:B------:R-:W-:-:S05]  /*1ac0*/  IMAD.IADD R5, R2, 0x1, R5 ;  /* 0x0000000102057824 */ /* 0x000fca00078e0205 */
[----:B------:R0:W-:Y:S04]  /*1ad0*/  STS.64 [R5+0x10], R10 ;  /* 0x0000100a05007388 */ /* 0x0001e80000000a00 */
[----:B------:R0:W-:Y:S02]  /*1ae0*/  STS.U8 [R5+0x8], R12 ;  /* 0x0000080c05007388 */ /* 0x0001e40000000000 */
.L_x_357:
[----:B------:R-:W-:Y:S05]  /*1af0*/  BSYNC.RECONVERGENT B1 ;  /* 0x0000000000017941 */ /* 0x000fea0003800200 */
.L_x_356:
        /* <DEDUP_REMOVED lines=8> */
[----:B0-2---:R-:W0:Y:S04]  /*1b80*/  LDS.64 R4, [UR5+0x20] ;  /* 0x00002005ff047984 */ /* 0x005e280008000a00 */
[----:B------:R-:W2:Y:S04]  /*1b90*/  LDS.U8 R16, [UR5+0x28] ;  /* 0x00002805ff107984 */ /* 0x000ea80008000000 */
[----:B------:R-:W1:Y:S04]  /*1ba0*/  LDS.64 R8, [UR5+0x30] ;  /* 0x00003005ff087984 */ /* 0x000e680008000a00 */
[----:B------:R-:W1:Y:S04]  /*1bb0*/  LDS.U8 R17, [UR5+0x38] ;  /* 0x00003805ff117984 */ /* 0x000e680008000000 */
[----:B----4-:R-:W4:Y:S04]  /*1bc0*/  LDS.64 R6, [UR5+0x40] ;  /* 0x00004005ff067984 */ /* 0x010f280008000a00 */
[----:B------:R-:W4:Y:S04]  /*1bd0*/  LDS.U8 R18, [UR5+0x48] ;  /* 0x00004805ff127984 */ /* 0x000f280008000000 */
[----:B------:R-:W4:Y:S01]  /*1be0*/  LDS.64 R2, [UR5+0x50] ;  /* 0x00005005ff027984 */ /* 0x000f220008000a00 */
[----:B-----5:R-:W-:-:S02]  /*1bf0*/  ISETP.NE.AND P2, PT, R14, RZ, PT ;  /* 0x000000ff0e00720c */ /* 0x020fc40003f45270 */
[----:B0-----:R-:W-:Y:S02]  /*1c00*/  ISETP.LT.U32.AND P0, PT, R4, R10, PT ;  /* 0x0000000a0400720c */ /* 0x001fe40003f01070 */
[----:B------:R-:W-:Y:S02]  /*1c10*/  @P4 SEL R14, R12, 0x1, !P2 ;  /* 0x000000010c0e4807 */ /* 0x000fe40005000000 */
[----:B------:R-:W-:Y:S01]  /*1c20*/  ISETP.LT.AND.EX P0, PT, R5, R11, PT, P0 ;  /* 0x0000000b0500720c */ /* 0x000fe20003f01300 */
[----:B------:R-:W-:Y:S01]  /*1c30*/  LDS.U8 R12, [UR5+0x78] ;  /* 0x00007805ff0c7984 */ /* 0x000fe20008000000 */
[----:B------:R-:W-:Y:S02]  /*1c40*/  LOP3.LUT P3, RZ, R14, 0xff, RZ, 0xc0, !PT ;  /* 0x000000ff0eff7812 */ /* 0x000fe4000786c0ff */
[----:B--2---:R-:W-:-:S03]  /*1c50*/  ISETP.NE.AND P5, PT, R16, RZ, PT ;  /* 0x000000ff1000720c */ /* 0x004fc60003fa5270 */
[C---:B-1-3--:R-:W-:Y:S02]  /*1c60*/  @P2 SEL R10, R4.reuse, R10, P0 ;  /* 0x0000000a040a2207 */ /* 0x04afe40000000000 */
[C---:B------:R-:W-:Y:S02]  /*1c70*/  @P2 SEL R11, R5.reuse, R11, P0 ;  /* 0x0000000b050b2207 */ /* 0x040fe40000000000 */
[----:B------:R-:W-:Y:S02]  /*1c80*/  SEL R13, R4, R10, !P4 ;  /* 0x0000000a040d7207 */ /* 0x000fe40006000000 */
[----:B------:R-:W-:Y:S01]  /*1c90*/  SEL R15, R5, R11, !P4 ;  /* 0x0000000b050f7207 */ /* 0x000fe20006000000 */
[----:B------:R-:W0:Y:S01]  /*1ca0*/  LDS.U8 R10, [UR5+0x58] ;  /* 0x00005805ff0a7984 */ /* 0x000e220008000000 */
[----:B------:R-:W-:Y:S02]  /*1cb0*/  ISETP.LT.U32.AND P0, PT, R8, R13, PT ;  /* 0x0000000d0800720c */ /* 0x000fe40003f01070 */
[----:B------:R-:W-:Y:S01]  /*1cc0*/  @P3 SEL R16, R14, 0x1, !P5 ;  /* 0x000000010e103807 */ /* 0x000fe20006800000 */
[----:B------:R-:W1:Y:S01]  /*1cd0*/  LDS.64 R4, [UR5+0x60] ;  /* 0x00006005ff047984 */ /* 0x000e620008000a00 */
[----:B------:R-:W-:-:S02]  /*1ce0*/  ISETP.LT.AND.EX P0, PT, R9, R15, PT, P0 ;  /* 0x0000000f0900720c */ /* 0x000fc40003f01300 */
[----:B------:R-:W-:Y:S01]  /*1cf0*/  LOP3.LUT P2, RZ, R16, 0xff, RZ, 0xc0, !PT ;  /* 0x000000ff10ff7812 */ /* 0x000fe2000784c0ff */
[----:B------:R-:W2:Y:S01]  /*1d00*/  LDS.U8 R14, [UR5+0x68] ;  /* 0x00006805ff0e7984 */ /* 0x000ea20008000000 */
[C---:B------:R-:W-:Y:S02]  /*1d10*/  @P5 SEL R13, R8.reuse, R13, P0 ;  /* 0x0000000d080d5207 */ /* 0x040fe40000000000 */
[----:B------:R-:W-:Y:S02]  /*1d20*/  ISETP.NE.AND P4, PT, R17, RZ, PT ;  /* 0x000000ff1100720c */ /* 0x000fe40003f85270 */
[C---:B------:R-:W-:Y:S02]  /*1d30*/  @P5 SEL R15, R9.reuse, R15, P0 ;  /* 0x0000000f090f5207 */ /* 0x040fe40000000000 */
[----:B------:R-:W-:Y:S02]  /*1d40*/  SEL R11, R8, R13, !P3 ;  /* 0x0000000d080b7207 */ /* 0x000fe40005800000 */
[----:B------:R-:W-:-:S02]  /*1d50*/  SEL R13, R9, R15, !P3 ;  /* 0x0000000f090d7207 */ /* 0x000fc40005800000 */
[----:B----4-:R-:W-:Y:S01]  /*1d60*/  ISETP.LT.U32.AND P0, PT, R6, R11, PT ;  /* 0x0000000b0600720c */ /* 0x010fe20003f01070 */
[----:B------:R-:W3:Y:S01]  /*1d70*/  LDS.64 R8, [UR5+0x70] ;  /* 0x00007005ff087984 */ /* 0x000ee20008000a00 */
[----:B------:R-:W-:Y:S02]  /*1d80*/  @P2 SEL R17, R16, 0x1, !P4 ;  /* 0x0000000110112807 */ /* 0x000fe40006000000 */
[----:B------:R-:W-:Y:S02]  /*1d90*/  ISETP.LT.AND.EX P0, PT, R7, R13, PT, P0 ;  /* 0x0000000d0700720c */ /* 0x000fe40003f01300 */
[----:B------:R-:W-:Y:S02]  /*1da0*/  ISETP.NE.AND P3, PT, R18, RZ, PT ;  /* 0x000000ff1200720c */ /* 0x000fe40003f65270 */
[----:B------:R-:W-:Y:S02]  /*1db0*/  @P4 SEL R11, R6, R11, P0 ;  /* 0x0000000b060b4207 */ /* 0x000fe40000000000 */
[----:B------:R-:W-:-:S02]  /*1dc0*/  LOP3.LUT P5, RZ, R17, 0xff, RZ, 0xc0, !PT ;  /* 0x000000ff11ff7812 */ /* 0x000fc400078ac0ff */
[C---:B------:R-:W-:Y:S02]  /*1dd0*/  @P4 SEL R13, R7.reuse, R13, P0 ;  /* 0x0000000d070d4207 */ /* 0x040fe40000000000 */
[----:B------:R-:W-:Y:S02]  /*1de0*/  SEL R11, R6, R11, !P2 ;  /* 0x0000000b060b7207 */ /* 0x000fe40005000000 */
[----:B------:R-:W-:Y:S02]  /*1df0*/  SEL R13, R7, R13, !P2 ;  /* 0x0000000d070d7207 */ /* 0x000fe40005000000 */
[----:B------:R-:W-:Y:S01]  /*1e00*/  ISETP.LT.U32.AND P0, PT, R2, R11, PT ;  /* 0x0000000b0200720c */ /* 0x000fe20003f01070 */
[----:B------:R-:W4:Y:S01]  /*1e10*/  LDS.64 R6, [UR5+0x80] ;  /* 0x00008005ff067984 */ /* 0x000f220008000a00 */
[----:B0-----:R-:W-:Y:S02]  /*1e20*/  ISETP.NE.AND P2, PT, R10, RZ, PT ;  /* 0x000000ff0a00720c */ /* 0x001fe40003f45270 */
[----:B------:R-:W-:-:S02]  /*1e30*/  ISETP.LT.AND.EX P0, PT, R3, R13, PT, P0 ;  /* 0x0000000d0300720c */ /* 0x000fc40003f01300 */
[----:B------:R-:W-:Y:S02]  /*1e40*/  @P5 SEL R18, R17, 0x1, !P3 ;  /* 0x0000000111125807 */ /* 0x000fe40005800000 */
[C---:B------:R-:W-:Y:S02]  /*1e50*/  @P3 SEL R11, R2.reuse, R11, P0 ;  /* 0x0000000b020b3207 */ /* 0x040fe40000000000 */
[C---:B------:R-:W-:Y:S02]  /*1e60*/  @P3 SEL R13, R3.reuse, R13, P0 ;  /* 0x0000000d030d3207 */ /* 0x040fe40000000000 */
[----:B------:R-:W-:Y:S02]  /*1e70*/  SEL R11, R2, R11, !P5 ;  /* 0x0000000b020b7207 */ /* 0x000fe40006800000 */
[----:B------:R-:W-:Y:S02]  /*1e80*/  LOP3.LUT P4, RZ, R18, 0xff, RZ, 0xc0, !PT ;  /* 0x000000ff12ff7812 */ /* 0x000fe4000788c0ff */
[----:B------:R-:W-:-:S02]  /*1e90*/  SEL R13, R3, R13, !P5 ;  /* 0x0000000d030d7207 */ /* 0x000fc40006800000 */
[----:B-1----:R-:W-:Y:S02]  /*1ea0*/  ISETP.LT.U32.AND P0, PT, R4, R11, PT ;  /* 0x0000000b0400720c */ /* 0x002fe40003f01070 */
[----:B--2---:R-:W-:Y:S02]  /*1eb0*/  ISETP.NE.AND P3, PT, R14, RZ, PT ;  /* 0x000000ff0e00720c */ /* 0x004fe40003f65270 */
[----:B------:R-:W-:-:S04]  /*1ec0*/  ISETP.LT.AND.EX P0, PT, R5, R13, PT, P0 ;  /* 0x0000000d0500720c */ /* 0x000fc80003f01300 */
[----:B------:R-:W-:Y:S02]  /*1ed0*/  @P2 SEL R11, R4, R11, P0 ;  /* 0x0000000b040b2207 */ /* 0x000fe40000000000 */
[----:B------:R-:W-:Y:S02]  /*1ee0*/  @P4 SEL R10, R18, 0x1, !P2 ;  /* 0x00000001120a4807 */ /* 0x000fe40005000000 */
[C---:B------:R-:W-:Y:S02]  /*1ef0*/  @P2 SEL R13, R5.reuse, R13, P0 ;  /* 0x0000000d050d2207 */ /* 0x040fe40000000000 */
[----:B------:R-:W-:Y:S02]  /*1f00*/  SEL R3, R4, R11, !P4 ;  /* 0x0000000b04037207 */ /* 0x000fe40006000000 */
[----:B------:R-:W-:Y:S02]  /*1f10*/  LOP3.LUT P5, RZ, R10, 0xff, RZ, 0xc0, !PT ;  /* 0x000000ff0aff7812 */ /* 0x000fe400078ac0ff */
[----:B------:R-:W-:-:S02]  /*1f20*/  SEL R5, R5, R13, !P4 ;  /* 0x0000000d05057207 */ /* 0x000fc40006000000 */
[----:B---3--:R-:W-:Y:S02]  /*1f30*/  ISETP.LT.U32.AND P0, PT, R8, R3, PT ;  /* 0x000000030800720c */ /* 0x008fe40003f01070 */
        /* <DEDUP_REMOVED lines=8> */
[----:B----4-:R-:W-:-:S04]  /*1fc0*/  ISETP.LT.U32.AND P0, PT, R6, R3, PT ;  /* 0x000000030600720c */ /* 0x010fc80003f01070 */
[----:B------:R-:W-:-:S04]  /*1fd0*/  ISETP.LT.AND.EX P0, PT, R7, R9, PT, P0 ;  /* 0x000000090700720c */ /* 0x000fc80003f01300 */
[----:B------:R-:W-:Y:S02]  /*1fe0*/  @P4 SEL R3, R6, R3, P0 ;  /* 0x0000000306034207 */ /* 0x000fe40000000000 */
[C---:B------:R-:W-:Y:S02]  /*1ff0*/  @P4 SEL R9, R7.reuse, R9, P0 ;  /* 0x0000000907094207 */ /* 0x040fe40000000000 */
[----:B------:R-:W-:Y:S02]  /*2000*/  @P2 SEL R12, R14, 0x1, !P4 ;  /* 0x000000010e0c2807 */ /* 0x000fe40006000000 */
[----:B------:R-:W-:Y:S02]  /*2010*/  SEL R10, R6, R3, !P2 ;  /* 0x00000003060a7207 */ /* 0x000fe40005000000 */
[----:B------:R-:W-:Y:S01]  /*2020*/  SEL R11, R7, R9, !P2 ;  /* 0x00000009070b7207 */ /* 0x000fe20005000000 */
[----:B------:R-:W-:Y:S06]  /*2030*/  BRA `(.L_x_358) ;  /* 0x0000003400a87947 */ /* 0x000fec0003800000 */
.L_x_345:
        /* <DEDUP_REMOVED lines=31> */
[----:B--2---:R-:W-:-:S02]  /*2230*/  @!P0 SEL R10, R9, R10, P4 ;  /* 0x0000000a090a8207 */ /* 0x004fc40002000000 */
[----:B------:R-:W-:Y:S02]  /*2240*/  @!P0 SEL R11, R6, R11, P4 ;  /* 0x0000000b060b8207 */ /* 0x000fe40002000000 */
[----:B------:R-:W-:Y:S02]  /*2250*/  @P0 PRMT R12, R4, 0x7610, R12 ;  /* 0x00007610040c0816 */ /* 0x000fe4000000000c */
[----:B------:R-:W-:Y:S02]  /*2260*/  @P0 SEL R10, R9, R10, !P6 ;  /* 0x0000000a090a0207 */ /* 0x000fe40007000000 */
[----:B------:R-:W-:-:S07]  /*2270*/  @P0 SEL R11, R6, R11, !P6 ;  /* 0x0000000b060b0207 */ /* 0x000fce0007000000 */
.L_x_360:
[----:B------:R-:W-:Y:S05]  /*2280*/  BSYNC.RECONVERGENT B1 ;  /* 0x0000000000017941 */ /* 0x000fea0003800200 */
.L_x_359:
[----:B------:R-:W-:Y:S01]  /*2290*/  ISETP.GT.AND P4, PT, R5, R2, PT ;  /* 0x000000020500720c */ /* 0x000fe20003f84270 */
[----:B----4-:R3:W4:Y:S01]  /*22a0*/  SHFL.DOWN PT, R7, R10, 0x2, R2 ;  /* 0x084000000a077989 */ /* 0x01072200000e0002 */
[----:B------:R-:W-:Y:S01]  /*22b0*/  LOP3.LUT R5, R12, 0xff, RZ, 0xc0, !PT ;  /* 0x000000ff0c057812 */ /* 0x000fe200078ec0ff */
        /* <DEDUP_REMOVED lines=18> */
.L_x_362:
[----:B------:R-:W-:Y:S05]  /*23e0*/  BSYNC.RECONVERGENT B1 ;  /* 0x0000000000017941 */ /* 0x000fea0003800200 */
.L_x_361:
        /* <DEDUP_REMOVED lines=20> */
.L_x_364:
[----:B------:R-:W-:Y:S05]  /*2530*/  BSYNC.RECONVERGENT B1 ;  /* 0x0000000000017941 */ /* 0x000fea0003800200 */
.L_x_363:
        /* <DEDUP_REMOVED lines=20> */
.L_x_366:
[----:B------:R-:W-:Y:S05]  /*2680*/  BSYNC.RECONVERGENT B1 ;  /* 0x0000000000017941 */ /* 0x000fea0003800200 */
.L_x_365:
        /* <DEDUP_REMOVED lines=10> */
[----:B----4-:R-:W-:Y:S02]  /*2730*/  @!P0 ISETP.LT.U32.AND P2, PT, R7, R10, PT ;  /* 0x0000000a0700820c */ /* 0x010fe40003f41070 */
        /* <DEDUP_REMOVED lines=9> */
.L_x_368:
[----:B------:R-:W-:Y:S05]  /*27d0*/  BSYNC.RECONVERGENT B1 ;  /* 0x0000000000017941 */ /* 0x000fea0003800200 */
.L_x_367:
[----:B------:R-:W-:Y:S04]  /*27e0*/  BSSY.RECONVERGENT B1, `(.L_x_369) ;  /* 0x000000a000017945 */ /* 0x000fe80003800200 */
[----:B------:R-:W-:Y:S05]  /*27f0*/  @P1 BRA `(.L_x_370) ;  /* 0x0000000000201947 */ /* 0x000fea0003800000 */
[----:B0-----:R-:W0:Y:S01]  /*2800*/  S2R R5, SR_CgaCtaId ;  /* 0x0000000000057919 */ /* 0x001e220000008800 */
[----:B------:R-:W-:Y:S02]  /*2810*/  MOV R4, 0x400 ;  /* 0x0000040000047802 */ /* 0x000fe40000000f00 */
[----:B--23--:R-:W-:-:S04]  /*2820*/  SHF.R.U32.HI R2, RZ, 0x1, R3 ;  /* 0x00000001ff027819 */ /* 0x00cfc80000011603 */
[----:B------:R-:W-:Y:S02]  /*2830*/  LOP3.LUT R2, R2, 0x1f0, RZ, 0xc0, !PT ;  /* 0x000001f002027812 */ /* 0x000fe400078ec0ff */
[----:B0-----:R-:W-:-:S05]  /*2840*/  LEA R5, R5, R4, 0x18 ;  /* 0x0000000405057211 */ /* 0x001fca00078ec0ff */
[----:B------:R-:W-:-:S05]  /*2850*/  IMAD.IADD R5, R2, 0x1, R5 ;  /* 0x0000000102057824 */ /* 0x000fca00078e0205 */
[----:B------:R0:W-:Y:S04]  /*2860*/  STS.64 [R5+0x10], R10 ;  /* 0x0000100a05007388 */ /* 0x0001e80000000a00 */
[----:B------:R0:W-:Y:S02]  /*2870*/  STS.U8 [R5+0x8], R12 ;  /* 0x0000080c05007388 */ /* 0x0001e40000000000 */
.L_x_370:
[----:B------:R-:W-:Y:S05]  /*2880*/  BSYNC.RECONVERGENT B1 ;  /* 0x0000000000017941 */ /* 0x000fea0003800200 */
.L_x_369:
[----:B------:R-:W-:Y:S01]  /*2890*/  BAR.SYNC.DEFER_BLOCKING 0x0 ;  /* 0x0000000000007b1d */ /* 0x000fe20000010000 */
[----:B------:R-:W-:-:S13]  /*28a0*/  ISETP.NE.AND P1, PT, R3, RZ, PT ;  /* 0x000000ff0300720c */ /* 0x000fda0003f25270 */
[----:B------:R-:W-:Y:S05]  /*28b0*/  @P1 BRA `(.L_x_358) ;  /* 0x0000002c00881947 */ /* 0x000fea0003800000 */
[----:B------:R-:W-:Y:S02]  /*28c0*/  UISETP.GE.U32.AND UP0, UPT, UR4, 0x21, UPT ;  /* 0x000000210400788c */ /* 0x000fe4000bf06070 */
[----:B------:R-:W-:Y:S02]  /*28d0*/  UISETP.GE.U32.AND UP1, UPT, UR4, 0x41, UPT ;  /* 0x000000410400788c */ /* 0x000fe4000bf26070 */
[----:B------:R-:W-:Y:S02]  /*28e0*/  UISETP.GE.U32.AND UP2, UPT, UR4, 0x61, UPT ;  /* 0x000000610400788c */ /* 0x000fe4000bf46070 */
[----:B------:R-:W-:Y:S02]  /*28f0*/  UISETP.GE.U32.AND UP3, UPT, UR4, 0x81, UPT ;  /* 0x000000810400788c */ /* 0x000fe4000bf66070 */
[----:B------:R-:W-:Y:S02]  /*2900*/  UISETP.GE.U32.AND UP4, UPT, UR4, 0xa1, UPT ;  /* 0x000000a10400788c */ /* 0x000fe4000bf86070 */
[----:B------:R-:W-:-:S02]  /*2910*/  UISETP.GE.U32.AND UP5, UPT, UR4, 0xc1, UPT ;  /* 0x000000c10400788c */ /* 0x000fc4000bfa6070 */
[----:B------:R-:W-:Y:S01]  /*2920*/  UISETP.GE.U32.AND UP6, UPT, UR4, 0xe1, UPT ;  /* 0x000000e10400788c */ /* 0x000fe2000bfc6070 */
[----:B------:R-:W-:Y:S10]  /*2930*/  BRA.U !UP0, `(.L_x_371) ;  /* 0x00000001083c7547 */ /* 0x000ff4000b800000 */
[----:B------:R-:W5:Y:S01]  /*2940*/  S2UR UR6, SR_CgaCtaId ;  /* 0x00000000000679c3 */ /* 0x000f620000008800 */
[----:B------:R-:W-:Y:S01]  /*2950*/  UMOV UR5, 0x400 ;  /* 0x0000040000057882 */ /* 0x000fe20000000000 */
[----:B------:R-:W-:Y:S01]  /*2960*/  LOP3.LUT P3, RZ, R12, 0xff, RZ, 0xc0, !PT ;  /* 0x000000ff0cff7812 */ /* 0x000fe2000786c0ff */
[----:B-----5:R-:W-:-:S09]  /*2970*/  ULEA UR5, UR6, UR5, 0x18 ;  /* 0x0000000506057291 */ /* 0x020fd2000f8ec0ff */
[----:B0-----:R-:W0:Y:S04]  /*2980*/  LDS.U8 R4, [UR5+0x18] ;  /* 0x00001805ff047984 */ /* 0x001e280008000000 */
[----:B--23--:R-:W2:Y:S01]  /*2990*/  LDS.64 R2, [UR5+0x20] ;  /* 0x00002005ff027984 */ /* 0x00cea20008000a00 */
[----:B0-----:R-:W-:Y:S02]  /*29a0*/  ISETP.NE.AND P2, PT, R4, RZ, PT ;  /* 0x000000ff0400720c */ /* 0x001fe40003f45270 */
[----:B--2---:R-:W-:Y:S02]  /*29b0*/  ISETP.LT.U32.AND P0, PT, R2, R10, PT ;  /* 0x0000000a0200720c */ /* 0x004fe40003f01070 */
[----:B------:R-:W-:Y:S02]  /*29c0*/  @P3 SEL R4, R12, 0x1, !P2 ;  /* 0x000000010c043807 */ /* 0x000fe40005000000 */
[----:B------:R-:W-:-:S02]  /*29d0*/  ISETP.LT.AND.EX P0, PT, R3, R11, PT, P0 ;  /* 0x0000000b0300720c */ /* 0x000fc40003f01300 */
[----:B------:R-:W-:-:S05]  /*29e0*/  PRMT R12, R4, 0x7610, R12 ;  /* 0x00007610040c7816 */ /* 0x000fca000000000c */
[C---:B------:R-:W-:Y:S02]  /*29f0*/  @P2 SEL R10, R2.reuse, R10, P0 ;  /* 0x0000000a020a2207 */ /* 0x040fe40000000000 */
[C---:B------:R-:W-:Y:S02]  /*2a00*/  @P2 SEL R11, R3.reuse, R11, P0 ;  /* 0x0000000b030b2207 */ /* 0x040fe40000000000 */
[----:B------:R-:W-:Y:S02]  /*2a10*/  SEL R10, R2, R10, !P3 ;  /* 0x0000000a020a7207 */ /* 0x000fe40005800000 */
[----:B------:R-:W-:-:S07]  /*2a20*/  SEL R11, R3, R11, !P3 ;  /* 0x0000000b030b7207 */ /* 0x000fce0005800000 */
.L_x_371:
[----:B------:R-:W-:Y:S05]  /*2a30*/  BRA.U !UP1, `(.L_x_372) ;  /* 0x00000001093c7547 */ /* 0x000fea000b800000 */
        /* <DEDUP_REMOVED lines=15> */
.L_x_372:
        /* <DEDUP_REMOVED lines=16> */
.L_x_373:
        /* <DEDUP_REMOVED lines=16> */
.L_x_374:
        /* <DEDUP_REMOVED lines=16> */
.L_x_375:
        /* <DEDUP_REMOVED lines=16> */
.L_x_376:
        /* <DEDUP_REMOVED lines=17> */
.L_x_335:
        /* <DEDUP_REMOVED lines=10> */
[----:B------:R-:W-:Y:S01]  /*30e0*/  VIADD R10, R13, 0x100 ;  /* 0x000001000d0a7836 */ /* 0x000fe20000000000 */
[----:B------:R-:W-:Y:S01]  /*30f0*/  UIADD3 UR5, UPT, UPT, UR4, -0x400, URZ ;  /* 0xfffffc0004057890 */ /* 0x000fe2000fffe0ff */
[----:B------:R-:W-:-:S03]  /*3100*/  IMAD.MOV.U32 R16, RZ, RZ, 0x400 ;  /* 0x00000400ff107424 */ /* 0x000fc600078e00ff */
[----:B------:R-:W-:Y:S01]  /*3110*/  UISETP.GE.U32.AND UP0, UPT, UR5, 0x400, UPT ;  /* 0x000004000500788c */ /* 0x000fe2000bf06070 */
[----:B---3--:R-:W-:Y:S01]  /*3120*/  ISETP.NE.AND P0, PT, R3, R14, PT ;  /* 0x0000000e0300720c */ /* 0x008fe20003f05270 */
[----:B------:R-:W-:-:S03]  /*3130*/  VIADD R3, R13, 0x200 ;  /* 0x000002000d037836 */ /* 0x000fc60000000000 */
[----:B------:R-:W-:Y:S02]  /*3140*/  SEL R10, R13, R10, !P0 ;  /* 0x0000000a0d0a7207 */ /* 0x000fe40004000000 */
[----:B--2---:R-:W-:Y:S02]  /*3150*/  IADD3 R15, P1, PT, R3, UR6, RZ ;  /* 0x00000006030f7c10 */ /* 0x004fe4000ff3e0ff */
[----:B------:R-:W-:Y:S02]  /*3160*/  IADD3 R10, P3, PT, R10, UR6, RZ ;  /* 0x000000060a0a7c10 */ /* 0x000fe4000ff7e0ff */
[----:B----4-:R-:W-:Y:S01]  /*3170*/  ISETP.NE.AND P2, PT, R9, R14, PT ;  /* 0x0000000e0900720c */ /* 0x010fe20003f45270 */
[----:B------:R-:W-:Y:S01]  /*3180*/  IMAD.X R6, RZ, RZ, UR7, P1 ;  /* 0x00000007ff067e24 */ /* 0x000fe200088e06ff */
[----:B------:R-:W-:Y:S01]  /*3190*/  ISETP.LT.U32.AND P1, PT, R15, R10, PT ;  /* 0x0000000a0f00720c */ /* 0x000fe20003f21070 */
[----:B------:R-:W-:Y:S01]  /*31a0*/  IMAD.X R3, RZ, RZ, UR7, P3 ;  /* 0x00000007ff037e24 */ /* 0x000fe200098e06ff */
[----:B-----5:R-:W-:-:S02]  /*31b0*/  ISETP.EQ.OR P0, PT, R7, R14, !P0 ;  /* 0x0000000e0700720c */ /* 0x020fc40004702670 */
[----:B------:R-:W-:Y:S02]  /*31c0*/  IADD3 R7, P4, PT, R15, 0x100, RZ ;  /* 0x000001000f077810 */ /* 0x000fe40007f9e0ff */
[----:B------:R-:W-:Y:S02]  /*31d0*/  ISETP.LT.AND.EX P1, PT, R6, R3, PT, P1 ;  /* 0x000000030600720c */ /* 0x000fe40003f21310 */
[----:B------:R-:W-:-:S03]  /*31e0*/  ISETP.NE.AND P3, PT, R11, R14, PT ;  /* 0x0000000e0b00720c */ /* 0x000fc60003f65270 */
[----:B------:R-:W-:Y:S02]  /*31f0*/  @!P2 SEL R10, R15, R10, P1 ;  /* 0x0000000a0f0aa207 */ /* 0x000fe40000800000 */
[----:B------:R-:W-:Y:S02]  /*3200*/  @!P2 SEL R3, R6, R3, P1 ;  /* 0x000000030603a207 */ /* 0x000fe40000800000 */
[----:B------:R-:W-:Y:S02]  /*3210*/  SEL R10, R10, R15, P0 ;  /* 0x0000000f0a0a7207 */ /* 0x000fe40000000000 */
[----:B------:R-:W-:Y:S01]  /*3220*/  SEL R3, R3, R6, P0 ;  /* 0x0000000603037207 */ /* 0x000fe20000000000 */
[----:B------:R-:W-:Y:S01]  /*3230*/  IMAD.X R6, RZ, RZ, R6, P4 ;  /* 0x000000ffff067224 */ /* 0x000fe200020e0606 */
[----:B------:R-:W-:Y:S02]  /*3240*/  ISETP.LT.U32.AND P1, PT, R7, R10, PT ;  /* 0x0000000a0700720c */ /* 0x000fe40003f21070 */
[----:B------:R-:W-:-:S02]  /*3250*/  ISETP.EQ.OR P0, PT, R9, R14, P0 ;  /* 0x0000000e0900720c */ /* 0x000fc40000702670 */
[CC--:B------:R-:W-:Y:S02]  /*3260*/  ISETP.LT.AND.EX P1, PT, R6.reuse, R3.reuse, PT, P1 ;  /* 0x000000030600720c */ /* 0x0c0fe40003f21310 */
[----:B------:R-:W-:Y:S02]  /*3270*/  ISETP.EQ.OR P2, PT, R11, R14, P0 ;  /* 0x0000000e0b00720c */ /* 0x000fe40000742670 */
[----:B------:R-:W-:Y:S02]  /*3280*/  @!P3 SEL R10, R7, R10, P1 ;  /* 0x0000000a070ab207 */ /* 0x000fe40000800000 */
[----:B------:R-:W-:Y:S02]  /*3290*/  @!P3 SEL R3, R6, R3, P1 ;  /* 0x000000030603b207 */ /* 0x000fe40000800000 */
[----:B------:R-:W-:Y:S02]  /*32a0*/  SEL R12, RZ, 0x1, !P2 ;  /* 0x00000001ff0c7807 */ /* 0x000fe40005000000 */
[----:B------:R-:W-:-:S02]  /*32b0*/  SEL R10, R10, R7, P0 ;  /* 0x000000070a0a7207 */ /* 0x000fc40000000000 */
[----:B------:R-:W-:Y:S01]  /*32c0*/  SEL R11, R3, R6, P0 ;  /* 0x00000006030b7207 */ /* 0x000fe20000000000 */
[----:B------:R-:W-:Y:S06]  /*32d0*/  BRA.U !UP0, `(.L_x_377) ;  /* 0x0000000508047547 */ /* 0x000fec000b800000 */
[----:B------:R-:W-:Y:S01]  /*32e0*/  PRMT R14, R2, 0x7770, RZ ;  /* 0x00007770020e7816 */ /* 0x000fe200000000ff */
[----:B------:R-:W-:Y:S01]  /*32f0*/  IMAD.MOV.U32 R16, RZ, RZ, 0x400 ;  /* 0x00000400ff107424 */ /* 0x000fe200078e00ff */
[----:B------:R-:W0:Y:S01]  /*3300*/  LDCU UR4, c[0x0][0x3a0] ;  /* 0x00007400ff0477ac */ /* 0x000e220008000800 */
[----:B------:R-:W2:Y:S01]  /*3310*/  LDCU.64 UR6, c[0x0][0x390] ;  /* 0x00007200ff0677ac */ /* 0x000ea20008000a00 */
[----:B------:R-:W-:-:S04]  /*3320*/  NOP ;  /* 0x0000000000007918 */ /* 0x000fc80000000000 */
.L_x_379:
[----:B------:R-:W-:-:S05]  /*3330*/  IADD3 R2, P0, PT, R16, R4, RZ ;  /* 0x0000000410027210 */ /* 0x000fca0007f1e0ff */
[----:B------:R-:W-:-:S05]  /*3340*/  IMAD.X R3, RZ, RZ, R5, P0 ;  /* 0x000000ffff037224 */ /* 0x000fca00000e0605 */
[----:B------:R-:W3:Y:S04]  /*3350*/  LDG.E.U8 R7, desc[UR8][R2.64] ;  /* 0x0000000802077981 */ /* 0x000ee8000c1e1100 */
[----:B------:R-:W4:Y:S04]  /*3360*/  LDG.E.U8 R9, desc[UR8][R2.64+0x100] ;  /* 0x0001000802097981 */ /* 0x000f28000c1e1100 */
[----:B------:R-:W5:Y:S04]  /*3370*/  LDG.E.U8 R15, desc[UR8][R2.64+0x200] ;  /* 0x00020008020f7981 */ /* 0x000f68000c1e1100 */
[----:B------:R1:W5:Y:S01]  /*3380*/  LDG.E.U8 R17, desc[UR8][R2.64+0x300] ;  /* 0x0003000802117981 */ /* 0x000362000c1e1100 */
[----:B------:R-:W-:-:S02]  /*3390*/  LOP3.LUT P2, RZ, R12, 0xff, RZ, 0xc0, !PT ;  /* 0x000000ff0cff7812 */ /* 0x000fc4000784c0ff */
[----:B--2---:R-:W-:-:S04]  /*33a0*/  IADD3 R6, P1, P4, R13, UR6, R16 ;  /* 0x000000060d067c10 */ /* 0x004fc8000fc3e010 */
[C---:B------:R-:W-:Y:S02]  /*33b0*/  ISETP.LT.U32.AND P0, PT, R6.reuse, R10, PT ;  /* 0x0000000a0600720c */ /* 0x040fe40003f01070 */
[----:B------:R-:W-:Y:S02]  /*33c0*/  IADD3.X R8, PT, PT, RZ, UR7, RZ, P1, P4 ;  /* 0x00000007ff087c10 */ /* 0x000fe40008fe84ff */
[----:B-1----:R-:W-:Y:S02]  /*33d0*/  IADD3 R3, P4, PT, R6, 0x100, RZ ;  /* 0x0000010006037810 */ /* 0x002fe40007f9e0ff */
[----:B------:R-:W-:-:S03]  /*33e0*/  ISETP.LT.AND.EX P0, PT, R8, R11, PT, P0 ;  /* 0x0000000b0800720c */ /* 0x000fc60003f01300 */
[----:B------:R-:W-:Y:S01]  /*33f0*/  IMAD.X R2, RZ, RZ, R8, P4 ;  /* 0x000000ffff027224 */ /* 0x000fe200020e0608 */
[----:B---3--:R-:W-:-:S04]  /*3400*/  ISETP.NE.AND P3, PT, R7, R14, PT ;  /* 0x0000000e0700720c */ /* 0x008fc80003f65270 */
[----:B------:R-:W-:Y:S02]  /*3410*/  SEL R7, RZ, 0x1, P3 ;  /* 0x00000001ff077807 */ /* 0x000fe40001800000 */
[----:B------:R-:W-:Y:S02]  /*3420*/  @P2 SEL R7, R12, 0x1, P3 ;  /* 0x000000010c072807 */ /* 0x000fe40001800000 */
[----:B----4-:R-:W-:-:S04]  /*3430*/  ISETP.NE.AND P1, PT, R9, R14, PT ;  /* 0x0000000e0900720c */ /* 0x010fc80003f25270 */
[----:B------:R-:W-:Y:S02]  /*3440*/  SEL R9, RZ, 0x1, P1 ;  /* 0x00000001ff097807 */ /* 0x000fe40000800000 */
[----:B------:R-:W-:Y:S02]  /*3450*/  @!P3 SEL R10, R6, R10, P0 ;  /* 0x0000000a060ab207 */ /* 0x000fe40000000000 */
[----:B------:R-:W-:Y:S02]  /*3460*/  @!P3 SEL R11, R8, R11, P0 ;  /* 0x0000000b080bb207 */ /* 0x000fe40000000000 */
[----:B------:R-:W-:Y:S02]  /*3470*/  SEL R10, R6, R10, !P2 ;  /* 0x0000000a060a7207 */ /* 0x000fe40005000000 */
[----:B------:R-:W-:Y:S02]  /*3480*/  LOP3.LUT P3, RZ, R7, 0xff, RZ, 0xc0, !PT ;  /* 0x000000ff07ff7812 */ /* 0x000fe4000786c0ff */
[----:B------:R-:W-:-:S02]  /*3490*/  SEL R11, R8, R11, !P2 ;  /* 0x0000000b080b7207 */ /* 0x000fc40005000000 */
[----:B------:R-:W-:Y:S02]  /*34a0*/  ISETP.LT.U32.AND P0, PT, R3, R10, PT ;  /* 0x0000000a0300720c */ /* 0x000fe40003f01070 */
[----:B-----5:R-:W-:Y:S02]  /*34b0*/  ISETP.NE.AND P2, PT, R15, R14, PT ;  /* 0x0000000e0f00720c */ /* 0x020fe40003f45270 */
[----:B------:R-:W-:Y:S02]  /*34c0*/  ISETP.LT.AND.EX P0, PT, R2, R11, PT, P0 ;  /* 0x0000000b0200720c */ /* 0x000fe40003f01300 */
[----:B------:R-:W-:Y:S02]  /*34d0*/  SEL R15, RZ, 0x1, P2 ;  /* 0x00000001ff0f7807 */ /* 0x000fe40001000000 */
[----:B------:R-:W-:Y:S02]  /*34e0*/  @!P1 SEL R10, R3, R10, P0 ;  /* 0x0000000a030a9207 */ /* 0x000fe40000000000 */
[----:B------:R-:W-:-:S02]  /*34f0*/  @P3 SEL R9, R7, 0x1, P1 ;  /* 0x0000000107093807 */ /* 0x000fc40000800000 */
[----:B------:R-:W-:Y:S02]  /*3500*/  @!P1 SEL R11, R2, R11, P0 ;  /* 0x0000000b020b9207 */ /* 0x000fe40000000000 */
[----:B------:R-:W-:Y:S02]  /*3510*/  IADD3 R7, P0, PT, R6, 0x200, RZ ;  /* 0x0000020006077810 */ /* 0x000fe40007f1e0ff */
[----:B------:R-:W-:Y:S02]  /*3520*/  SEL R10, R3, R10, !P3 ;  /* 0x0000000a030a7207 */ /* 0x000fe40005800000 */
[----:B------:R-:W-:Y:S01]  /*3530*/  SEL R11, R2, R11, !P3 ;  /* 0x0000000b020b7207 */ /* 0x000fe20005800000 */
[----:B------:R-:W-:Y:S01]  /*3540*/  IMAD.X R2, RZ, RZ, R8, P0 ;  /* 0x000000ffff027224 */ /* 0x000fe200000e0608 */
[----:B------:R-:W-:Y:S02]  /*3550*/  LOP3.LUT P4, RZ, R9, 0xff, RZ, 0xc0, !PT ;  /* 0x000000ff09ff7812 */ /* 0x000fe4000788c0ff */
[----:B------:R-:W-:-:S02]  /*3560*/  ISETP.LT.U32.AND P0, PT, R7, R10, PT ;  /* 0x0000000a0700720c */ /* 0x000fc40003f01070 */
[----:B------:R-:W-:Y:S02]  /*3570*/  ISETP.NE.AND P1, PT, R17, R14, PT ;  /* 0x0000000e1100720c */ /* 0x000fe40003f25270 */
[CC--:B------:R-:W-:Y:S02]  /*3580*/  ISETP.LT.AND.EX P0, PT, R2.reuse, R11.reuse, PT, P0 ;  /* 0x0000000b0200720c */ /* 0x0c0fe40003f01300 */
[----:B------:R-:W-:Y:S02]  /*3590*/  SEL R12, RZ, 0x1, P1 ;  /* 0x00000001ff0c7807 */ /* 0x000fe40000800000 */
[----:B------:R-:W-:Y:S02]  /*35a0*/  @!P2 SEL R10, R7, R10, P0 ;  /* 0x0000000a070aa207 */ /* 0x000fe40000000000 */
[----:B------:R-:W-:Y:S02]  /*35b0*/  @!P2 SEL R11, R2, R11, P0 ;  /* 0x0000000b020ba207 */ /* 0x000fe40000000000 */
[----:B------:R-:W-:-:S02]  /*35c0*/  IADD3 R3, P0, PT, R6, 0x300, RZ ;  /* 0x0000030006037810 */ /* 0x000fc40007f1e0ff */
[----:B0-----:R-:W-:Y:S02]  /*35d0*/  IADD3 R6, PT, PT, -R16, UR4, RZ ;  /* 0x0000000410067c10 */ /* 0x001fe4000fffe1ff */
[----:B------:R-:W-:Y:S02]  /*35e0*/  @P4 SEL R15, R9, 0x1, P2 ;  /* 0x00000001090f4807 */ /* 0x000fe40001000000 */
[----:B------:R-:W-:Y:S02]  /*35f0*/  SEL R10, R7, R10, !P4 ;  /* 0x0000000a070a7207 */ /* 0x000fe40006000000 */
[----:B------:R-:W-:Y:S02]  /*3600*/  ISETP.GE.U32.AND P3, PT, R6, 0x400, PT ;  /* 0x000004000600780c */ /* 0x000fe40003f66070 */
[----:B------:R-:W-:Y:S01]  /*3610*/  SEL R11, R2, R11, !P4 ;  /* 0x0000000b020b7207 */ /* 0x000fe20006000000 */
[----:B------:R-:W-:Y:S01]  /*3620*/  IMAD.X R2, RZ, RZ, R8, P0 ;  /* 0x000000ffff027224 */ /* 0x000fe200000e0608 */
[----:B------:R-:W-:-:S02]  /*3630*/  LOP3.LUT P2, RZ, R15, 0xff, RZ, 0xc0, !PT ;  /* 0x000000ff0fff7812 */ /* 0x000fc4000784c0ff */
[----:B------:R-:W-:-:S04]  /*3640*/  ISETP.LT.U32.AND P0, PT, R3, R10, PT ;  /* 0x0000000a0300720c */ /* 0x000fc80003f01070 */
[----:B------:R-:W-:-:S04]  /*3650*/  ISETP.LT.AND.EX P0, PT, R2, R11, PT, P0 ;  /* 0x0000000b0200720c */ /* 0x000fc80003f01300 */
[----:B------:R-:W-:Y:S02]  /*3660*/  @!P1 SEL R10, R3, R10, P0 ;  /* 0x0000000a030a9207 */ /* 0x000fe40000000000 */
[C---:B------:R-:W-:Y:S02]  /*3670*/  @!P1 SEL R11, R2.reuse, R11, P0 ;  /* 0x0000000b020b9207 */ /* 0x040fe40000000000 */
[----:B------:R-:W-:Y:S02]  /*3680*/  @P2 SEL R12, R15, 0x1, P1 ;  /* 0x000000010f0c2807 */ /* 0x000fe40000800000 */
[----:B------:R-:W-:Y:S02]  /*3690*/  SEL R10, R3, R10, !P2 ;  /* 0x0000000a030a7207 */ /* 0x000fe40005000000 */
[----:B------:R-:W-:Y:S01]  /*36a0*/  SEL R11, R2, R11, !P2 ;  /* 0x0000000b020b7207 */ /* 0x000fe20005000000 */
[----:B------:R-:W-:Y:S06]  /*36b0*/  @!P3 BRA `(.L_x_378) ;  /* 0x0000001000d0b947 */ /* 0x000fec0003800000 */
[----:B------:R-:W-:-:S05]  /*36c0*/  VIADD R16, R16, 0x400 ;  /* 0x0000040010107836 */ /* 0x000fca0000000000 */
[----:B------:R-:W-:-:S13]  /*36d0*/  ISETP.GT.U32.AND P0, PT, R16, UR5, PT ;  /* 0x0000000510007c0c */ /* 0x000fda000bf04070 */
[----:B------:R-:W-:Y:S05]  /*36e0*/  @!P0 BRA `(.L_x_379) ;  /* 0xfffffffc00108947 */ /* 0x000fea000383ffff */
.L_x_377:
[----:B------:R-:W-:Y:S01]  /*36f0*/  IADD3 R2, PT, PT, -R16, UR4, RZ ;  /* 0x0000000410027c10 */ /* 0x000fe2000fffe1ff */
[----:B------:R-:W0:Y:S01]  /*3700*/  LDCU.64 UR10, c[0x0][0x380] ;  /* 0x00007000ff0a77ac */ /* 0x000e220008000a00 */
[----:B------:R-:W-:Y:S02]  /*3710*/  BSSY.RECONVERGENT B1, `(.L_x_378) ;  /* 0x000012e000017945 */ /* 0x000fe40003800200 */
[----:B------:R-:W-:-:S04]  /*3720*/  ISETP.GE.AND P0, PT, R13, R2, PT ;  /* 0x000000020d00720c */ /* 0x000fc80003f06270 */
[----:B------:R-:W-:-:S13]  /*3730*/  ISETP.GE.U32.OR P0, PT, R16, UR4, P0 ;  /* 0x0000000410007c0c */ /* 0x000fda0008706470 */
[----:B0-----:R-:W-:Y:S05]  /*3740*/  @P0 BRA `(.L_x_380) ;  /* 0x0000001000a80947 */ /* 0x001fea0003800000 */
[----:B------:R-:W-:Y:S01]  /*3750*/  LOP3.LUT R15, RZ, R13, RZ, 0x33, !PT ;  /* 0x0000000dff0f7212 */ /* 0x000fe200078e33ff */
[----:B------:R-:W-:Y:S01]  /*3760*/  BSSY.RECONVERGENT B2, `(.L_x_381) ;  /* 0x000009c000027945 */ /* 0x000fe20003800200 */
[----:B------:R-:W-:Y:S02]  /*3770*/  IMAD.MOV.U32 R3, RZ, RZ, R13 ;  /* 0x000000ffff037224 */ /* 0x000fe400078e000d */
[----:B------:R-:W-:-:S04]  /*3780*/  IADD3 R15, PT, PT, -R16, UR4, R15 ;  /* 0x00000004100f7c10 */ /* 0x000fc8000fffe10f */
[C---:B------:R-:W-:Y:S02]  /*3790*/  ISETP.GE.U32.AND P0, PT, R15.reuse, 0x700, PT ;  /* 0x000007000f00780c */ /* 0x040fe40003f06070 */
[----:B------:R-:W-:-:S04]  /*37a0*/  LEA.HI R17, R15, 0x1, RZ, 0x18 ;  /* 0x000000010f117811 */ /* 0x000fc800078fc0ff */
[----:B------:R-:W-:-:S07]  /*37b0*/  LOP3.LUT R31, R17, 0x7, RZ, 0xc0, !PT ;  /* 0x00000007111f7812 */ /* 0x000fce00078ec0ff */
[----:B------:R-:W-:Y:S05]  /*37c0*/  @!P0 BRA `(.L_x_382) ;  /* 0x0000000800548947 */ /* 0x000fea0003800000 */
[----:B------:R-:W-:Y:S01]  /*37d0*/  LOP3.LUT R19, R17, 0x1fffff8, RZ, 0xc0, !PT ;  /* 0x01fffff811137812 */ /* 0x000fe200078ec0ff */
[----:B------:R-:W-:Y:S01]  /*37e0*/  BSSY.RECONVERGENT B3, `(.L_x_383) ;  /* 0x0000092000037945 */ /* 0x000fe20003800200 */
[C---:B------:R-:W-:Y:S01]  /*37f0*/  LOP3.LUT R18, R13.reuse, 0x400, RZ, 0xfc, !PT ;  /* 0x000004000d127812 */ /* 0x040fe200078efcff */
[----:B------:R-:W-:Y:S02]  /*3800*/  IMAD.IADD R32, R13, 0x1, R16 ;  /* 0x000000010d207824 */ /* 0x000fe400078e0210 */
[----:B------:R-:W-:-:S07]  /*3810*/  IMAD.MOV R19, RZ, RZ, -R19 ;  /* 0x000000ffff137224 */ /* 0x000fce00078e0a13 */
.L_x_384:
[----:B------:R-:W-:-:S05]  /*3820*/  IADD3 R2, P0, PT, R32, UR10, RZ ;  /* 0x0000000a20027c10 */ /* 0x000fca000ff1e0ff */
[----:B------:R-:W-:-:S05]  /*3830*/  IMAD.X R3, RZ, RZ, UR11, P0 ;  /* 0x0000000bff037e24 */ /* 0x000fca00080e06ff */
[----:B------:R0:W2:Y:S01]  /*3840*/  LDG.E.U8 R21, desc[UR8][R2.64] ;  /* 0x0000000802157981 */ /* 0x0000a2000c1e1100 */
        /* <DEDUP_REMOVED lines=13> */
[----:B0-----:R-:W-:-:S05]  /*3920*/  IADD3 R2, P0, PT, R26, UR10, RZ ;  /* 0x0000000a1a027c10 */ /* 0x001fca000ff1e0ff */
[----:B------:R-:W-:-:S06]  /*3930*/  IMAD.X R3, RZ, RZ, UR11, P0 ;  /* 0x0000000bff037e24 */ /* 0x000fcc00080e06ff */
[----:B------:R0:W4:Y:S01]  /*3940*/  LDG.E.U8 R3, desc[UR8][R2.64] ;  /* 0x0000000802037981 */ /* 0x000122000c1e1100 */
[----:B------:R-:W-:-:S05]  /*3950*/  VIADD R28, R32, 0x500 ;  /* 0x00000500201c7836 */ /* 0x000fca0000000000 */
[----:B---3--:R-:W-:-:S05]  /*3960*/  IADD3 R4, P0, PT, R28, UR10, RZ ;  /* 0x0000000a1c047c10 */ /* 0x008fca000ff1e0ff */
[----:B------:R-:W-:Y:S02]  /*3970*/  IMAD.X R5, RZ, RZ, UR11, P0 ;  /* 0x0000000bff057e24 */ /* 0x000fe400080e06ff */
[----:B------:R-:W-:-:S04]  /*3980*/  VIADD R29, R32, 0x600 ;  /* 0x00000600201d7836 */ /* 0x000fc80000000000 */
[----:B------:R3:W4:Y:S01]  /*3990*/  LDG.E.U8 R5, desc[UR8][R4.64] ;  /* 0x0000000804057981 */ /* 0x000722000c1e1100 */
[----:B-----5:R-:W-:-:S05]  /*39a0*/  IADD3 R6, P0, PT, R29, UR10, RZ ;  /* 0x0000000a1d067c10 */ /* 0x020fca000ff1e0ff */
[----:B------:R-:W-:-:S06]  /*39b0*/  IMAD.X R7, RZ, RZ, UR11, P0 ;  /* 0x0000000bff077e24 */ /* 0x000fcc00080e06ff */
[----:B------:R5:W5:Y:S01]  /*39c0*/  LDG.E.U8 R7, desc[UR8][R6.64] ;  /* 0x0000000806077981 */ /* 0x000b62000c1e1100 */
[----:B------:R-:W-:-:S05]  /*39d0*/  VIADD R30, R32, 0x700 ;  /* 0x00000700201e7836 */ /* 0x000fca0000000000 */
[----:B-1----:R-:W-:-:S05]  /*39e0*/  IADD3 R8, P0, PT, R30, UR10, RZ ;  /* 0x0000000a1e087c10 */ /* 0x002fca000ff1e0ff */
[----:B------:R-:W-:-:S06]  /*39f0*/  IMAD.X R9, RZ, RZ, UR11, P0 ;  /* 0x0000000bff097e24 */ /* 0x000fcc00080e06ff */
[----:B------:R1:W5:Y:S01]  /*3a00*/  LDG.E.U8 R9, desc[UR8][R8.64] ;  /* 0x0000000808097981 */ /* 0x000362000c1e1100 */
[----:B0-----:R-:W-:Y:S01]  /*3a10*/  PRMT R2, R12, 0x7610, R2 ;  /* 0x000076100c027816 */ /* 0x001fe20000000002 */
[----:B------:R-:W-:Y:S01]  /*3a20*/  VIADD R19, R19, 0x8 ;  /* 0x0000000813137836 */ /* 0x000fe20000000000 */
[----:B------:R-:W-:Y:S01]  /*3a30*/  IADD3 R35, P2, PT, R32, UR6, RZ ;  /* 0x0000000620237c10 */ /* 0x000fe2000ff5e0ff */
[----:B------:R-:W-:Y:S01]  /*3a40*/  VIADD R18, R18, 0x800 ;  /* 0x0000080012127836 */ /* 0x000fe20000000000 */
[----:B------:R-:W-:Y:S01]  /*3a50*/  LOP3.LUT P3, RZ, R2, 0xff, RZ, 0xc0, !PT ;  /* 0x000000ff02ff7812 */ /* 0x000fe2000786c0ff */
[----:B------:R-:W-:Y:S02]  /*3a60*/  VIADD R32, R32, 0x800 ;  /* 0x0000080020207836 */ /* 0x000fe40000000000 */
[----:B---3--:R-:W-:Y:S01]  /*3a70*/  IMAD.X R4, RZ, RZ, UR7, P2 ;  /* 0x00000007ff047e24 */ /* 0x008fe200090e06ff */
[CC--:B--2---:R-:W-:Y:S02]  /*3a80*/  ISETP.NE.AND P0, PT, R21.reuse, R14.reuse, PT ;  /* 0x0000000e1500720c */ /* 0x0c4fe40003f05270 */
[----:B------:R-:W-:-:S07]  /*3a90*/  ISETP.EQ.AND P1, PT, R21, R14, P3 ;  /* 0x0000000e1500720c */ /* 0x000fce0001f22270 */
[----:B------:R-:W-:Y:S02]  /*3aa0*/  @!P3 SEL R2, RZ, 0x1, P0 ;  /* 0x00000001ff02b807 */ /* 0x000fe40000000000 */
[CC--:B------:R-:W-:Y:S02]  /*3ab0*/  ISETP.LT.U32.AND P0, PT, R35.reuse, R10.reuse, PT ;  /* 0x0000000a2300720c */ /* 0x0c0fe40003f01070 */
[----:B------:R-:W-:Y:S02]  /*3ac0*/  SEL R2, R2, 0x1, !P1 ;  /* 0x0000000102027807 */ /* 0x000fe40004800000 */
[----:B------:R-:W-:Y:S02]  /*3ad0*/  ISETP.LT.AND.EX P0, PT, R4, R11, PT, P0 ;  /* 0x0000000b0400720c */ /* 0x000fe40003f01300 */
[----:B------:R-:W-:Y:S02]  /*3ae0*/  LOP3.LUT P2, RZ, R2, 0xff, RZ, 0xc0, !PT ;  /* 0x000000ff02ff7812 */ /* 0x000fe4000784c0ff */
[----:B------:R-:W-:-:S02]  /*3af0*/  SEL R33, R35, R10, P0 ;  /* 0x0000000a23217207 */ /* 0x000fc40000000000 */
[CC--:B----4-:R-:W-:Y:S02]  /*3b00*/  ISETP.NE.AND P5, PT, R25.reuse, R14.reuse, PT ;  /* 0x0000000e1900720c */ /* 0x0d0fe40003fa5270 */
[----:B------:R-:W-:Y:S02]  /*3b10*/  ISETP.EQ.AND P4, PT, R25, R14, P2 ;  /* 0x0000000e1900720c */ /* 0x000fe40001782270 */
[----:B------:R-:W-:Y:S02]  /*3b20*/  @!P1 SEL R33, R35, R10, !P3 ;  /* 0x0000000a23219207 */ /* 0x000fe40005800000 */
[CC--:B------:R-:W-:Y:S02]  /*3b30*/  SEL R35, R4.reuse, R11.reuse, P0 ;  /* 0x0000000b04237207 */ /* 0x0c0fe40000000000 */
[----:B------:R-:W-:Y:S02]  /*3b40*/  @!P1 SEL R35, R4, R11, !P3 ;  /* 0x0000000b04239207 */ /* 0x000fe40005800000 */
[----:B------:R-:W-:-:S02]  /*3b50*/  @!P2 SEL R2, RZ, 0x1, P5 ;  /* 0x00000001ff02a807 */ /* 0x000fc40002800000 */
[----:B------:R-:W-:Y:S02]  /*3b60*/  IADD3 R20, P0, PT, R20, UR6, RZ ;  /* 0x0000000614147c10 */ /* 0x000fe4000ff1e0ff */
[----:B------:R-:W-:Y:S02]  /*3b70*/  SEL R2, R2, 0x1, !P4 ;  /* 0x0000000102027807 */ /* 0x000fe40006000000 */
[CC--:B------:R-:W-:Y:S01]  /*3b80*/  ISETP.NE.AND P5, PT, R23.reuse, R14.reuse, PT ;  /* 0x0000000e1700720c */ /* 0x0c0fe20003fa5270 */
[----:B------:R-:W-:Y:S01]  /*3b90*/  IMAD.X R4, RZ, RZ, UR7, P0 ;  /* 0x00000007ff047e24 */ /* 0x000fe200080e06ff */
        /* <DEDUP_REMOVED lines=11> */
[----:B------:R-:W-:Y:S02]  /*3c50*/  IADD3 R24, P0, PT, R24, UR6, RZ ;  /* 0x0000000618187c10 */ /* 0x000fe4000ff1e0ff */
[CC--:B------:R-:W-:Y:S02]  /*3c60*/  ISETP.NE.AND P5, PT, R27.reuse, R14.reuse, PT ;  /* 0x0000000e1b00720c */ /* 0x0c0fe40003fa5270 */
[----:B------:R-:W-:Y:S01]  /*3c70*/  ISETP.EQ.AND P4, PT, R27, R14, P2 ;  /* 0x0000000e1b00720c */ /* 0x000fe20001782270 */
[----:B------:R-:W-:Y:S01]  /*3c80*/  IMAD.X R4, RZ, RZ, UR7, P0 ;  /* 0x00000007ff047e24 */ /* 0x000fe200080e06ff */
[----:B------:R-:W-:-:S04]  /*3c90*/  ISETP.LT.U32.AND P0, PT, R24, R21, PT ;  /* 0x000000151800720c */ /* 0x000fc80003f01070 */
[----:B------:R-:W-:Y:S02]  /*3ca0*/  ISETP.LT.AND.EX P0, PT, R4, R25, PT, P0 ;  /* 0x000000190400720c */ /* 0x000fe40003f01300 */
[----:B------:R-:W-:Y:S02]  /*3cb0*/  @!P2 SEL R2, RZ, 0x1, P5 ;  /* 0x00000001ff02a807 */ /* 0x000fe40002800000 */
[----:B------:R-:W-:Y:S02]  /*3cc0*/  SEL R11, R24, R21, P0 ;  /* 0x00000015180b7207 */ /* 0x000fe40000000000 */
[----:B------:R-:W-:Y:S02]  /*3cd0*/  SEL R2, R2, 0x1, !P4 ;  /* 0x0000000102027807 */ /* 0x000fe40006000000 */
[----:B------:R-:W-:Y:S02]  /*3ce0*/  SEL R23, R4, R25, P0 ;  /* 0x0000001904177207 */ /* 0x000fe40000000000 */
[----:B------:R-:W-:-:S02]  /*3cf0*/  @!P3 SEL R11, R24, R21, !P1 ;  /* 0x00000015180bb207 */ /* 0x000fc40004800000 */
[----:B------:R-:W-:Y:S02]  /*3d00*/  @!P3 SEL R23, R4, R25, !P1 ;  /* 0x000000190417b207 */ /* 0x000fe40004800000 */
[----:B------:R-:W-:Y:S02]  /*3d10*/  IADD3 R22, P0, PT, R22, UR6, RZ ;  /* 0x0000000616167c10 */ /* 0x000fe4000ff1e0ff */
[----:B------:R-:W-:Y:S02]  /*3d20*/  LOP3.LUT P1, RZ, R2, 0xff, RZ, 0xc0, !PT ;  /* 0x000000ff02ff7812 */ /* 0x000fe4000782c0ff */
[CC--:B------:R-:W-:Y:S01]  /*3d30*/  ISETP.NE.AND P5, PT, R3.reuse, R14.reuse, PT ;  /* 0x0000000e0300720c */ /* 0x0c0fe20003fa5270 */
[----:B------:R-:W-:Y:S01]  /*3d40*/  IMAD.X R4, RZ, RZ, UR7, P0 ;  /* 0x00000007ff047e24 */ /* 0x000fe200080e06ff */
[----:B------:R-:W-:Y:S02]  /*3d50*/  ISETP.LT.U32.AND P0, PT, R22, R11, PT ;  /* 0x0000000b1600720c */ /* 0x000fe40003f01070 */
[----:B------:R-:W-:-:S02]  /*3d60*/  ISETP.EQ.AND P3, PT, R3, R14, P1 ;  /* 0x0000000e0300720c */ /* 0x000fc40000f62270 */
[----:B------:R-:W-:-:S04]  /*3d70*/  ISETP.LT.AND.EX P0, PT, R4, R23, PT, P0 ;  /* 0x000000170400720c */ /* 0x000fc80003f01300 */
[----:B------:R-:W-:Y:S02]  /*3d80*/  SEL R21, R22, R11, P0 ;  /* 0x0000000b16157207 */ /* 0x000fe40000000000 */
[----:B------:R-:W-:Y:S02]  /*3d90*/  @!P1 SEL R2, RZ, 0x1, P5 ;  /* 0x00000001ff029807 */ /* 0x000fe40002800000 */
[----:B-----5:R-:W-:Y:S02]  /*3da0*/  SEL R6, R4, R23, P0 ;  /* 0x0000001704067207 */ /* 0x020fe40000000000 */
[----:B------:R-:W-:Y:S02]  /*3db0*/  IADD3 R26, P0, PT, R26, UR6, RZ ;  /* 0x000000061a1a7c10 */ /* 0x000fe4000ff1e0ff */
[----:B------:R-:W-:Y:S02]  /*3dc0*/  @!P4 SEL R21, R22, R11, !P2 ;  /* 0x0000000b1615c207 */ /* 0x000fe40005000000 */
[----:B------:R-:W-:Y:S01]  /*3dd0*/  SEL R2, R2, 0x1, !P3 ;  /* 0x0000000102027807 */ /* 0x000fe20005800000 */
[----:B------:R-:W-:Y:S01]  /*3de0*/  IMAD.X R3, RZ, RZ, UR7, P0 ;  /* 0x00000007ff037e24 */ /* 0x000fe200080e06ff */
[----:B------:R-:W-:-:S02]  /*3df0*/  @!P4 SEL R6, R4, R23, !P2 ;  /* 0x000000170406c207 */ /* 0x000fc40005000000 */
[-C--:B------:R-:W-:Y:S02]  /*3e00*/  ISETP.LT.U32.AND P0, PT, R26, R21.reuse, PT ;  /* 0x000000151a00720c */ /* 0x080fe40003f01070 */
[----:B------:R-:W-:Y:S02]  /*3e10*/  LOP3.LUT P2, RZ, R2, 0xff, RZ, 0xc0, !PT ;  /* 0x000000ff02ff7812 */ /* 0x000fe4000784c0ff */
[CC--:B------:R-:W-:Y:S02]  /*3e20*/  ISETP.LT.AND.EX P0, PT, R3.reuse, R6.reuse, PT, P0 ;  /* 0x000000060300720c */ /* 0x0c0fe40003f01300 */
[----:B------:R-:W-:Y:S02]  /*3e30*/  IADD3 R28, P4, PT, R28, UR6, RZ ;  /* 0x000000061c1c7c10 */ /* 0x000fe4000ff9e0ff */
[----:B------:R-:W-:Y:S02]  /*3e40*/  SEL R11, R26, R21, P0 ;  /* 0x000000151a0b7207 */ /* 0x000fe40000000000 */
[----:B------:R-:W-:-:S02]  /*3e50*/  SEL R4, R3, R6, P0 ;  /* 0x0000000603047207 */ /* 0x000fc40000000000 */
[----:B------:R-:W-:Y:S02]  /*3e60*/  ISETP.NE.AND P0, PT, R5, R14, PT ;  /* 0x0000000e0500720c */ /* 0x000fe40003f05270 */
[----:B------:R-:W-:Y:S02]  /*3e70*/  @!P3 SEL R11, R26, R21, !P1 ;  /* 0x000000151a0bb207 */ /* 0x000fe40004800000 */
[----:B------:R-:W-:Y:S01]  /*3e80*/  @!P3 SEL R4, R3, R6, !P1 ;  /* 0x000000060304b207 */ /* 0x000fe20004800000 */
[----:B------:R-:W-:Y:S01]  /*3e90*/  IMAD.X R3, RZ, RZ, UR7, P4 ;  /* 0x00000007ff037e24 */ /* 0x000fe2000a0e06ff */
[----:B------:R-:W-:Y:S02]  /*3ea0*/  ISETP.EQ.AND P3, PT, R5, R14, P2 ;  /* 0x0000000e0500720c */ /* 0x000fe40001762270 */
[----:B------:R-:W-:Y:S02]  /*3eb0*/  @!P2 SEL R2, RZ, 0x1, P0 ;  /* 0x00000001ff02a807 */ /* 0x000fe40000000000 */
[----:B------:R-:W-:-:S02]  /*3ec0*/  ISETP.LT.U32.AND P0, PT, R28, R11, PT ;  /* 0x0000000b1c00720c */ /* 0x000fc40003f01070 */
[----:B------:R-:W-:Y:S02]  /*3ed0*/  SEL R2, R2, 0x1, !P3 ;  /* 0x0000000102027807 */ /* 0x000fe40005800000 */
[CC--:B------:R-:W-:Y:S02]  /*3ee0*/  ISETP.LT.AND.EX P0, PT, R3.reuse, R4.reuse, PT, P0 ;  /* 0x000000040300720c */ /* 0x0c0fe40003f01300 */
[----:B------:R-:W-:Y:S02]  /*3ef0*/  LOP3.LUT P1, RZ, R2, 0xff, RZ, 0xc0, !PT ;  /* 0x000000ff02ff7812 */ /* 0x000fe4000782c0ff */
[----:B------:R-:W-:Y:S02]  /*3f00*/  SEL R6, R28, R11, P0 ;  /* 0x0000000b1c067207 */ /* 0x000fe40000000000 */
[----:B-1----:R-:W-:Y:S02]  /*3f10*/  SEL R8, R3, R4, P0 ;  /* 0x0000000403087207 */ /* 0x002fe40000000000 */
[----:B------:R-:W-:-:S02]  /*3f20*/  IADD3 R29, P0, PT, R29, UR6, RZ ;  /* 0x000000061d1d7c10 */ /* 0x000fc4000ff1e0ff */
[----:B------:R-:W-:Y:S02]  /*3f30*/  @!P3 SEL R6, R28, R11, !P2 ;  /* 0x0000000b1c06b207 */ /* 0x000fe40005000000 */
[----:B------:R-:W-:Y:S01]  /*3f40*/  @!P3 SEL R8, R3, R4, !P2 ;  /* 0x000000040308b207 */ /* 0x000fe20005000000 */
[----:B------:R-:W-:Y:S01]  /*3f50*/  IMAD.X R3, RZ, RZ, UR7, P0 ;  /* 0x00000007ff037e24 */ /* 0x000fe200080e06ff */
[----:B------:R-:W-:Y:S02]  /*3f60*/  ISETP.EQ.AND P3, PT, R7, R14, P1 ;  /* 0x0000000e0700720c */ /* 0x000fe40000f62270 */
[----:B------:R-:W-:Y:S02]  /*3f70*/  ISETP.LT.U32.AND P0, PT, R29, R6, PT ;  /* 0x000000061d00720c */ /* 0x000fe40003f01070 */
[----:B------:R-:W-:Y:S02]  /*3f80*/  ISETP.NE.AND P2, PT, R7, R14, PT ;  /* 0x0000000e0700720c */ /* 0x000fe40003f45270 */
[----:B------:R-:W-:-:S02]  /*3f90*/  ISETP.LT.AND.EX P0, PT, R3, R8, PT, P0 ;  /* 0x000000080300720c */ /* 0x000fc40003f01300 */
[----:B------:R-:W-:Y:S02]  /*3fa0*/  @!P1 SEL R2, RZ, 0x1, P2 ;  /* 0x00000001ff029807 */ /* 0x000fe40001000000 */
[----:B------:R-:W-:Y:S02]  /*3fb0*/  SEL R5, R29, R6, P0 ;  /* 0x000000061d057207 */ /* 0x000fe40000000000 */
[----:B------:R-:W-:Y:S02]  /*3fc0*/  SEL R4, R3, R8, P0 ;  /* 0x0000000803047207 */ /* 0x000fe40000000000 */
[----:B------:R-:W-:Y:S02]  /*3fd0*/  IADD3 R30, P0, PT, R30, UR6, RZ ;  /* 0x000000061e1e7c10 */ /* 0x000fe4000ff1e0ff */
[----:B------:R-:W-:Y:S02]  /*3fe0*/  @!P3 SEL R5, R29, R6, !P1 ;  /* 0x000000061d05b207 */ /* 0x000fe40004800000 */
[----:B------:R-:W-:Y:S01]  /*3ff0*/  @!P3 SEL R4, R3, R8, !P1 ;  /* 0x000000080304b207 */ /* 0x000fe20004800000 */
[----:B------:R-:W-:Y:S01]  /*4000*/  IMAD.X R3, RZ, RZ, UR7, P0 ;  /* 0x00000007ff037e24 */ /* 0x000fe200080e06ff */
[----:B------:R-:W-:-:S02]  /*4010*/  SEL R2, R2, 0x1, !P3 ;  /* 0x0000000102027807 */ /* 0x000fc40005800000 */
[-C--:B------:R-:W-:Y:S02]  /*4020*/  ISETP.LT.U32.AND P0, PT, R30, R5.reuse, PT ;  /* 0x000000051e00720c */ /* 0x080fe40003f01070 */
[----:B------:R-:W-:Y:S02]  /*4030*/  LOP3.LUT P2, RZ, R2, 0xff, RZ, 0xc0, !PT ;  /* 0x000000ff02ff7812 */ /* 0x000fe4000784c0ff */
[----:B------:R-:W-:Y:S02]  /*4040*/  ISETP.LT.AND.EX P0, PT, R3, R4, PT, P0 ;  /* 0x000000040300720c */ /* 0x000fe40003f01300 */
[----:B------:R-:W-:Y:S02]  /*4050*/  ISETP.EQ.AND P1, PT, R9, R14, P2 ;  /* 0x0000000e0900720c */ /* 0x000fe40001722270 */
[----:B------:R-:W-:Y:S02]  /*4060*/  SEL R10, R30, R5, P0 ;  /* 0x000000051e0a7207 */ /* 0x000fe40000000000 */
[----:B------:R-:W-:-:S02]  /*4070*/  SEL R11, R3, R4, P0 ;  /* 0x00000004030b7207 */ /* 0x000fc40000000000 */
[----:B------:R-:W-:Y:S02]  /*4080*/  ISETP.NE.AND P0, PT, R19, RZ, PT ;  /* 0x000000ff1300720c */ /* 0x000fe40003f05270 */
[----:B------:R-:W-:-:S04]  /*4090*/  ISETP.NE.AND P3, PT, R9, R14, PT ;  /* 0x0000000e0900720c */ /* 0x000fc80003f65270 */
[----:B------:R-:W-:Y:S02]  /*40a0*/  @!P2 SEL R2, RZ, 0x1, P3 ;  /* 0x00000001ff02a807 */ /* 0x000fe40001800000 */
[----:B------:R-:W-:Y:S02]  /*40b0*/  @!P1 SEL R10, R30, R5, !P2 ;  /* 0x000000051e0a9207 */ /* 0x000fe40005000000 */
[----:B------:R-:W-:Y:S02]  /*40c0*/  SEL R2, R2, 0x1, !P1 ;  /* 0x0000000102027807 */ /* 0x000fe40004800000 */
[----:B------:R-:W-:Y:S02]  /*40d0*/  @!P1 SEL R11, R3, R4, !P2 ;  /* 0x00000004030b9207 */ /* 0x000fe40005000000 */
[----:B------:R-:W-:Y:S01]  /*40e0*/  PRMT R12, R2, 0x7610, R12 ;  /* 0x00007610020c7816 */ /* 0x000fe2000000000c */
[----:B------:R-:W-:Y:S06]  /*40f0*/  @P0 BRA `(.L_x_384) ;  /* 0xfffffff400c80947 */ /* 0x000fec000383ffff */
[----:B------:R-:W-:Y:S05]  /*4100*/  BSYNC.RECONVERGENT B3 ;  /* 0x0000000000037941 */ /* 0x000fea0003800200 */
.L_x_383:
[----:B------:R-:W-:-:S07]  /*4110*/  VIADD R3, R18, 0xfffffc00 ;  /* 0xfffffc0012037836 */ /* 0x000fce0000000000 */
.L_x_382:
[----:B------:R-:W-:Y:S05]  /*4120*/  BSYNC.RECONVERGENT B2 ;  /* 0x0000000000027941 */ /* 0x000fea0003800200 */
.L_x_381:
        /* <DEDUP_REMOVED lines=9> */
[----:B------:R-:W-:-:S06]  /*41c0*/  IMAD.X R5, RZ, RZ, UR13, P0 ;  /* 0x0000000dff057e24 */ /* 0x000fcc00080e06ff */
[----:B------:R-:W2:Y:S01]  /*41d0*/  LDG.E.U8 R5, desc[UR8][R4.64] ;  /* 0x0000000804057981 */ /* 0x000ea2000c1e1100 */
[----:B------:R-:W-:-:S05]  /*41e0*/  VIADD R20, R2, 0x100 ;  /* 0x0000010002147836 */ /* 0x000fca0000000000 */
[----:B------:R-:W-:-:S05]  /*41f0*/  IADD3 R6, P0, PT, R20, UR12, RZ ;  /* 0x0000000c14067c10 */ /* 0x000fca000ff1e0ff */
[----:B------:R-:W-:-:S06]  /*4200*/  IMAD.X R7, RZ, RZ, UR13, P0 ;  /* 0x0000000dff077e24 */ /* 0x000fcc00080e06ff */
[----:B------:R-:W3:Y:S01]  /*4210*/  LDG.E.U8 R7, desc[UR8][R6.64] ;  /* 0x0000000806077981 */ /* 0x000ee2000c1e1100 */
[----:B------:R-:W-:-:S05]  /*4220*/  VIADD R21, R2, 0x200 ;  /* 0x0000020002157836 */ /* 0x000fca0000000000 */
[----:B------:R-:W-:-:S05]  /*4230*/  IADD3 R8, P0, PT, R21, UR12, RZ ;  /* 0x0000000c15087c10 */ /* 0x000fca000ff1e0ff */
[----:B------:R-:W-:Y:S02]  /*4240*/  IMAD.X R9, RZ, RZ, UR13, P0 ;  /* 0x0000000dff097e24 */ /* 0x000fe400080e06ff */
[----:B------:R-:W-:-:S04]  /*4250*/  VIADD R22, R2, 0x300 ;  /* 0x0000030002167836 */ /* 0x000fc80000000000 */
[----:B------:R-:W4:Y:S01]  /*4260*/  LDG.E.U8 R9, desc[UR8][R8.64] ;  /* 0x0000000808097981 */ /* 0x000f22000c1e1100 */
[----:B------:R-:W-:-:S05]  /*4270*/  IADD3 R18, P0, PT, R22, UR12, RZ ;  /* 0x0000000c16127c10 */ /* 0x000fca000ff1e0ff */
[----:B------:R-:W-:-:S06]  /*4280*/  IMAD.X R19, RZ, RZ, UR13, P0 ;  /* 0x0000000dff137e24 */ /* 0x000fcc00080e06ff */
[----:B------:R-:W5:Y:S01]  /*4290*/  LDG.E.U8 R19, desc[UR8][R18.64] ;  /* 0x0000000812137981 */ /* 0x000f62000c1e1100 */
[----:B------:R-:W-:Y:S01]  /*42a0*/  LOP3.LUT P3, RZ, R12, 0xff, RZ, 0xc0, !PT ;  /* 0x000000ff0cff7812 */ /* 0x000fe2000786c0ff */
[----:B------:R-:W-:Y:S01]  /*42b0*/  VIADD R3, R3, 0x400 ;  /* 0x0000040003037836 */ /* 0x000fe20000000000 */
[----:B------:R-:W-:Y:S02]  /*42c0*/  IADD3 R25, P2, PT, R2, UR6, RZ ;  /* 0x0000000602197c10 */ /* 0x000fe4000ff5e0ff */
[----:B------:R-:W-:-:S03]  /*42d0*/  IADD3 R20, P5, PT, R20, UR6, RZ ;  /* 0x0000000614147c10 */ /* 0x000fc6000ffbe0ff */
[----:B------:R-:W-:Y:S01]  /*42e0*/  IMAD.X R2, RZ, RZ, UR7, P2 ;  /* 0x00000007ff027e24 */ /* 0x000fe200090e06ff */
[CC--:B--2---:R-:W-:Y:S02]  /*42f0*/  ISETP.NE.AND P0, PT, R5.reuse, R14.reuse, PT ;  /* 0x0000000e0500720c */ /* 0x0c4fe40003f05270 */
[----:B------:R-:W-:-:S03]  /*4300*/  ISETP.EQ.AND P4, PT, R5, R14, P3 ;  /* 0x0000000e0500720c */ /* 0x000fc60001f82270 */
[----:B------:R-:W-:Y:S02]  /*4310*/  @!P3 SEL R12, RZ, 0x1, P0 ;  /* 0x00000001ff0cb807 */ /* 0x000fe40000000000 */
[CC--:B------:R-:W-:Y:S02]  /*4320*/  ISETP.LT.U32.AND P0, PT, R25.reuse, R10.reuse, PT ;  /* 0x0000000a1900720c */ /* 0x0c0fe40003f01070 */
[----:B------:R-:W-:Y:S02]  /*4330*/  SEL R12, R12, 0x1, !P4 ;  /* 0x000000010c0c7807 */ /* 0x000fe40006000000 */
[----:B------:R-:W-:Y:S02]  /*4340*/  ISETP.LT.AND.EX P0, PT, R2, R11, PT, P0 ;  /* 0x0000000b0200720c */ /* 0x000fe40003f01300 */
[----:B------:R-:W-:Y:S02]  /*4350*/  LOP3.LUT P2, RZ, R12, 0xff, RZ, 0xc0, !PT ;  /* 0x000000ff0cff7812 */ /* 0x000fe4000784c0ff */
[----:B------:R-:W-:-:S02]  /*4360*/  SEL R5, R25, R10, P0 ;  /* 0x0000000a19057207 */ /* 0x000fc40000000000 */
[CC--:B------:R-:W-:Y:S02]  /*4370*/  SEL R23, R2.reuse, R11.reuse, P0 ;  /* 0x0000000b02177207 */ /* 0x0c0fe40000000000 */
[----:B---3--:R-:W-:Y:S02]  /*4380*/  ISETP.NE.AND P0, PT, R7, R14, PT ;  /* 0x0000000e0700720c */ /* 0x008fe40003f05270 */
[----:B------:R-:W-:Y:S02]  /*4390*/  @!P4 SEL R5, R25, R10, !P3 ;  /* 0x0000000a1905c207 */ /* 0x000fe40005800000 */
[----:B------:R-:W-:Y:S01]  /*43a0*/  @!P4 SEL R23, R2, R11, !P3 ;  /* 0x0000000b0217c207 */ /* 0x000fe20005800000 */
[----:B------:R-:W-:Y:S01]  /*43b0*/  IMAD.X R2, RZ, RZ, UR7, P5 ;  /* 0x00000007ff027e24 */ /* 0x000fe2000a8e06ff */
[----:B------:R-:W-:Y:S02]  /*43c0*/  ISETP.EQ.AND P4, PT, R7, R14, P2 ;  /* 0x0000000e0700720c */ /* 0x000fe40001782270 */
[----:B------:R-:W-:-:S02]  /*43d0*/  @!P2 SEL R12, RZ, 0x1, P0 ;  /* 0x00000001ff0ca807 */ /* 0x000fc40000000000 */
[----:B------:R-:W-:Y:S02]  /*43e0*/  ISETP.LT.U32.AND P0, PT, R20, R5, PT ;  /* 0x000000051400720c */ /* 0x000fe40003f01070 */
[----:B------:R-:W-:Y:S02]  /*43f0*/  SEL R12, R12, 0x1, !P4 ;  /* 0x000000010c0c7807 */ /* 0x000fe40006000000 */
[----:B------:R-:W-:Y:S02]  /*4400*/  ISETP.LT.AND.EX P0, PT, R2, R23, PT, P0 ;  /* 0x000000170200720c */ /* 0x000fe40003f01300 */
[----:B------:R-:W-:Y:S02]  /*4410*/  LOP3.LUT P3, RZ, R12, 0xff, RZ, 0xc0, !PT ;  /* 0x000000ff0cff7812 */ /* 0x000fe4000786c0ff */
[----:B------:R-:W-:Y:S02]  /*4420*/  SEL R4, R20, R5, P0 ;  /* 0x0000000514047207 */ /* 0x000fe40000000000 */
[----:B------:R-:W-:-:S02]  /*4430*/  SEL R11, R2, R23, P0 ;  /* 0x00000017020b7207 */ /* 0x000fc40000000000 */
[----:B------:R-:W-:Y:S02]  /*4440*/  @!P4 SEL R4, R20, R5, !P2 ;  /* 0x000000051404c207 */ /* 0x000fe40005000000 */
[----:B------:R-:W-:Y:S02]  /*4450*/  @!P4 SEL R11, R2, R23, !P2 ;  /* 0x00000017020bc207 */ /* 0x000fe40005000000 */
[----:B------:R-:W-:Y:S02]  /*4460*/  IADD3 R21, P0, PT, R21, UR6, RZ ;  /* 0x0000000615157c10 */ /* 0x000fe4000ff1e0ff */
[CC--:B----4-:R-:W-:Y:S02]  /*4470*/  ISETP.NE.AND P2, PT, R9.reuse, R14.reuse, PT ;  /* 0x0000000e0900720c */ /* 0x0d0fe40003f45270 */
        /* <DEDUP_REMOVED lines=13> */
[CC--:B-----5:R-:W-:Y:S02]  /*4550*/  ISETP.EQ.AND P3, PT, R19.reuse, R14.reuse, P2 ;  /* 0x0000000e1300720c */ /* 0x0e0fe40001762270 */
[----:B------:R-:W-:Y:S02]  /*4560*/  ISETP.LT.U32.AND P0, PT, R22, R5, PT ;  /* 0x000000051600720c */ /* 0x000fe40003f01070 */
[----:B------:R-:W-:-:S02]  /*4570*/  ISETP.NE.AND P4, PT, R19, R14, PT ;  /* 0x0000000e1300720c */ /* 0x000fc40003f85270 */
[----:B------:R-:W-:Y:S02]  /*4580*/  ISETP.LT.AND.EX P0, PT, R2, R7, PT, P0 ;  /* 0x000000070200720c */ /* 0x000fe40003f01300 */
[----:B------:R-:W-:Y:S02]  /*4590*/  @!P2 SEL R12, RZ, 0x1, P4 ;  /* 0x00000001ff0ca807 */ /* 0x000fe40002000000 */
[----:B------:R-:W-:Y:S02]  /*45a0*/  SEL R10, R22, R5, P0 ;  /* 0x00000005160a7207 */ /* 0x000fe40000000000 */
[----:B------:R-:W-:Y:S02]  /*45b0*/  SEL R11, R2, R7, P0 ;  /* 0x00000007020b7207 */ /* 0x000fe40000000000 */
[----:B------:R-:W-:Y:S02]  /*45c0*/  SEL R12, R12, 0x1, !P3 ;  /* 0x000000010c0c7807 */ /* 0x000fe40005800000 */
[----:B------:R-:W-:-:S02]  /*45d0*/  @!P3 SEL R10, R22, R5, !P2 ;  /* 0x00000005160ab207 */ /* 0x000fc40005000000 */
[----:B------:R-:W-:-:S07]  /*45e0*/  @!P3 SEL R11, R2, R7, !P2 ;  /* 0x00000007020bb207 */ /* 0x000fce0005000000 */
.L_x_386:
[----:B------:R-:W-:Y:S05]  /*45f0*/  BSYNC.RECONVERGENT B2 ;  /* 0x0000000000027941 */ /* 0x000fea0003800200 */
.L_x_385:
        /* <DEDUP_REMOVED lines=9> */
[----:B------:R-:W-:Y:S01]  /*4690*/  IMAD.X R5, RZ, RZ, UR13, P0 ;  /* 0x0000000dff057e24 */ /* 0x000fe200080e06ff */
[----:B------:R-:W-:-:S05]  /*46a0*/  IADD3 R6, P0, PT, R8, UR12, RZ ;  /* 0x0000000c08067c10 */ /* 0x000fca000ff1e0ff */
[----:B------:R0:W2:Y:S01]  /*46b0*/  LDG.E.U8 R5, desc[UR8][R4.64] ;  /* 0x0000000804057981 */ /* 0x0000a2000c1e1100 */
[----:B------:R-:W-:-:S06]  /*46c0*/  IMAD.X R7, RZ, RZ, UR13, P0 ;  /* 0x0000000dff077e24 */ /* 0x000fcc00080e06ff */
[----:B------:R-:W3:Y:S01]  /*46d0*/  LDG.E.U8 R7, desc[UR8][R6.64] ;  /* 0x0000000806077981 */ /* 0x000ee2000c1e1100 */
[----:B------:R-:W-:Y:S01]  /*46e0*/  LOP3.LUT P2, RZ, R12, 0xff, RZ, 0xc0, !PT ;  /* 0x000000ff0cff7812 */ /* 0x000fe2000784c0ff */
[----:B------:R-:W-:Y:S01]  /*46f0*/  VIADD R3, R3, 0x200 ;  /* 0x0000020003037836 */ /* 0x000fe20000000000 */
[----:B------:R-:W-:-:S04]  /*4700*/  IADD3 R9, P4, PT, R2, UR6, RZ ;  /* 0x0000000602097c10 */ /* 0x000fc8000ff9e0ff */
[----:B------:R-:W-:Y:S01]  /*4710*/  ISETP.LT.U32.AND P0, PT, R9, R10, PT ;  /* 0x0000000a0900720c */ /* 0x000fe20003f01070 */
[----:B------:R-:W-:-:S05]  /*4720*/  IMAD.X R2, RZ, RZ, UR7, P4 ;  /* 0x00000007ff027e24 */ /* 0x000fca000a0e06ff */
[----:B------:R-:W-:-:S04]  /*4730*/  ISETP.LT.AND.EX P0, PT, R2, R11, PT, P0 ;  /* 0x0000000b0200720c */ /* 0x000fc80003f01300 */
[----:B0-----:R-:W-:Y:S02]  /*4740*/  SEL R4, R9, R10, P0 ;  /* 0x0000000a09047207 */ /* 0x001fe40000000000 */
[CC--:B--2---:R-:W-:Y:S02]  /*4750*/  ISETP.NE.AND P5, PT, R5.reuse, R14.reuse, PT ;  /* 0x0000000e0500720c */ /* 0x0c4fe40003fa5270 */
[----:B------:R-:W-:Y:S02]  /*4760*/  ISETP.EQ.AND P3, PT, R5, R14, P2 ;  /* 0x0000000e0500720c */ /* 0x000fe40001762270 */
[----:B------:R-:W-:Y:S02]  /*4770*/  @!P2 SEL R12, RZ, 0x1, P5 ;  /* 0x00000001ff0ca807 */ /* 0x000fe40002800000 */
[----:B------:R-:W-:Y:S02]  /*4780*/  IADD3 R15, P5, PT, R8, UR6, RZ ;  /* 0x00000006080f7c10 */ /* 0x000fe4000ffbe0ff */
[----:B------:R-:W-:-:S02]  /*4790*/  SEL R12, R12, 0x1, !P3 ;  /* 0x000000010c0c7807 */ /* 0x000fc40005800000 */
[----:B------:R-:W-:Y:S02]  /*47a0*/  SEL R5, R2, R11, P0 ;  /* 0x0000000b02057207 */ /* 0x000fe40000000000 */
[----:B------:R-:W-:-:S03]  /*47b0*/  LOP3.LUT P4, RZ, R12, 0xff, RZ, 0xc0, !PT ;  /* 0x000000ff0cff7812 */ /* 0x000fc6000788c0ff */
[----:B------:R-:W-:Y:S02]  /*47c0*/  @!P3 SEL R4, R9, R10, !P2 ;  /* 0x0000000a0904b207 */ /* 0x000fe40005000000 */
[----:B------:R-:W-:Y:S01]  /*47d0*/  @!P3 SEL R5, R2, R11, !P2 ;  /* 0x0000000b0205b207 */ /* 0x000fe20005000000 */
[----:B------:R-:W-:Y:S01]  /*47e0*/  IMAD.X R2, RZ, RZ, UR7, P5 ;  /* 0x00000007ff027e24 */ /* 0x000fe2000a8e06ff */
[----:B---3--:R-:W-:Y:S02]  /*47f0*/  ISETP.EQ.AND P3, PT, R7, R14, P4 ;  /* 0x0000000e0700720c */ /* 0x008fe40002762270 */
        /* <DEDUP_REMOVED lines=9> */
.L_x_388:
[----:B------:R-:W-:Y:S05]  /*4890*/  BSYNC.RECONVERGENT B2 ;  /* 0x0000000000027941 */ /* 0x000fea0003800200 */
.L_x_387:
[----:B------:R-:W-:Y:S05]  /*48a0*/  @P1 BRA `(.L_x_380) ;  /* 0x0000000000501947 */ /* 0x000fea0003800000 */
[----:B------:R-:W0:Y:S01]  /*48b0*/  LDCU.64 UR12, c[0x0][0x380] ;  /* 0x00007000ff0c77ac */ /* 0x000e220008000a00 */
[----:B------:R-:W-:-:S05]  /*48c0*/  IMAD.IADD R16, R3, 0x1, R16 ;  /* 0x0000000103107824 */ /* 0x000fca00078e0210 */
[----:B0-----:R-:W-:-:S05]  /*48d0*/  IADD3 R2, P0, PT, R16, UR12, RZ ;  /* 0x0000000c10027c10 */ /* 0x001fca000ff1e0ff */
[----:B------:R-:W-:-:S06]  /*48e0*/  IMAD.X R3, RZ, RZ, UR13, P0 ;  /* 0x0000000dff037e24 */ /* 0x000fcc00080e06ff */
[----:B------:R-:W2:Y:S01]  /*48f0*/  LDG.E.U8 R3, desc[UR8][R2.64] ;  /* 0x0000000802037981 */ /* 0x000ea2000c1e1100 */
[----:B------:R-:W-:Y:S02]  /*4900*/  LOP3.LUT P3, RZ, R12, 0xff, RZ, 0xc0, !PT ;  /* 0x000000ff0cff7812 */ /* 0x000fe4000786c0ff */
[----:B------:R-:W-:-:S04]  /*4910*/  IADD3 R7, P2, PT, R16, UR6, RZ ;  /* 0x0000000610077c10 */ /* 0x000fc8000ff5e0ff */
[----:B------:R-:W-:Y:S01]  /*4920*/  ISETP.LT.U32.AND P0, PT, R7, R10, PT ;  /* 0x0000000a0700720c */ /* 0x000fe20003f01070 */
[----:B------:R-:W-:-:S05]  /*4930*/  IMAD.X R6, RZ, RZ, UR7, P2 ;  /* 0x00000007ff067e24 */ /* 0x000fca00090e06ff */
        /* <DEDUP_REMOVED lines=11> */
.L_x_380:
[----:B------:R-:W-:Y:S05]  /*49f0*/  BSYNC.RECONVERGENT B1 ;  /* 0x0000000000017941 */ /* 0x000fea0003800200 */
.L_x_378:
        /* <DEDUP_REMOVED lines=24> */
.L_x_390:
[----:B------:R-:W-:Y:S05]  /*4b80*/  BSYNC.RECONVERGENT B1 ;  /* 0x0000000000017941 */ /* 0x000fea0003800200 */
.L_x_389:
        /* <DEDUP_REMOVED lines=23> */
.L_x_392:
[----:B------:R-:W-:Y:S05]  /*4d00*/  BSYNC.RECONVERGENT B1 ;  /* 0x0000000000017941 */ /* 0x000fea0003800200 */
.L_x_391:
        /* <DEDUP_REMOVED lines=20> */
.L_x_394:
[----:B------:R-:W-:Y:S05]  /*4e50*/  BSYNC.RECONVERGENT B1 ;  /* 0x0000000000017941 */ /* 0x000fea0003800200 */
.L_x_393:
        /* <DEDUP_REMOVED lines=20> */
.L_x_396:
[----:B------:R-:W-:Y:S05]  /*4fa0*/  BSYNC.RECONVERGENT B1 ;  /* 0x0000000000017941 */ /* 0x000fea0003800200 */
.L_x_395:
        /* <DEDUP_REMOVED lines=20> */
.L_x_398:
[----:B------:R-:W-:Y:S05]  /*50f0*/  BSYNC.RECONVERGENT B1 ;  /* 0x0000000000017941 */ /* 0x000fea0003800200 */
.L_x_397:
        /* <DEDUP_REMOVED lines=10> */
.L_x_400:
[----:B------:R-:W-:Y:S05]  /*51a0*/  BSYNC.RECONVERGENT B1 ;  /* 0x0000000000017941 */ /* 0x000fea0003800200 */
.L_x_399:
        /* <DEDUP_REMOVED lines=8> */
[----:B--2-4-:R-:W2:Y:S04]  /*5230*/  LDS.64 R4, [UR5+0x20] ;  /* 0x00002005ff047984 */ /* 0x014ea80008000a00 */
[----:B------:R-:W4:Y:S04]  /*5240*/  LDS.U8 R16, [UR5+0x28] ;  /* 0x00002805ff107984 */ /* 0x000f280008000000 */
[----:B------:R-:W1:Y:S04]  /*5250*/  LDS.64 R8, [UR5+0x30] ;  /* 0x00003005ff087984 */ /* 0x000e680008000a00 */
[----:B------:R-:W1:Y:S04]  /*5260*/  LDS.U8 R17, [UR5+0x38] ;  /* 0x00003805ff117984 */ /* 0x000e680008000000 */
[----:B------:R-:W1:Y:S04]  /*5270*/  LDS.64 R6, [UR5+0x40] ;  /* 0x00004005ff067984 */ /* 0x000e680008000a00 */
[----:B------:R-:W1:Y:S04]  /*5280*/  LDS.U8 R18, [UR5+0x48] ;  /* 0x00004805ff127984 */ /* 0x000e680008000000 */
[----:B0-----:R-:W0:Y:S01]  /*5290*/  LDS.64 R2, [UR5+0x50] ;  /* 0x00005005ff027984 */ /* 0x001e220008000a00 */
[----:B-----5:R-:W-:-:S02]  /*52a0*/  ISETP.NE.AND P2, PT, R14, RZ, PT ;  /* 0x000000ff0e00720c */ /* 0x020fc40003f45270 */
[----:B--2---:R-:W-:Y:S02]  /*52b0*/  ISETP.LT.U32.AND P0, PT, R4, R10, PT ;  /* 0x0000000a0400720c */ /* 0x004fe40003f01070 */
[----:B------:R-:W-:Y:S02]  /*52c0*/  @P4 SEL R14, R12, 0x1, !P2 ;  /* 0x000000010c0e4807 */ /* 0x000fe40005000000 */
[----:B------:R-:W-:Y:S01]  /*52d0*/  ISETP.LT.AND.EX P0, PT, R5, R11, PT, P0 ;  /* 0x0000000b0500720c */ /* 0x000fe20003f01300 */
[----:B------:R-:W-:Y:S01]  /*52e0*/  LDS.U8 R12, [UR5+0x78] ;  /* 0x00007805ff0c7984 */ /* 0x000fe20008000000 */
[----:B------:R-:W-:Y:S02]  /*52f0*/  LOP3.LUT P3, RZ, R14, 0xff, RZ, 0xc0, !PT ;  /* 0x000000ff0eff7812 */ /* 0x000fe4000786c0ff */
[----:B----4-:R-:W-:-:S03]  /*5300*/  ISETP.NE.AND P5, PT, R16, RZ, PT ;  /* 0x000000ff1000720c */ /* 0x010fc60003fa5270 */
[C---:B-1-3--:R-:W-:Y:S02]  /*5310*/  @P2 SEL R10, R4.reuse, R10, P0 ;  /* 0x0000000a040a2207 */ /* 0x04afe40000000000 */
[C---:B------:R-:W-:Y:S02]  /*5320*/  @P2 SEL R11, R5.reuse, R11, P0 ;  /* 0x0000000b050b2207 */ /* 0x040fe40000000000 */
[----:B------:R-:W-:Y:S02]  /*5330*/  SEL R13, R4, R10, !P4 ;  /* 0x0000000a040d7207 */ /* 0x000fe40006000000 */
[----:B------:R-:W-:Y:S01]  /*5340*/  SEL R15, R5, R11, !P4 ;  /* 0x0000000b050f7207 */ /* 0x000fe20006000000 */
[----:B------:R-:W1:Y:S01]  /*5350*/  LDS.U8 R10, [UR5+0x58] ;  /* 0x00005805ff0a7984 */ /* 0x000e620008000000 */
[----:B------:R-:W-:Y:S02]  /*5360*/  ISETP.LT.U32.AND P0, PT, R8, R13, PT ;  /* 0x0000000d0800720c */ /* 0x000fe40003f01070 */
[----:B------:R-:W-:Y:S01]  /*5370*/  @P3 SEL R16, R14, 0x1, !P5 ;  /* 0x000000010e103807 */ /* 0x000fe20006800000 */
[----:B------:R-:W2:Y:S01]  /*5380*/  LDS.64 R4, [UR5+0x60] ;  /* 0x00006005ff047984 */ /* 0x000ea20008000a00 */
[----:B------:R-:W-:-:S02]  /*5390*/  ISETP.LT.AND.EX P0, PT, R9, R15, PT, P0 ;  /* 0x0000000f0900720c */ /* 0x000fc40003f01300 */
[----:B------:R-:W-:Y:S01]  /*53a0*/  LOP3.LUT P2, RZ, R16, 0xff, RZ, 0xc0, !PT ;  /* 0x000000ff10ff7812 */ /* 0x000fe2000784c0ff */
[----:B------:R-:W3:Y:S01]  /*53b0*/  LDS.U8 R14, [UR5+0x68] ;  /* 0x00006805ff0e7984 */ /* 0x000ee20008000000 */
[C---:B------:R-:W-:Y:S02]  /*53c0*/  @P5 SEL R13, R8.reuse, R13, P0 ;  /* 0x0000000d080d5207 */ /* 0x040fe40000000000 */
[----:B------:R-:W-:Y:S02]  /*53d0*/  ISETP.NE.AND P4, PT, R17, RZ, PT ;  /* 0x000000ff1100720c */ /* 0x000fe40003f85270 */
[C---:B------:R-:W-:Y:S02]  /*53e0*/  @P5 SEL R15, R9.reuse, R15, P0 ;  /* 0x0000000f090f5207 */ /* 0x040fe40000000000 */
[----:B------:R-:W-:Y:S02]  /*53f0*/  SEL R11, R8, R13, !P3 ;  /* 0x0000000d080b7207 */ /* 0x000fe40005800000 */
[----:B------:R-:W-:-:S02]  /*5400*/  SEL R13, R9, R15, !P3 ;  /* 0x0000000f090d7207 */ /* 0x000fc40005800000 */
[----:B------:R-:W-:Y:S01]  /*5410*/  ISETP.LT.U32.AND P0, PT, R6, R11, PT ;  /* 0x0000000b0600720c */ /* 0x000fe20003f01070 */
[----:B------:R-:W4:Y:S01]  /*5420*/  LDS.64 R8, [UR5+0x70] ;  /* 0x00007005ff087984 */ /* 0x000f220008000a00 */
        /* <DEDUP_REMOVED lines=8> */
[----:B0-----:R-:W-:Y:S01]  /*54b0*/  ISETP.LT.U32.AND P0, PT, R2, R11, PT ;  /* 0x0000000b0200720c */ /* 0x001fe20003f01070 */
[----:B------:R-:W0:Y:S01]  /*54c0*/  LDS.64 R6, [UR5+0x80] ;  /* 0x00008005ff067984 */ /* 0x000e220008000a00 */
[----:B-1----:R-:W-:Y:S02]  /*54d0*/  ISETP.NE.AND P2, PT, R10, RZ, PT ;  /* 0x000000ff0a00720c */ /* 0x002fe40003f45270 */
[----:B------:R-:W-:-:S02]  /*54e0*/  ISETP.LT.AND.EX P0, PT, R3, R13, PT, P0 ;  /* 0x0000000d0300720c */ /* 0x000fc40003f01300 */
[----:B------:R-:W-:Y:S02]  /*54f0*/  @P5 SEL R18, R17, 0x1, !P3 ;  /* 0x0000000111125807 */ /* 0x000fe40005800000 */
[C---:B------:R-:W-:Y:S02]  /*5500*/  @P3 SEL R11, R2.reuse, R11, P0 ;  /* 0x0000000b020b3207 */ /* 0x040fe40000000000 */
[C---:B------:R-:W-:Y:S02]  /*5510*/  @P3 SEL R13, R3.reuse, R13, P0 ;  /* 0x0000000d030d3207 */ /* 0x040fe40000000000 */
[----:B------:R-:W-:Y:S02]  /*5520*/  SEL R11, R2, R11, !P5 ;  /* 0x0000000b020b7207 */ /* 0x000fe40006800000 */
[----:B------:R-:W-:Y:S02]  /*5530*/  LOP3.LUT P4, RZ, R18, 0xff, RZ, 0xc0, !PT ;  /* 0x000000ff12ff7812 */ /* 0x000fe4000788c0ff */
[----:B------:R-:W-:-:S02]  /*5540*/  SEL R13, R3, R13, !P5 ;  /* 0x0000000d030d7207 */ /* 0x000fc40006800000 */
[----:B--2---:R-:W-:Y:S02]  /*5550*/  ISETP.LT.U32.AND P0, PT, R4, R11, PT ;  /* 0x0000000b0400720c */ /* 0x004fe40003f01070 */
[----:B---3--:R-:W-:Y:S02]  /*5560*/  ISETP.NE.AND P3, PT, R14, RZ, PT ;  /* 0x000000ff0e00720c */ /* 0x008fe40003f65270 */
[----:B------:R-:W-:-:S04]  /*5570*/  ISETP.LT.AND.EX P0, PT, R5, R13, PT, P0 ;  /* 0x0000000d0500720c */ /* 0x000fc80003f01300 */
[----:B------:R-:W-:Y:S02]  /*5580*/  @P2 SEL R11, R4, R11, P0 ;  /* 0x0000000b040b2207 */ /* 0x000fe40000000000 */
[----:B------:R-:W-:Y:S02]  /*5590*/  @P4 SEL R10, R18, 0x1, !P2 ;  /* 0x00000001120a4807 */ /* 0x000fe40005000000 */
[C---:B------:R-:W-:Y:S02]  /*55a0*/  @P2 SEL R13, R5.reuse, R13, P0 ;  /* 0x0000000d050d2207 */ /* 0x040fe40000000000 */
[----:B------:R-:W-:Y:S02]  /*55b0*/  SEL R3, R4, R11, !P4 ;  /* 0x0000000b04037207 */ /* 0x000fe40006000000 */
[----:B------:R-:W-:Y:S02]  /*55c0*/  LOP3.LUT P5, RZ, R10, 0xff, RZ, 0xc0, !PT ;  /* 0x000000ff0aff7812 */ /* 0x000fe400078ac0ff */
[----:B------:R-:W-:-:S02]  /*55d0*/  SEL R5, R5, R13, !P4 ;  /* 0x0000000d05057207 */ /* 0x000fc40006000000 */
[----:B----4-:R-:W-:Y:S02]  /*55e0*/  ISETP.LT.U32.AND P0, PT, R8, R3, PT ;  /* 0x000000030800720c */ /* 0x010fe40003f01070 */
        /* <DEDUP_REMOVED lines=8> */
[----:B0-----:R-:W-:-:S04]  /*5670*/  ISETP.LT.U32.AND P0, PT, R6, R3, PT ;  /* 0x000000030600720c */ /* 0x001fc80003f01070 */
[----:B------:R-:W-:-:S04]  /*5680*/  ISETP.LT.AND.EX P0, PT, R7, R9, PT, P0 ;  /* 0x000000090700720c */ /* 0x000fc80003f01300 */
[----:B------:R-:W-:Y:S02]  /*5690*/  @P4 SEL R3, R6, R3, P0 ;  /* 0x0000000306034207 */ /* 0x000fe40000000000 */
[C---:B------:R-:W-:Y:S02]  /*56a0*/  @P4 SEL R9, R7.reuse, R9, P0 ;  /* 0x0000000907094207 */ /* 0x040fe40000000000 */
[----:B------:R-:W-:Y:S02]  /*56b0*/  @P2 SEL R12, R14, 0x1, !P4 ;  /* 0x000000010e0c2807 */ /* 0x000fe40006000000 */
[----:B------:R-:W-:Y:S02]  /*56c0*/  SEL R10, R6, R3, !P2 ;  /* 0x00000003060a7207 */ /* 0x000fe40005000000 */
[----:B------:R-:W-:-:S07]  /*56d0*/  SEL R11, R7, R9, !P2 ;  /* 0x00000009070b7207 */ /* 0x000fce0005000000 */
.L_x_358:
[----:B------:R-:W-:Y:S05]  /*56e0*/  BSYNC.RECONVERGENT B0 ;  /* 0x0000000000007941 */ /* 0x000fea0003800200 */
.L_x_334:
[----:B------:R-:W-:Y:S05]  /*56f0*/  @P1 EXIT ;  /* 0x000000000000194d */ /* 0x000fea0003800000 */
[----:B----4-:R-:W4:Y:S01]  /*5700*/  LDC.64 R6, c[0x0][0x3b0] ;  /* 0x0000ec00ff067b82 */ /* 0x010f220000000a00 */
[----:B0-----:R-:W-:Y:S02]  /*5710*/  PRMT R5, R12, 0x7610, R5 ;  /* 0x000076100c057816 */ /* 0x001fe40000000005 */
[----:B-1----:R-:W-:Y:S02]  /*5720*/  ISETP.NE.AND P1, PT, R0, RZ, PT ;  /* 0x000000ff0000720c */ /* 0x002fe40003f25270 */
[----:B------:R-:W-:-:S03]  /*5730*/  LOP3.LUT P2, RZ, R5, 0xff, RZ, 0xc0, !PT ;  /* 0x000000ff05ff7812 */ /* 0x000fc6000784c0ff */
[----:B--23--:R-:W0:Y:S08]  /*5740*/  LDC.64 R2, c[0x0][0x398] ;  /* 0x0000e600ff027b82 */ /* 0x00ce300000000a00 */
[----:B------:R-:W-:Y:S02]  /*5750*/  @P1 SEL R5, R0, 0x1, !P2 ;  /* 0x0000000100051807 */ /* 0x000fe40005000000 */
[----:B----4-:R-:W-:-:S04]  /*5760*/  ISETP.LT.U32.AND P0, PT, R10, R6, PT ;  /* 0x000000060a00720c */ /* 0x010fc80003f01070 */
[----:B------:R-:W-:-:S04]  /*5770*/  ISETP.LT.AND.EX P0, PT, R11, R7, PT, P0 ;  /* 0x000000070b00720c */ /* 0x000fc80003f01300 */
[C---:B------:R-:W-:Y:S01]  /*5780*/  @P2 SEL R6, R10.reuse, R6, P0 ;  /* 0x000000060a062207 */ /* 0x040fe20000000000 */
[----:B0-----:R-:W-:Y:S01]  /*5790*/  STG.E.U8 desc[UR8][R2.64], R5 ;  /* 0x0000000502007986 */ /* 0x001fe2000c101108 */
[C---:B------:R-:W-:Y:S02]  /*57a0*/  @P2 SEL R7, R11.reuse, R7, P0 ;  /* 0x000000070b072207 */ /* 0x040fe40000000000 */
[----:B------:R-:W-:Y:S02]  /*57b0*/  SEL R10, R10, R6, !P1 ;  /* 0x000000060a0a7207 */ /* 0x000fe40004800000 */
[----:B------:R-:W-:-:S05]  /*57c0*/  SEL R11, R11, R7, !P1 ;  /* 0x000000070b0b7207 */ /* 0x000fca0004800000 */
[----:B------:R-:W-:Y:S01]  /*57d0*/  STG.E.64 desc[UR8][R2.64+0x8], R10 ;  /* 0x0000080a02007986 */ /* 0x000fe2000c101b08 */
[----:B------:R-:W-:Y:S05]  /*57e0*/  EXIT ;  /* 0x000000000000794d */ /* 0x000fea0003800000 */
.L_x_401:
        /* <DEDUP_REMOVED lines=9> */
.L_x_1300:


//--------------------- .text._ZN3cub18CUB_300001_SM_10006detail6reduce18DeviceReduceKernelINS2_10policy_hubIdy11max_functorIdEE10Policy1000EN6thrust24THRUST_300001_SM_1000_NS6detail15normal_iteratorINSA_10device_ptrIdEEEEyS6_dN4cuda3std3__410__identityEEEvT0_PT3_T1_NS0_13GridEvenShareISN_EET2_T4_ --------------------------
	.section	.text._ZN3cub18CUB_300001_SM_10006detail6reduce18DeviceReduceKernelINS2_10policy_hubIdy11max_functorIdEE10Policy1000EN6thrust24THRUST_300001_SM_1000_NS6detail15normal_iteratorINSA_10device_ptrIdEEEEyS6_dN4cuda3std3__410__identityEEEvT0_PT3_T1_NS0_13GridEvenShareISN_EET2_T4_,"ax",@progbits
	.align	128
        .global         _ZN3cub18CUB_300001_SM_10006detail6reduce18DeviceReduceKernelINS2_10policy_hubIdy11max_functorIdEE10Policy1000EN6thrust24THRUST_300001_SM_1000_NS6detail15normal_iteratorINSA_10device_ptrIdEEEEyS6_dN4cuda3std3__410__identityEEEvT0_PT3_T1_NS0_13GridEvenShareISN_EET2_T4_
        .type           _ZN3cub18CUB_300001_SM_10006detail6reduce18DeviceReduceKernelINS2_10policy_hubIdy11max_functorIdEE10Policy1000EN6thrust24THRUST_300001_SM_1000_NS6detail15normal_iteratorINSA_10device_ptrIdEEEEyS6_dN4cuda3std3__410__identityEEEvT0_PT3_T1_NS0_13GridEvenShareISN_EET2_T4_,@function
        .size           _ZN3cub18CUB_300001_SM_10006detail6reduce18DeviceReduceKernelINS2_10policy_hubIdy11max_functorIdEE10Policy1000EN6thrust24THRUST_300001_SM_1000_NS6detail15normal_iteratorINSA_10device_ptrIdEEEEyS6_dN4cuda3std3__410__identityEEEvT0_PT3_T1_NS0_13GridEvenShareISN_EET2_T4_,(.L_x_1301 - _ZN3cub18CUB_300001_SM_10006detail6reduce18DeviceReduceKernelINS2_10policy_hubIdy11max_functorIdEE10Policy1000EN6thrust24THRUST_300001_SM_1000_NS6detail15normal_iteratorINSA_10device_ptrIdEEEEyS6_dN4cuda3std3__410__identityEEEvT0_PT3_T1_NS0_13GridEvenShareISN_EET2_T4_)
        .other          _ZN3cub18CUB_300001_SM_10006detail6reduce18DeviceReduceKernelINS2_10policy_hubIdy11max_functorIdEE10Policy1000EN6thrust24THRUST_300001_SM_1000_NS6detail15normal_iteratorINSA_10device_ptrIdEEEEyS6_dN4cuda3std3__410__identityEEEvT0_PT3_T1_NS0_13GridEvenShareISN_EET2_T4_,@"STO_CUDA_ENTRY STV_DEFAULT"
_ZN3cub18CUB_300001_SM_10006detail6reduce18DeviceReduceKernelINS2_10policy_hubIdy11max_functorIdEE10Policy1000EN6thrust24THRUST_300001_SM_1000_NS6detail15normal_iteratorINSA_10device_ptrIdEEEEyS6_dN4cuda3std3__410__identityEEEvT0_PT3_T1_NS0_13GridEvenShareISN_EET2_T4_:
.text._ZN3cub18CUB_300001_SM_10006detail6reduce18DeviceReduceKernelINS2_10policy_hubIdy11max_functorIdEE10Policy1000EN6thrust24THRUST_300001_SM_1000_NS6detail15normal_iteratorINSA_10device_ptrIdEEEEyS6_dN4cuda3std3__410__identityEEEvT0_PT3_T1_NS0_13GridEvenShareISN_EET2_T4_:
[----:B------:R-:W-:Y:S08]  /*0000*/  LDC R1, c[0x0][0x37c] ;  /* 0x0000df00ff017b82 */ /* 0x000ff00000000800 */
[----:B------:R-:W0:Y:S01]  /*0010*/  S2UR UR16, SR_CTAID.X ;  /* 0x00000000001079c3 */ /* 0x000e220000002500 */
[----:B------:R-:W1:Y:S01]  /*0020*/  LDCU.64 UR8, c[0x0][0x3b8] ;  /* 0x00007700ff0877ac */ /* 0x000e620008000a00 */
[----:B------:R-:W-:Y:S01]  /*0030*/  BSSY.RECONVERGENT B0, `(.L_x_402) ;  /* 0x000030b000007945 */ /* 0x000fe20003800200 */
[----:B------:R-:W2:Y:S01]  /*0040*/  LDCU UR5, c[0x0][0x3c0] ;  /* 0x00007800ff0577ac */ /* 0x000ea20008000800 */
[----:B------:R-:W3:Y:S01]  /*0050*/  LDCU.64 UR14, c[0x0][0x358] ;  /* 0x00006b00ff0e77ac */ /* 0x000ee20008000a00 */
[----:B-1----:R-:W-:-:S02]  /*0060*/  IMAD.U32 R4, RZ, RZ, UR8 ;  /* 0x00000008ff047e24 */ /* 0x002fc4000f8e00ff */
[----:B------:R-:W-:Y:S01]  /*0070*/  IMAD.U32 R3, RZ, RZ, UR9 ;  /* 0x00000009ff037e24 */ /* 0x000fe2000f8e00ff */
[----:B--2---:R-:W-:Y:S02]  /*0080*/  USHF.L.U32 UR5, UR5, 0xb, URZ ;  /* 0x0000000b05057899 */ /* 0x004fe400080006ff */
[----:B0-----:R-:W-:Y:S02]  /*0090*/  USHF.L.U32 UR7, UR16, 0xb, URZ ;  /* 0x0000000b10077899 */ /* 0x001fe400080006ff */
[----:B------:R-:W-:-:S04]  /*00a0*/  USHF.R.S32.HI UR4, URZ, 0x1f, UR5 ;  /* 0x0000001fff047899 */ /* 0x000fc80008011405 */
[----:B------:R-:W-:-:S04]  /*00b0*/  IADD3 R5, P1, PT, R4, -UR7, RZ ;  /* 0x8000000704057c10 */ /* 0x000fc8000ff3e0ff */
[----:B------:R-:W-:Y:S02]  /*00c0*/  ISETP.GT.U32.AND P0, PT, R5, 0x7ff, PT ;  /* 0x000007ff0500780c */ /* 0x000fe40003f04070 */
[----:B------:R-:W-:-:S04]  /*00d0*/  IADD3.X R2, PT, PT, R3, -0x1, RZ, P1, !PT ;  /* 0xffffffff03027810 */ /* 0x000fc80000ffe4ff */
[----:B------:R-:W-:-:S13]  /*00e0*/  ISETP.GT.U32.AND.EX P0, PT, R2, RZ, PT, P0 ;  /* 0x000000ff0200720c */ /* 0x000fda0003f04100 */
[----:B---3--:R-:W-:Y:S05]  /*00f0*/  @P0 BRA `(.L_x_403) ;  /* 0x0000001400ec0947 */ /* 0x008fea0003800000 */
[----:B------:R-:W0:Y:S01]  /*0100*/  S2R R0, SR_TID.X ;  /* 0x0000000000007919 */ /* 0x000e220000002100 */
[----:B------:R-:W-:Y:S01]  /*0110*/  VIADD R3, R4, -UR7 ;  /* 0x8000000704037c36 */ /* 0x000fe20008000000 */
[----:B------:R-:W-:Y:S01]  /*0120*/  BSSY.RECONVERGENT B1, `(.L_x_404) ;  /* 0x000000a000017945 */ /* 0x000fe20003800200 */
[----:B------:R-:W-:-:S03]  /*0130*/  CS2R R10, SRZ ;  /* 0x00000000000a7805 */ /* 0x000fc6000001ff00 */
[----:B0-----:R-:W-:Y:S01]  /*0140*/  ISETP.GE.AND P0, PT, R0, R3, PT ;  /* 0x000000030000720c */ /* 0x001fe20003f06270 */
[----:B------:R-:W-:-:S12]  /*0150*/  IMAD.MOV.U32 R2, RZ, RZ, R0 ;  /* 0x000000ffff027224 */ /* 0x000fd800078e0000 */
[----:B------:R-:W-:Y:S05]  /*0160*/  @P0 BRA `(.L_x_405) ;  /* 0x0000000000140947 */ /* 0x000fea0003800000 */
[----:B------:R-:W0:Y:S01]  /*0170*/  LDC.64 R10, c[0x0][0x380] ;  /* 0x0000e000ff0a7b82 */ /* 0x000e220000000a00 */
[----:B------:R-:W-:-:S04]  /*0180*/  VIADD R5, R0, UR7 ;  /* 0x0000000700057c36 */ /* 0x000fc80008000000 */
[----:B0-----:R-:W-:-:S06]  /*0190*/  IMAD.WIDE.U32 R10, R5, 0x8, R10 ;  /* 0x00000008050a7825 */ /* 0x001fcc00078e000a */
[----:B------:R-:W5:Y:S01]  /*01a0*/  LDG.E.64 R10, desc[UR14][R10.64] ;  /* 0x0000000e0a0a7981 */ /* 0x000f62000c1e1b00 */
[----:B------:R-:W-:-:S07]  /*01b0*/  VIADD R2, R0, 0x100 ;  /* 0x0000010000027836 */ /* 0x000fce0000000000 */
.L_x_405:
[----:B------:R-:W-:Y:S05]  /*01c0*/  BSYNC.RECONVERGENT B1 ;  /* 0x0000000000017941 */ /* 0x000fea0003800200 */
.L_x_404:
[----:B------:R-:W-:Y:S01]  /*01d0*/  ISETP.GE.AND P0, PT, R2, R3, PT ;  /* 0x000000030200720c */ /* 0x000fe20003f06270 */
[----:B------:R-:W-:-:S12]  /*01e0*/  BSSY.RECONVERGENT B1, `(.L_x_406) ;  /* 0x00000b3000017945 */ /* 0x000fd80003800200 */
[----:B------:R-:W-:Y:S05]  /*01f0*/  @P0 BRA `(.L_x_407) ;  /* 0x0000000800c40947 */ /* 0x000fea0003800000 */
[----:B------:R-:W-:Y:S01]  /*0200*/  LOP3.LUT R5, RZ, R2, RZ, 0x33, !PT ;  /* 0x00000002ff057212 */ /* 0x000fe200078e33ff */
[----:B------:R-:W-:Y:S03]  /*0210*/  BSSY.RECONVERGENT B2, `(.L_x_408) ;  /* 0x0000057000027945 */ /* 0x000fe60003800200 */
[----:B------:R-:W-:-:S04]  /*0220*/  IADD3 R6, PT, PT, R4, -UR7, R5 ;  /* 0x8000000704067c10 */ /* 0x000fc8000fffe005 */
[C---:B------:R-:W-:Y:S02]  /*0230*/  ISETP.GE.U32.AND P1, PT, R6.reuse, 0xf00, PT ;  /* 0x00000f000600780c */ /* 0x040fe40003f26070 */
[----:B------:R-:W-:-:S04]  /*0240*/  LEA.HI R4, R6, 0x1, RZ, 0x18 ;  /* 0x0000000106047811 */ /* 0x000fc800078fc0ff */
[----:B------:R-:W-:-:S04]  /*0250*/  LOP3.LUT R5, R4, 0xf, RZ, 0xc0, !PT ;  /* 0x0000000f04057812 */ /* 0x000fc800078ec0ff */
[----:B------:R-:W-:-:S03]  /*0260*/  ISETP.NE.AND P0, PT, R5, RZ, PT ;  /* 0x000000ff0500720c */ /* 0x000fc60003f05270 */
[----:B------:R-:W-:Y:S10]  /*0270*/  @!P1 BRA `(.L_x_409) ;  /* 0x0000000400409947 */ /* 0x000ff40003800000 */
[----:B------:R-:W0:Y:S01]  /*0280*/  LDCU.64 UR8, c[0x0][0x380] ;  /* 0x00007000ff0877ac */ /* 0x000e220008000a00 */
[----:B------:R-:W-:Y:S01]  /*0290*/  IMAD.WIDE.U32 R6, R2, 0x8, RZ ;  /* 0x0000000802067825 */ /* 0x000fe200078e00ff */
[----:B------:R-:W-:Y:S01]  /*02a0*/  LOP3.LUT R26, R4, 0x1fffff0, RZ, 0xc0, !PT ;  /* 0x01fffff0041a7812 */ /* 0x000fe200078ec0ff */
[----:B------:R-:W-:-:S04]  /*02b0*/  UIMAD.WIDE.U32 UR4, UR16, 0x4000, URZ ;  /* 0x00004000100478a5 */ /* 0x000fc8000f8e00ff */
[----:B------:R-:W-:Y:S02]  /*02c0*/  IMAD.MOV R26, RZ, RZ, -R26 ;  /* 0x000000ffff1a7224 */ /* 0x000fe400078e0a1a */
[----:B------:R-:W-:Y:S02]  /*02d0*/  LOP3.LUT R6, R6, UR4, RZ, 0xfc, !PT ;  /* 0x0000000406067c12 */ /* 0x000fe4000f8efcff */
[----:B------:R-:W-:Y:S02]  /*02e0*/  LOP3.LUT R7, R7, UR5, RZ, 0xfc, !PT ;  /* 0x0000000507077c12 */ /* 0x000fe4000f8efcff */
[----:B0-----:R-:W-:-:S04]  /*02f0*/  IADD3 R6, P1, PT, R6, UR8, RZ ;  /* 0x0000000806067c10 */ /* 0x001fc8000ff3e0ff */
[----:B------:R-:W-:-:S04]  /*0300*/  IADD3 R6, P2, PT, R6, 0x4000, RZ ;  /* 0x0000400006067810 */ /* 0x000fc80007f5e0ff */
[----:B------:R-:W-:-:S09]  /*0310*/  IADD3.X R7, PT, PT, RZ, UR9, R7, P2, P1 ;  /* 0x00000009ff077c10 */ /* 0x000fd200097e2407 */
.L_x_410:
[----:B------:R-:W2:Y:S04]  /*0320*/  LDG.E.64 R8, desc[UR14][R6.64+-0x4000] ;  /* 0xffc0000e06087981 */ /* 0x000ea8000c1e1b00 */
[----:B------:R-:W3:Y:S04]  /*0330*/  LDG.E.64 R12, desc[UR14][R6.64+-0x3800] ;  /* 0xffc8000e060c7981 */ /* 0x000ee8000c1e1b00 */
[----:B------:R-:W4:Y:S04]  /*0340*/  LDG.E.64 R14, desc[UR14][R6.64+-0x3000] ;  /* 0xffd0000e060e7981 */ /* 0x000f28000c1e1b00 */
[----:B------:R-:W4:Y:S04]  /*0350*/  LDG.E.64 R16, desc[UR14][R6.64+-0x2800] ;  /* 0xffd8000e06107981 */ /* 0x000f28000c1e1b00 */
[----:B------:R-:W4:Y:S04]  /*0360*/  LDG.E.64 R18, desc[UR14][R6.64+-0x2000] ;  /* 0xffe0000e06127981 */ /* 0x000f28000c1e1b00 */
[----:B------:R-:W4:Y:S04]  /*0370*/  LDG.E.64 R20, desc[UR14][R6.64+-0x1800] ;  /* 0xffe8000e06147981 */ /* 0x000f28000c1e1b00 */
[----:B------:R-:W4:Y:S04]  /*0380*/  LDG.E.64 R22, desc[UR14][R6.64+-0x1000] ;  /* 0xfff0000e06167981 */ /* 0x000f28000c1e1b00 */
[----:B------:R-:W4:Y:S01]  /*0390*/  LDG.E.64 R24, desc[UR14][R6.64+-0x800] ;  /* 0xfff8000e06187981 */ /* 0x000f22000c1e1b00 */
[----:B--2--5:R-:W-:-:S06]  /*03a0*/  DSETP.GEU.AND P1, PT, R10, R8, PT ;  /* 0x000000080a00722a */ /* 0x024fcc0003f2e000 */
[----:B------:R-:W-:Y:S02]  /*03b0*/  FSEL R10, R8, R10, !P1 ;  /* 0x0000000a080a7208 */ /* 0x000fe40004800000 */
[----:B------:R-:W-:Y:S02]  /*03c0*/  FSEL R11, R9, R11, !P1 ;  /* 0x0000000b090b7208 */ /* 0x000fe40004800000 */
[----:B------:R-:W2:Y:S04]  /*03d0*/  LDG.E.64 R8, desc[UR14][R6.64] ;  /* 0x0000000e06087981 */ /* 0x000ea8000c1e1b00 */
[----:B---3--:R-:W-:-:S06]  /*03e0*/  DSETP.GEU.AND P1, PT, R10, R12, PT ;  /* 0x0000000c0a00722a */ /* 0x008fcc0003f2e000 */
[----:B------:R-:W-:Y:S02]  /*03f0*/  FSEL R12, R12, R10, !P1 ;  /* 0x0000000a0c0c7208 */ /* 0x000fe40004800000 */
[----:B------:R-:W-:Y:S02]  /*0400*/  FSEL R13, R13, R11, !P1 ;  /* 0x0000000b0d0d7208 */ /* 0x000fe40004800000 */
[----:B------:R-:W3:Y:S04]  /*0410*/  LDG.E.64 R10, desc[UR14][R6.64+0x800] ;  /* 0x0008000e060a7981 */ /* 0x000ee8000c1e1b00 */
[----:B----4-:R-:W-:-:S06]  /*0420*/  DSETP.GEU.AND P1, PT, R12, R14, PT ;  /* 0x0000000e0c00722a */ /* 0x010fcc0003f2e000 */
[----:B------:R-:W-:Y:S02]  /*0430*/  FSEL R14, R14, R12, !P1 ;  /* 0x0000000c0e0e7208 */ /* 0x000fe40004800000 */
[----:B------:R-:W-:Y:S02]  /*0440*/  FSEL R15, R15, R13, !P1 ;  /* 0x0000000d0f0f7208 */ /* 0x000fe40004800000 */
[----:B------:R-:W4:Y:S04]  /*0450*/  LDG.E.64 R12, desc[UR14][R6.64+0x1000] ;  /* 0x0010000e060c7981 */ /* 0x000f28000c1e1b00 */
[----:B------:R-:W-:-:S06]  /*0460*/  DSETP.GEU.AND P1, PT, R14, R16, PT ;  /* 0x000000100e00722a */ /* 0x000fcc0003f2e000 */
        /* <DEDUP_REMOVED lines=18> */
[----:B------:R0:W4:Y:S01]  /*0590*/  LDG.E.64 R24, desc[UR14][R6.64+0x3800] ;  /* 0x0038000e06187981 */ /* 0x000122000c1e1b00 */
[----:B------:R-:W-:-:S05]  /*05a0*/  VIADD R26, R26, 0x10 ;  /* 0x000000101a1a7836 */ /* 0x000fca0000000000 */
[----:B------:R-:W-:Y:S02]  /*05b0*/  ISETP.NE.AND P2, PT, R26, RZ, PT ;  /* 0x000000ff1a00720c */ /* 0x000fe40003f45270 */
[----:B0-----:R-:W-:Y:S01]  /*05c0*/  IADD3 R6, P3, PT, R6, 0x8000, RZ ;  /* 0x0000800006067810 */ /* 0x001fe20007f7e0ff */
[----:B------:R-:W-:-:S04]  /*05d0*/  VIADD R2, R2, 0x1000 ;  /* 0x0000100002027836 */ /* 0x000fc80000000000 */
[----:B------:R-:W-:Y:S01]  /*05e0*/  IMAD.X R7, RZ, RZ, R7, P3 ;  /* 0x000000ffff077224 */ /* 0x000fe200018e0607 */
[----:B--2---:R-:W-:-:S06]  /*05f0*/  DSETP.GEU.AND P1, PT, R22, R8, PT ;  /* 0x000000081600722a */ /* 0x004fcc0003f2e000 */
[----:B------:R-:W-:Y:S02]  /*0600*/  FSEL R8, R8, R22, !P1 ;  /* 0x0000001608087208 */ /* 0x000fe40004800000 */
[----:B------:R-:W-:-:S06]  /*0610*/  FSEL R9, R9, R23, !P1 ;  /* 0x0000001709097208 */ /* 0x000fcc0004800000 */
[----:B---3--:R-:W-:-:S06]  /*0620*/  DSETP.GEU.AND P1, PT, R8, R10, PT ;  /* 0x0000000a0800722a */ /* 0x008fcc0003f2e000 */
[----:B------:R-:W-:Y:S02]  /*0630*/  FSEL R8, R10, R8, !P1 ;  /* 0x000000080a087208 */ /* 0x000fe40004800000 */
[----:B------:R-:W-:-:S06]  /*0640*/  FSEL R9, R11, R9, !P1 ;  /* 0x000000090b097208 */ /* 0x000fcc0004800000 */
[----:B----4-:R-:W-:-:S06]  /*0650*/  DSETP.GEU.AND P1, PT, R8, R12, PT ;  /* 0x0000000c0800722a */ /* 0x010fcc0003f2e000 */
[----:B------:R-:W-:Y:S02]  /*0660*/  FSEL R8, R12, R8, !P1 ;  /* 0x000000080c087208 */ /* 0x000fe40004800000 */
[----:B------:R-:W-:-:S06]  /*0670*/  FSEL R9, R13, R9, !P1 ;  /* 0x000000090d097208 */ /* 0x000fcc0004800000 */
[----:B------:R-:W-:-:S06]  /*0680*/  DSETP.GEU.AND P1, PT, R8, R14, PT ;  /* 0x0000000e0800722a */ /* 0x000fcc0003f2e000 */
        /* <DEDUP_REMOVED lines=13> */
[----:B------:R-:W-:Y:S01]  /*0760*/  FSEL R11, R25, R9, !P1 ;  /* 0x00000009190b7208 */ /* 0x000fe20004800000 */
[----:B------:R-:W-:Y:S06]  /*0770*/  @P2 BRA `(.L_x_410) ;  /* 0xfffffff800e82947 */ /* 0x000fec000383ffff */
.L_x_409:
[----:B------:R-:W-:Y:S05]  /*0780*/  BSYNC.RECONVERGENT B2 ;  /* 0x0000000000027941 */ /* 0x000fea0003800200 */
.L_x_408:
[----:B------:R-:W-:Y:S05]  /*0790*/  @!P0 BRA `(.L_x_407) ;  /* 0x00000004005c8947 */ /* 0x000fea0003800000 */
[----:B------:R-:W-:Y:S01]  /*07a0*/  ISETP.GE.U32.AND P1, PT, R5, 0x8, PT ;  /* 0x000000080500780c */ /* 0x000fe20003f26070 */
[----:B------:R-:W-:Y:S01]  /*07b0*/  BSSY.RECONVERGENT B2, `(.L_x_411) ;  /* 0x000002a000027945 */ /* 0x000fe20003800200 */
[----:B------:R-:W-:-:S04]  /*07c0*/  LOP3.LUT R26, R4, 0x7, RZ, 0xc0, !PT ;  /* 0x00000007041a7812 */ /* 0x000fc800078ec0ff */
[----:B------:R-:W-:-:S07]  /*07d0*/  ISETP.NE.AND P0, PT, R26, RZ, PT ;  /* 0x000000ff1a00720c */ /* 0x000fce0003f05270 */
[----:B------:R-:W-:Y:S06]  /*07e0*/  @!P1 BRA `(.L_x_412) ;  /* 0x0000000000989947 */ /* 0x000fec0003800000 */
[----:B------:R-:W0:Y:S01]  /*07f0*/  LDCU.64 UR4, c[0x0][0x380] ;  /* 0x00007000ff0477ac */ /* 0x000e220008000a00 */
[----:B------:R-:W-:-:S04]  /*0800*/  IADD3 R5, P1, PT, R2, UR7, RZ ;  /* 0x0000000702057c10 */ /* 0x000fc8000ff3e0ff */
[----:B------:R-:W-:Y:S02]  /*0810*/  LEA.HI.X.SX32 R6, R2, RZ, 0x1, P1 ;  /* 0x000000ff02067211 */ /* 0x000fe400008f0eff */
[----:B0-----:R-:W-:-:S04]  /*0820*/  LEA R24, P1, R5, UR4, 0x3 ;  /* 0x0000000405187c11 */ /* 0x001fc8000f8218ff */
[----:B------:R-:W-:-:S05]  /*0830*/  LEA.HI.X R25, R5, UR5, R6, 0x3, P1 ;  /* 0x0000000505197c11 */ /* 0x000fca00088f1c06 */
        /* <DEDUP_REMOVED lines=8> */
[----:B------:R-:W-:Y:S01]  /*08c0*/  VIADD R2, R2, 0x800 ;  /* 0x0000080002027836 */ /* 0x000fe20000000000 */
[----:B--2--5:R-:W-:-:S06]  /*08d0*/  DSETP.GEU.AND P1, PT, R10, R20, PT ;  /* 0x000000140a00722a */ /* 0x024fcc0003f2e000 */
        /* <DEDUP_REMOVED lines=22> */
[----:B------:R-:W-:-:S07]  /*0a40*/  FSEL R11, R23, R7, !P1 ;  /* 0x00000007170b7208 */ /* 0x000fce0004800000 */
.L_x_412:
[----:B------:R-:W-:Y:S05]  /*0a50*/  BSYNC.RECONVERGENT B2 ;  /* 0x0000000000027941 */ /* 0x000fea0003800200 */
.L_x_411:
        /* <DEDUP_REMOVED lines=27> */
[----:B------:R-:W-:-:S07]  /*0c10*/  FSEL R11, R17, R9, !P1 ;  /* 0x00000009110b7208 */ /* 0x000fce0004800000 */
.L_x_414:
[----:B------:R-:W-:Y:S05]  /*0c20*/  BSYNC.RECONVERGENT B2 ;  /* 0x0000000000027941 */ /* 0x000fea0003800200 */
.L_x_413:
[----:B------:R-:W-:Y:S05]  /*0c30*/  @!P0 BRA `(.L_x_407) ;  /* 0x0000000000348947 */ /* 0x000fea0003800000 */
[----:B------:R-:W0:Y:S01]  /*0c40*/  LDC.64 R6, c[0x0][0x380] ;  /* 0x0000e000ff067b82 */ /* 0x000e220000000a00 */
[----:B------:R-:W-:Y:S02]  /*0c50*/  IMAD.U32 R5, RZ, RZ, UR16 ;  /* 0x00000010ff057e24 */ /* 0x000fe4000f8e00ff */
[----:B------:R-:W-:Y:S02]  /*0c60*/  IMAD.MOV R8, RZ, RZ, -R4 ;  /* 0x000000ffff087224 */ /* 0x000fe400078e0a04 */
[----:B0-----:R-:W-:-:S07]  /*0c70*/  IMAD.WIDE.U32 R4, R5, 0x4000, R6 ;  /* 0x0000400005047825 */ /* 0x001fce00078e0006 */
.L_x_415:
[----:B------:R-:W-:-:S06]  /*0c80*/  IMAD.WIDE R6, R2, 0x8, R4 ;  /* 0x0000000802067825 */ /* 0x000fcc00078e0204 */
[----:B------:R-:W2:Y:S01]  /*0c90*/  LDG.E.64 R6, desc[UR14][R6.64] ;  /* 0x0000000e06067981 */ /* 0x000ea2000c1e1b00 */
[----:B------:R-:W-:Y:S02]  /*0ca0*/  VIADD R8, R8, 0x1 ;  /* 0x0000000108087836 */ /* 0x000fe40000000000 */
[----:B------:R-:W-:-:S03]  /*0cb0*/  VIADD R2, R2, 0x100 ;  /* 0x0000010002027836 */ /* 0x000fc60000000000 */
[----:B------:R-:W-:Y:S01]  /*0cc0*/  ISETP.NE.AND P1, PT, R8, RZ, PT ;  /* 0x000000ff0800720c */ /* 0x000fe20003f25270 */
[----:B--2--5:R-:W-:-:S06]  /*0cd0*/  DSETP.GEU.AND P0, PT, R10, R6, PT ;  /* 0x000000060a00722a */ /* 0x024fcc0003f0e000 */
[----:B------:R-:W-:Y:S02]  /*0ce0*/  FSEL R10, R6, R10, !P0 ;  /* 0x0000000a060a7208 */ /* 0x000fe40004000000 */
[----:B------:R-:W-:-:S04]  /*0cf0*/  FSEL R11, R7, R11, !P0 ;  /* 0x0000000b070b7208 */ /* 0x000fc80004000000 */
[----:B------:R-:W-:Y:S05]  /*0d00*/  @P1 BRA `(.L_x_415) ;  /* 0xfffffffc00dc1947 */ /* 0x000fea000383ffff */
.L_x_407:
[----:B------:R-:W-:Y:S05]  /*0d10*/  BSYNC.RECONVERGENT B1 ;  /* 0x0000000000017941 */ /* 0x000fea0003800200 */
.L_x_406:
[----:B------:R-:W-:-:S13]  /*0d20*/  ISETP.GE.AND P0, PT, R3, 0x100, PT ;  /* 0x000001000300780c */ /* 0x000fda0003f06270 */
[----:B------:R-:W-:Y:S05]  /*0d30*/  @!P0 BRA `(.L_x_416) ;  /* 0x00000004002c8947 */ /* 0x000fea0003800000 */
[----:B------:R-:W0:Y:S01]  /*0d40*/  S2R R9, SR_LANEID ;  /* 0x0000000000097919 */ /* 0x000e220000000000 */
[----:B-----5:R-:W-:Y:S04]  /*0d50*/  SHFL.DOWN PT, R2, R10, 0x1, 0x1f ;  /* 0x08201f000a027f89 */ /* 0x020fe800000e0000 */
[----:B------:R-:W1:Y:S02]  /*0d60*/  SHFL.DOWN PT, R3, R11, 0x1, 0x1f ;  /* 0x08201f000b037f89 */ /* 0x000e6400000e0000 */
[----:B-1----:R-:W-:Y:S01]  /*0d70*/  DSETP.GEU.AND P1, PT, R10, R2, PT ;  /* 0x000000020a00722a */ /* 0x002fe20003f2e000 */
[C---:B0-----:R-:W-:Y:S02]  /*0d80*/  ISETP.GT.AND P0, PT, R9.reuse, 0x1e, PT ;  /* 0x0000001e0900780c */ /* 0x041fe40003f04270 */
[----:B------:R-:W-:-:S03]  /*0d90*/  ISETP.NE.AND P2, PT, R9, RZ, PT ;  /* 0x000000ff0900720c */ /* 0x000fc60003f45270 */
[----:B------:R-:W-:Y:S02]  /*0da0*/  FSEL R5, R2, R10, !P1 ;  /* 0x0000000a02057208 */ /* 0x000fe40004800000 */
[----:B------:R-:W-:Y:S02]  /*0db0*/  FSEL R3, R3, R11, !P1 ;  /* 0x0000000b03037208 */ /* 0x000fe40004800000 */
[----:B------:R-:W-:Y:S02]  /*0dc0*/  FSEL R2, R10, R5, P0 ;  /* 0x000000050a027208 */ /* 0x000fe40000000000 */
[----:B------:R-:W-:Y:S02]  /*0dd0*/  FSEL R3, R11, R3, P0 ;  /* 0x000000030b037208 */ /* 0x000fe40000000000 */
[----:B------:R-:W-:Y:S01]  /*0de0*/  ISETP.GT.AND P0, PT, R9, 0x1d, PT ;  /* 0x0000001d0900780c */ /* 0x000fe20003f04270 */
[----:B------:R-:W-:Y:S01]  /*0df0*/  SHFL.DOWN PT, R4, R2, 0x2, 0x1f ;  /* 0x08401f0002047f89 */ /* 0x000fe200000e0000 */
[----:B------:R-:W-:-:S02]  /*0e00*/  @!P2 MOV R7, 0x400 ;  /* 0x000004000007a802 */ /* 0x000fc40000000f00 */
[----:B------:R-:W-:Y:S01]  /*0e10*/  @!P2 SHF.R.U32.HI R6, RZ, 0x2, R0 ;  /* 0x00000002ff06a819 */ /* 0x000fe20000011600 */
[----:B------:R-:W0:Y:S01]  /*0e20*/  SHFL.DOWN PT, R5, R3, 0x2, 0x1f ;  /* 0x08401f0003057f89 */ /* 0x000e2200000e0000 */
[----:B------:R-:W1:Y:S01]  /*0e30*/  @!P2 S2R R8, SR_CgaCtaId ;  /* 0x000000000008a919 */ /* 0x000e620000008800 */
[----:B0-----:R-:W-:-:S06]  /*0e40*/  DSETP.GEU.AND P1, PT, R2, R4, PT ;  /* 0x000000040200722a */ /* 0x001fcc0003f2e000 */
[----:B------:R-:W-:Y:S02]  /*0e50*/  @!P0 FSEL R2, R4, R2, !P1 ;  /* 0x0000000204028208 */ /* 0x000fe40004800000 */
[----:B------:R-:W-:Y:S02]  /*0e60*/  @!P0 FSEL R3, R5, R3, !P1 ;  /* 0x0000000305038208 */ /* 0x000fe40004800000 */
[----:B------:R-:W-:Y:S01]  /*0e70*/  ISETP.GT.AND P0, PT, R9, 0x1b, PT ;  /* 0x0000001b0900780c */ /* 0x000fe20003f04270 */
[----:B------:R-:W-:Y:S01]  /*0e80*/  SHFL.DOWN PT, R4, R2, 0x4, 0x1f ;  /* 0x08801f0002047f89 */ /* 0x000fe200000e0000 */
[----:B-1----:R-:W-:Y:S02]  /*0e90*/  @!P2 LEA R11, R8, R7, 0x18 ;  /* 0x00000007080ba211 */ /* 0x002fe400078ec0ff */
[----:B------:R-:W-:Y:S01]  /*0ea0*/  @!P2 LOP3.LUT R8, R6, 0xf8, RZ, 0xc0, !PT ;  /* 0x000000f80608a812 */ /* 0x000fe200078ec0ff */
[----:B------:R-:W0:Y:S04]  /*0eb0*/  SHFL.DOWN PT, R5, R3, 0x4, 0x1f ;  /* 0x08801f0003057f89 */ /* 0x000e2800000e0000 */
[----:B------:R-:W-:Y:S01]  /*0ec0*/  @!P2 IMAD.IADD R11, R8, 0x1, R11 ;  /* 0x00000001080ba824 */ /* 0x000fe200078e020b */
[----:B0-----:R-:W-:-:S06]  /*0ed0*/  DSETP.GEU.AND P1, PT, R2, R4, PT ;  /* 0x000000040200722a */ /* 0x001fcc0003f2e000 */
[----:B------:R-:W-:Y:S02]  /*0ee0*/  @!P0 FSEL R2, R4, R2, !P1 ;  /* 0x0000000204028208 */ /* 0x000fe40004800000 */
[----:B------:R-:W-:Y:S02]  /*0ef0*/  @!P0 FSEL R3, R5, R3, !P1 ;  /* 0x0000000305038208 */ /* 0x000fe40004800000 */
[----:B------:R-:W-:Y:S01]  /*0f00*/  ISETP.GT.AND P0, PT, R9, 0x17, PT ;  /* 0x000000170900780c */ /* 0x000fe20003f04270 */
[----:B------:R-:W-:Y:S04]  /*0f10*/  SHFL.DOWN PT, R4, R2, 0x8, 0x1f ;  /* 0x09001f0002047f89 */ /* 0x000fe800000e0000 */
[----:B------:R-:W0:Y:S02]  /*0f20*/  SHFL.DOWN PT, R5, R3, 0x8, 0x1f ;  /* 0x09001f0003057f89 */ /* 0x000e2400000e0000 */
[----:B0-----:R-:W-:-:S06]  /*0f30*/  DSETP.GEU.AND P1, PT, R2, R4, PT ;  /* 0x000000040200722a */ /* 0x001fcc0003f2e000 */
[----:B------:R-:W-:Y:S02]  /*0f40*/  @!P0 FSEL R2, R4, R2, !P1 ;  /* 0x0000000204028208 */ /* 0x000fe40004800000 */
[----:B------:R-:W-:Y:S02]  /*0f50*/  @!P0 FSEL R3, R5, R3, !P1 ;  /* 0x0000000305038208 */ /* 0x000fe40004800000 */
[----:B------:R-:W-:Y:S01]  /*0f60*/  ISETP.GT.AND P1, PT, R9, 0xf, PT ;  /* 0x0000000f0900780c */ /* 0x000fe20003f24270 */
[----:B------:R-:W-:Y:S04]  /*0f70*/  SHFL.DOWN PT, R4, R2, 0x10, 0x1f ;  /* 0x0a001f0002047f89 */ /* 0x000fe800000e0000 */
[----:B------:R-:W0:Y:S02]  /*0f80*/  SHFL.DOWN PT, R5, R3, 0x10, 0x1f ;  /* 0x0a001f0003057f89 */ /* 0x000e2400000e0000 */
[----:B0-----:R-:W-:-:S06]  /*0f90*/  DSETP.GEU.AND P0, PT, R2, R4, PT ;  /* 0x000000040200722a */ /* 0x001fcc0003f0e000 */
[----:B------:R-:W-:Y:S02]  /*0fa0*/  FSEL R6, R4, R2, !P0 ;  /* 0x0000000204067208 */ /* 0x000fe40004000000 */
[----:B------:R-:W-:Y:S02]  /*0fb0*/  FSEL R7, R5, R3, !P0 ;  /* 0x0000000305077208 */ /* 0x000fe40004000000 */
[----:B------:R-:W-:Y:S02]  /*0fc0*/  ISETP.NE.AND P0, PT, R0, RZ, PT ;  /* 0x000000ff0000720c */ /* 0x000fe40003f05270 */
[----:B------:R-:W-:Y:S01]  /*0fd0*/  FSEL R4, R2, R6, P1 ;  /* 0x0000000602047208 */ /* 0x000fe20000800000 */
[----:B------:R1:W-:Y:S01]  /*0fe0*/  @!P2 STS.64 [R11+0x8], R6 ;  /* 0x000008060b00a388 */ /* 0x0003e20000000a00 */
[----:B------:R-:W-:Y:S01]  /*0ff0*/  FSEL R5, R3, R7, P1 ;  /* 0x0000000703057208 */ /* 0x000fe20000800000 */
[----:B------:R-:W-:Y:S08]  /*1000*/  BAR.SYNC.DEFER_BLOCKING 0x0 ;  /* 0x0000000000007b1d */ /* 0x000ff00000010000 */
[----:B------:R-:W-:Y:S05]  /*1010*/  @P0 BRA `(.L_x_417) ;  /* 0x0000002000300947 */ /* 0x000fea0003800000 */
[----:B------:R-:W0:Y:S01]  /*1020*/  S2UR UR5, SR_CgaCtaId ;  /* 0x00000000000579c3 */ /* 0x000e220000008800 */
[----:B------:R-:W-:Y:S02]  /*1030*/  UMOV UR4, 0x400 ;  /* 0x0000040000047882 */ /* 0x000fe40000000000 */
[----:B0-----:R-:W-:-:S09]  /*1040*/  ULEA UR4, UR5, UR4, 0x18 ;  /* 0x0000000405047291 */ /* 0x001fd2000f8ec0ff */
[----:B------:R-:W0:Y:S04]  /*1050*/  LDS.128 R12, [UR4+0x10] ;  /* 0x00001004ff0c7984 */ /* 0x000e280008000c00 */
[----:B-1----:R-:W1:Y:S01]  /*1060*/  LDS.128 R8, [UR4+0x20] ;  /* 0x00002004ff087984 */ /* 0x002e620008000c00 */
[----:B0-----:R-:W-:-:S06]  /*1070*/  DSETP.GEU.AND P1, PT, R4, R12, PT ;  /* 0x0000000c0400722a */ /* 0x001fcc0003f2e000 */
[----:B------:R-:W-:Y:S02]  /*1080*/  FSEL R2, R12, R4, !P1 ;  /* 0x000000040c027208 */ /* 0x000fe40004800000 */
[----:B------:R-:W-:Y:S02]  /*1090*/  FSEL R3, R13, R5, !P1 ;  /* 0x000000050d037208 */ /* 0x000fe40004800000 */
[----:B------:R-:W0:Y:S04]  /*10a0*/  LDS.128 R4, [UR4+0x30] ;  /* 0x00003004ff047984 */ /* 0x000e280008000c00 */
[----:B------:R-:W-:-:S06]  /*10b0*/  DSETP.GEU.AND P1, PT, R2, R14, PT ;  /* 0x0000000e0200722a */ /* 0x000fcc0003f2e000 */
[----:B------:R-:W-:Y:S02]  /*10c0*/  FSEL R2, R14, R2, !P1 ;  /* 0x000000020e027208 */ /* 0x000fe40004800000 */
[----:B------:R-:W-:-:S06]  /*10d0*/  FSEL R3, R15, R3, !P1 ;  /* 0x000000030f037208 */ /* 0x000fcc0004800000 */
[----:B-1----:R-:W-:-:S06]  /*10e0*/  DSETP.GEU.AND P1, PT, R2, R8, PT ;  /* 0x000000080200722a */ /* 0x002fcc0003f2e000 */
[----:B------:R-:W-:Y:S02]  /*10f0*/  FSEL R8, R8, R2, !P1 ;  /* 0x0000000208087208 */ /* 0x000fe40004800000 */
[----:B------:R-:W-:Y:S02]  /*1100*/  FSEL R9, R9, R3, !P1 ;  /* 0x0000000309097208 */ /* 0x000fe40004800000 */
[----:B------:R-:W1:Y:S04]  /*1110*/  LDS.64 R2, [UR4+0x40] ;  /* 0x00004004ff027984 */ /* 0x000e680008000a00 */
[----:B------:R-:W-:-:S06]  /*1120*/  DSETP.GEU.AND P1, PT, R8, R10, PT ;  /* 0x0000000a0800722a */ /* 0x000fcc0003f2e000 */
[----:B------:R-:W-:Y:S02]  /*1130*/  FSEL R8, R10, R8, !P1 ;  /* 0x000000080a087208 */ /* 0x000fe40004800000 */
[----:B------:R-:W-:-:S06]  /*1140*/  FSEL R9, R11, R9, !P1 ;  /* 0x000000090b097208 */ /* 0x000fcc0004800000 */
[----:B0-----:R-:W-:-:S06]  /*1150*/  DSETP.GEU.AND P1, PT, R8, R4, PT ;  /* 0x000000040800722a */ /* 0x001fcc0003f2e000 */
[----:B------:R-:W-:Y:S02]  /*1160*/  FSEL R4, R4, R8, !P1 ;  /* 0x0000000804047208 */ /* 0x000fe40004800000 */
[----:B------:R-:W-:-:S06]  /*1170*/  FSEL R5, R5, R9, !P1 ;  /* 0x0000000905057208 */ /* 0x000fcc0004800000 */
[----:B------:R-:W-:-:S06]  /*1180*/  DSETP.GEU.AND P1, PT, R4, R6, PT ;  /* 0x000000060400722a */ /* 0x000fcc0003f2e000 */
[----:B------:R-:W-:Y:S02]  /*1190*/  FSEL R4, R6, R4, !P1 ;  /* 0x0000000406047208 */ /* 0x000fe40004800000 */
[----:B------:R-:W-:-:S06]  /*11a0*/  FSEL R5, R7, R5, !P1 ;  /* 0x0000000507057208 */ /* 0x000fcc0004800000 */
[----:B-1----:R-:W-:-:S06]  /*11b0*/  DSETP.GEU.AND P1, PT, R4, R2, PT ;  /* 0x000000020400722a */ /* 0x002fcc0003f2e000 */
[----:B------:R-:W-:Y:S02]  /*11c0*/  FSEL R4, R2, R4, !P1 ;  /* 0x0000000402047208 */ /* 0x000fe40004800000 */
[----:B------:R-:W-:Y:S01]  /*11d0*/  FSEL R5, R3, R5, !P1 ;  /* 0x0000000503057208 */ /* 0x000fe20004800000 */
[----:B------:R-:W-:Y:S06]  /*11e0*/  BRA `(.L_x_417) ;  /* 0x0000001c00bc7947 */ /* 0x000fec0003800000 */
.L_x_416:
[----:B------:R-:W-:-:S05]  /*11f0*/  LOP3.LUT R2, R0, 0x3e0, RZ, 0xc0, !PT ;  /* 0x000003e000027812 */ /* 0x000fca00078ec0ff */
[----:B------:R-:W-:Y:S01]  /*1200*/  VIADD R4, R2, 0x20 ;  /* 0x0000002002047836 */ /* 0x000fe20000000000 */
[----:B------:R-:W-:-:S04]  /*1210*/  LOP3.LUT R2, RZ, R2, RZ, 0x33, !PT ;  /* 0x00000002ff027212 */ /* 0x000fc800078e33ff */
[----:B------:R-:W-:Y:S01]  /*1220*/  ISETP.GT.AND P0, PT, R4, R3, PT ;  /* 0x000000030400720c */ /* 0x000fe20003f04270 */
[----:B------:R-:W-:-:S05]  /*1230*/  IMAD.IADD R2, R3, 0x1, R2 ;  /* 0x0000000103027824 */ /* 0x000fca00078e0202 */
[----:B------:R-:W-:Y:S02]  /*1240*/  SEL R5, R2, 0x1f, P0 ;  /* 0x0000001f02057807 */ /* 0x000fe40000000000 */
[----:B------:R-:W0:Y:S03]  /*1250*/  S2R R2, SR_LANEID ;  /* 0x0000000000027919 */ /* 0x000e260000000000 */
[----:B-----5:R-:W-:Y:S04]  /*1260*/  SHFL.DOWN PT, R6, R10, 0x1, R5 ;  /* 0x082000000a067989 */ /* 0x020fe800000e0005 */
[----:B------:R-:W1:Y:S02]  /*1270*/  SHFL.DOWN PT, R7, R11, 0x1, R5 ;  /* 0x082000000b077989 */ /* 0x000e6400000e0005 */
[----:B-1----:R-:W-:Y:S01]  /*1280*/  DSETP.GEU.AND P1, PT, R10, R6, PT ;  /* 0x000000060a00722a */ /* 0x002fe20003f2e000 */
[----:B0-----:R-:W-:-:S05]  /*1290*/  ISETP.GE.AND P0, PT, R2, R5, PT ;  /* 0x000000050200720c */ /* 0x001fca0003f06270 */
[-C--:B------:R-:W-:Y:S01]  /*12a0*/  FSEL R9, R6, R10.reuse, !P1 ;  /* 0x0000000a06097208 */ /* 0x080fe20004800000 */
[----:B------:R-:W-:Y:S01]  /*12b0*/  VIADD R6, R2, 0x2 ;  /* 0x0000000202067836 */ /* 0x000fe20000000000 */
[-C--:B------:R-:W-:Y:S02]  /*12c0*/  FSEL R7, R7, R11.reuse, !P1 ;  /* 0x0000000b07077208 */ /* 0x080fe40004800000 */
[----:B------:R-:W-:Y:S02]  /*12d0*/  FSEL R4, R9, R10, !P0 ;  /* 0x0000000a09047208 */ /* 0x000fe40004000000 */
[----:B------:R-:W-:Y:S02]  /*12e0*/  FSEL R7, R7, R11, !P0 ;  /* 0x0000000b07077208 */ /* 0x000fe40004000000 */
[----:B------:R-:W-:Y:S01]  /*12f0*/  ISETP.GT.AND P0, PT, R6, R5, PT ;  /* 0x000000050600720c */ /* 0x000fe20003f04270 */
[----:B------:R-:W-:Y:S01]  /*1300*/  SHFL.DOWN PT, R8, R4, 0x2, R5 ;  /* 0x0840000004087989 */ /* 0x000fe200000e0005 */
[----:B------:R-:W-:-:S03]  /*1310*/  IMAD.MOV.U32 R6, RZ, RZ, R4 ;  /* 0x000000ffff067224 */ /* 0x000fc600078e0004 */
[----:B------:R-:W0:Y:S03]  /*1320*/  SHFL.DOWN PT, R9, R7, 0x2, R5 ;  /* 0x0840000007097989 */ /* 0x000e2600000e0005 */
[----:B0-----:R-:W-:Y:S01]  /*1330*/  DSETP.GEU.AND P1, PT, R6, R8, PT ;  /* 0x000000080600722a */ /* 0x001fe20003f2e000 */
[----:B------:R-:W-:-:S05]  /*1340*/  VIADD R6, R2, 0x4 ;  /* 0x0000000402067836 */ /* 0x000fca0000000000 */
[----:B------:R-:W-:Y:S02]  /*1350*/  @!P0 FSEL R4, R8, R4, !P1 ;  /* 0x0000000408048208 */ /* 0x000fe40004800000 */
[----:B------:R-:W-:Y:S02]  /*1360*/  @!P0 FSEL R7, R9, R7, !P1 ;  /* 0x0000000709078208 */ /* 0x000fe40004800000 */
        /* <DEDUP_REMOVED lines=10> */
[----:B------:R-:W-:Y:S01]  /*1410*/  IMAD.MOV.U32 R6, RZ, RZ, R4 ;  /* 0x000000ffff067224 */ /* 0x000fe200078e0004 */
[C---:B------:R-:W-:Y:S01]  /*1420*/  ISETP.NE.AND P0, PT, R2.reuse, RZ, PT ;  /* 0x000000ff0200720c */ /* 0x040fe20003f05270 */
[----:B------:R-:W-:Y:S01]  /*1430*/  VIADD R2, R2, 0x10 ;  /* 0x0000001002027836 */ /* 0x000fe20000000000 */
[----:B------:R-:W0:Y:S11]  /*1440*/  SHFL.DOWN PT, R9, R7, 0x8, R5 ;  /* 0x0900000007097989 */ /* 0x000e3600000e0005 */
[----:B------:R-:W1:Y:S01]  /*1450*/  @!P0 S2R R11, SR_CgaCtaId ;  /* 0x00000000000b8919 */ /* 0x000e620000008800 */
[----:B0-----:R-:W-:Y:S01]  /*1460*/  DSETP.GEU.AND P2, PT, R6, R8, PT ;  /* 0x000000080600722a */ /* 0x001fe20003f4e000 */
[----:B------:R-:W-:-:S05]  /*1470*/  @!P0 MOV R6, 0x400 ;  /* 0x0000040000068802 */ /* 0x000fca0000000f00 */
[----:B------:R-:W-:Y:S02]  /*1480*/  @!P1 FSEL R4, R8, R4, !P2 ;  /* 0x0000000408049208 */ /* 0x000fe40005000000 */
[----:B------:R-:W-:Y:S02]  /*1490*/  @!P1 FSEL R7, R9, R7, !P2 ;  /* 0x0000000709079208 */ /* 0x000fe40005000000 */
[----:B------:R-:W-:Y:S01]  /*14a0*/  ISETP.GT.AND P1, PT, R2, R5, PT ;  /* 0x000000050200720c */ /* 0x000fe20003f24270 */
[----:B------:R-:W-:Y:S01]  /*14b0*/  SHFL.DOWN PT, R8, R4, 0x10, R5 ;  /* 0x0a00000004087989 */ /* 0x000fe200000e0005 */
[----:B------:R-:W-:-:S03]  /*14c0*/  @!P0 SHF.R.U32.HI R2, RZ, 0x2, R0 ;  /* 0x00000002ff028819 */ /* 0x000fc60000011600 */
[----:B------:R0:W2:Y:S01]  /*14d0*/  SHFL.DOWN PT, R9, R7, 0x10, R5 ;  /* 0x0a00000007097989 */ /* 0x0000a200000e0005 */
[----:B------:R-:W-:Y:S02]  /*14e0*/  @!P0 LOP3.LUT R2, R2, 0xf8, RZ, 0xc0, !PT ;  /* 0x000000f802028812 */ /* 0x000fe400078ec0ff */
[----:B-1----:R-:W-:-:S05]  /*14f0*/  @!P0 LEA R11, R11, R6, 0x18 ;  /* 0x000000060b0b8211 */ /* 0x002fca00078ec0ff */
[----:B------:R-:W-:Y:S02]  /*1500*/  @!P0 IMAD.IADD R11, R2, 0x1, R11 ;  /* 0x00000001020b8824 */ /* 0x000fe400078e020b */
[----:B0-----:R-:W-:-:S06]  /*1510*/  IMAD.MOV.U32 R5, RZ, RZ, R7 ;  /* 0x000000ffff057224 */ /* 0x001fcc00078e0007 */
[----:B--2---:R-:W-:-:S06]  /*1520*/  DSETP.GEU.AND P2, PT, R4, R8, PT ;  /* 0x000000080400722a */ /* 0x004fcc0003f4e000 */
[----:B------:R-:W-:Y:S02]  /*1530*/  @!P1 FSEL R7, R9, R7, !P2 ;  /* 0x0000000709079208 */ /* 0x000fe40005000000 */
[----:B------:R-:W-:-:S03]  /*1540*/  @!P1 FSEL R4, R8, R4, !P2 ;  /* 0x0000000408049208 */ /* 0x000fc60005000000 */
[----:B------:R-:W-:-:S05]  /*1550*/  IMAD.MOV.U32 R5, RZ, RZ, R7 ;  /* 0x000000ffff057224 */ /* 0x000fca00078e0007 */
[----:B------:R1:W-:Y:S01]  /*1560*/  @!P0 STS.64 [R11+0x8], R4 ;  /* 0x000008040b008388 */ /* 0x0003e20000000a00 */
[----:B------:R-:W-:Y:S01]  /*1570*/  BAR.SYNC.DEFER_BLOCKING 0x0 ;  /* 0x0000000000007b1d */ /* 0x000fe20000010000 */
[----:B------:R-:W-:-:S13]  /*1580*/  ISETP.NE.AND P0, PT, R0, RZ, PT ;  /* 0x000000ff0000720c */ /* 0x000fda0003f05270 */
[----:B-1----:R-:W-:Y:S05]  /*1590*/  @P0 BRA `(.L_x_417) ;  /* 0x0000001800d00947 */ /* 0x002fea0003800000 */
[----:B------:R-:W0:Y:S01]  /*15a0*/  S2UR UR5, SR_CgaCtaId ;  /* 0x00000000000579c3 */ /* 0x000e220000008800 */
[----:B------:R-:W-:Y:S01]  /*15b0*/  UMOV UR4, 0x400 ;  /* 0x0000040000047882 */ /* 0x000fe20000000000 */
[----:B------:R-:W-:Y:S01]  /*15c0*/  ISETP.GT.AND P2, PT, R3, 0x20, PT ;  /* 0x000000200300780c */ /* 0x000fe20003f44270 */
[----:B0-----:R-:W-:-:S09]  /*15d0*/  ULEA UR4, UR5, UR4, 0x18 ;  /* 0x0000000405047291 */ /* 0x001fd2000f8ec0ff */
[----:B------:R-:W0:Y:S04]  /*15e0*/  LDS.128 R12, [UR4+0x10] ;  /* 0x00001004ff0c7984 */ /* 0x000e280008000c00 */
[----:B------:R-:W1:Y:S01]  /*15f0*/  LDS.128 R8, [UR4+0x20] ;  /* 0x00002004ff087984 */ /* 0x000e620008000c00 */
[----:B0-----:R-:W-:-:S06]  /*1600*/  DSETP.GEU.AND P1, PT, R4, R12, PT ;  /* 0x0000000c0400722a */ /* 0x001fcc0003f2e000 */
[-C--:B------:R-:W-:Y:S02]  /*1610*/  FSEL R7, R12, R4.reuse, !P1 ;  /* 0x000000040c077208 */ /* 0x080fe40004800000 */
[-C--:B------:R-:W-:Y:S02]  /*1620*/  FSEL R13, R13, R5.reuse, !P1 ;  /* 0x000000050d0d7208 */ /* 0x080fe40004800000 */
[----:B------:R-:W-:Y:S02]  /*1630*/  FSEL R0, R7, R4, P2 ;  /* 0x0000000407007208 */ /* 0x000fe40001000000 */
[----:B------:R-:W-:Y:S02]  /*1640*/  ISETP.GT.AND P1, PT, R3, 0x40, PT ;  /* 0x000000400300780c */ /* 0x000fe40003f24270 */
[----:B------:R-:W-:Y:S01]  /*1650*/  FSEL R13, R13, R5, P2 ;  /* 0x000000050d0d7208 */ /* 0x000fe20001000000 */
[----:B------:R-:W-:Y:S01]  /*1660*/  IMAD.MOV.U32 R12, RZ, RZ, R0 ;  /* 0x000000ffff0c7224 */ /* 0x000fe200078e0000 */
[----:B------:R-:W-:Y:S01]  /*1670*/  ISETP.GT.AND P2, PT, R3, 0x60, PT ;  /* 0x000000600300780c */ /* 0x000fe20003f44270 */
[----:B------:R-:W0:Y:S04]  /*1680*/  LDS.128 R4, [UR4+0x30] ;  /* 0x00003004ff047984 */ /* 0x000e280008000c00 */
[----:B------:R-:W-:-:S06]  /*1690*/  DSETP.GEU.AND P3, PT, R12, R14, PT ;  /* 0x0000000e0c00722a */ /* 0x000fcc0003f6e000 */
[----:B------:R-:W-:Y:S02]  /*16a0*/  @P1 FSEL R0, R14, R0, !P3 ;  /* 0x000000000e001208 */ /* 0x000fe40005800000 */
[----:B------:R-:W-:Y:S02]  /*16b0*/  @P1 FSEL R13, R15, R13, !P3 ;  /* 0x0000000d0f0d1208 */ /* 0x000fe40005800000 */
[----:B------:R-:W-:Y:S01]  /*16c0*/  ISETP.GT.AND P1, PT, R3, 0x80, PT ;  /* 0x000000800300780c */ /* 0x000fe20003f24270 */
[----:B------:R-:W-:-:S06]  /*16d0*/  IMAD.MOV.U32 R12, RZ, RZ, R0 ;  /* 0x000000ffff0c7224 */ /* 0x000fcc00078e0000 */
[----:B-1----:R-:W-:-:S06]  /*16e0*/  DSETP.GEU.AND P3, PT, R12, R8, PT ;  /* 0x000000080c00722a */ /* 0x002fcc0003f6e000 */
[----:B------:R-:W-:Y:S02]  /*16f0*/  @P2 FSEL R0, R8, R0, !P3 ;  /* 0x0000000008002208 */ /* 0x000fe40005800000 */
[----:B------:R-:W-:Y:S02]  /*1700*/  @P2 FSEL R13, R9, R13, !P3 ;  /* 0x0000000d090d2208 */ /* 0x000fe40005800000 */
[----:B------:R-:W-:Y:S01]  /*1710*/  ISETP.GT.AND P2, PT, R3, 0xa0, PT ;  /* 0x000000a00300780c */ /* 0x000fe20003f44270 */
[----:B------:R-:W-:Y:S01]  /*1720*/  IMAD.MOV.U32 R12, RZ, RZ, R0 ;  /* 0x000000ffff0c7224 */ /* 0x000fe200078e0000 */
[----:B------:R-:W1:Y:S05]  /*1730*/  LDS.64 R8, [UR4+0x40] ;  /* 0x00004004ff087984 */ /* 0x000e6a0008000a00 */
[----:B------:R-:W-:-:S06]  /*1740*/  DSETP.GEU.AND P3, PT, R12, R10, PT ;  /* 0x0000000a0c00722a */ /* 0x000fcc0003f6e000 */
[----:B------:R-:W-:Y:S02]  /*1750*/  @P1 FSEL R0, R10, R0, !P3 ;  /* 0x000000000a001208 */ /* 0x000fe40005800000 */
[----:B------:R-:W-:Y:S02]  /*1760*/  @P1 FSEL R13, R11, R13, !P3 ;  /* 0x0000000d0b0d1208 */ /* 0x000fe40005800000 */
[----:B------:R-:W-:Y:S01]  /*1770*/  ISETP.GT.AND P1, PT, R3, 0xc0, PT ;  /* 0x000000c00300780c */ /* 0x000fe20003f24270 */
[----:B------:R-:W-:Y:S02]  /*1780*/  IMAD.MOV.U32 R10, RZ, RZ, R0 ;  /* 0x000000ffff0a7224 */ /* 0x000fe400078e0000 */
[----:B------:R-:W-:-:S06]  /*1790*/  IMAD.MOV.U32 R11, RZ, RZ, R13 ;  /* 0x000000ffff0b7224 */ /* 0x000fcc00078e000d */
[----:B0-----:R-:W-:-:S06]  /*17a0*/  DSETP.GEU.AND P3, PT, R10, R4, PT ;  /* 0x000000040a00722a */ /* 0x001fcc0003f6e000 */
[----:B------:R-:W-:Y:S02]  /*17b0*/  @P2 FSEL R0, R4, R0, !P3 ;  /* 0x0000000004002208 */ /* 0x000fe40005800000 */
[----:B------:R-:W-:Y:S02]  /*17c0*/  @P2 FSEL R13, R5, R13, !P3 ;  /* 0x0000000d050d2208 */ /* 0x000fe40005800000 */
[----:B------:R-:W-:Y:S01]  /*17d0*/  ISETP.GT.AND P2, PT, R3, 0xe0, PT ;  /* 0x000000e00300780c */ /* 0x000fe20003f44270 */
[----:B------:R-:W-:Y:S02]  /*17e0*/  IMAD.MOV.U32 R4, RZ, RZ, R0 ;  /* 0x000000ffff047224 */ /* 0x000fe400078e0000 */
[----:B------:R-:W-:-:S06]  /*17f0*/  IMAD.MOV.U32 R5, RZ, RZ, R13 ;  /* 0x000000ffff057224 */ /* 0x000fcc00078e000d */
[----:B------:R-:W-:-:S06]  /*1800*/  DSETP.GEU.AND P3, PT, R4, R6, PT ;  /* 0x000000060400722a */ /* 0x000fcc0003f6e000 */
[----:B------:R-:W-:Y:S02]  /*1810*/  @P1 FSEL R0, R6, R0, !P3 ;  /* 0x0000000006001208 */ /* 0x000fe40005800000 */
[----:B------:R-:W-:-:S03]  /*1820*/  @P1 FSEL R13, R7, R13, !P3 ;  /* 0x0000000d070d1208 */ /* 0x000fc60005800000 */
[----:B------:R-:W-:Y:S02]  /*1830*/  IMAD.MOV.U32 R2, RZ, RZ, R0 ;  /* 0x000000ffff027224 */ /* 0x000fe400078e0000 */
[----:B------:R-:W-:-:S06]  /*1840*/  IMAD.MOV.U32 R3, RZ, RZ, R13 ;  /* 0x000000ffff037224 */ /* 0x000fcc00078e000d */
[----:B-1----:R-:W-:-:S06]  /*1850*/  DSETP.GEU.AND P1, PT, R2, R8, PT ;  /* 0x000000080200722a */ /* 0x002fcc0003f2e000 */
[----:B------:R-:W-:Y:S02]  /*1860*/  @P2 FSEL R0, R8, R0, !P1 ;  /* 0x0000000008002208 */ /* 0x000fe40004800000 */
[----:B------:R-:W-:-:S03]  /*1870*/  @P2 FSEL R13, R9, R13, !P1 ;  /* 0x0000000d090d2208 */ /* 0x000fc60004800000 */
[----:B------:R-:W-:Y:S02]  /*1880*/  IMAD.MOV.U32 R4, RZ, RZ, R0 ;  /* 0x000000ffff047224 */ /* 0x000fe400078e0000 */
[----:B------:R-:W-:Y:S01]  /*1890*/  IMAD.MOV.U32 R5, RZ, RZ, R13 ;  /* 0x000000ffff057224 */ /* 0x000fe200078e000d */
[----:B------:R-:W-:Y:S06]  /*18a0*/  BRA `(.L_x_417) ;  /* 0x00000018000c7947 */ /* 0x000fec0003800000 */
.L_x_403:
[----:B------:R-:W0:Y:S01]  /*18b0*/  S2R R0, SR_TID.X ;  /* 0x0000000000007919 */ /* 0x000e220000002100 */
[----:B------:R-:W1:Y:S01]  /*18c0*/  LDC.64 R6, c[0x0][0x380] ;  /* 0x0000e000ff067b82 */ /* 0x000e620000000a00 */
[----:B0-----:R-:W-:-:S04]  /*18d0*/  VIADD R23, R0, UR7 ;  /* 0x0000000700177c36 */ /* 0x001fc80008000000 */
[----:B-1----:R-:W-:-:S05]  /*18e0*/  IMAD.WIDE.U32 R22, R23, 0x8, R6 ;  /* 0x0000000817167825 */ /* 0x002fca00078e0006 */
[----:B------:R-:W2:Y:S04]  /*18f0*/  LDG.E.64 R18, desc[UR14][R22.64] ;  /* 0x0000000e16127981 */ /* 0x000ea8000c1e1b00 */
[----:B------:R-:W2:Y:S04]  /*1900*/  LDG.E.64 R20, desc[UR14][R22.64+0x800] ;  /* 0x0008000e16147981 */ /* 0x000ea8000c1e1b00 */
[----:B------:R-:W3:Y:S04]  /*1910*/  LDG.E.64 R16, desc[UR14][R22.64+0x1000] ;  /* 0x0010000e16107981 */ /* 0x000ee8000c1e1b00 */
[----:B------:R-:W4:Y:S04]  /*1920*/  LDG.E.64 R14, desc[UR14][R22.64+0x1800] ;  /* 0x0018000e160e7981 */ /* 0x000f28000c1e1b00 */
[----:B------:R-:W5:Y:S04]  /*1930*/  LDG.E.64 R12, desc[UR14][R22.64+0x2000] ;  /* 0x0020000e160c7981 */ /* 0x000f68000c1e1b00 */
[----:B------:R-:W5:Y:S04]  /*1940*/  LDG.E.64 R10, desc[UR14][R22.64+0x2800] ;  /* 0x0028000e160a7981 */ /* 0x000f68000c1e1b00 */
[----:B------:R-:W5:Y:S04]  /*1950*/  LDG.E.64 R8, desc[UR14][R22.64+0x3000] ;  /* 0x0030000e16087981 */ /* 0x000f68000c1e1b00 */
[----:B------:R-:W5:Y:S01]  /*1960*/  LDG.E.64 R6, desc[UR14][R22.64+0x3800] ;  /* 0x0038000e16067981 */ /* 0x000f62000c1e1b00 */
        /* <DEDUP_REMOVED lines=9> */
[----:B-----5:R-:W-:-:S06]  /*1a00*/  DSETP.GEU.AND P0, PT, R14, R12, PT ;  /* 0x0000000c0e00722a */ /* 0x020fcc0003f0e000 */
[----:B------:R-:W-:Y:S02]  /*1a10*/  FSEL R12, R12, R14, !P0 ;  /* 0x0000000e0c0c7208 */ /* 0x000fe40004000000 */
[----:B------:R-:W-:-:S06]  /*1a20*/  FSEL R13, R13, R15, !P0 ;  /* 0x0000000f0d0d7208 */ /* 0x000fcc0004000000 */
[----:B------:R-:W-:-:S06]  /*1a30*/  DSETP.GEU.AND P0, PT, R12, R10, PT ;  /* 0x0000000a0c00722a */ /* 0x000fcc0003f0e000 */
[----:B------:R-:W-:Y:S02]  /*1a40*/  FSEL R10, R10, R12, !P0 ;  /* 0x0000000c0a0a7208 */ /* 0x000fe40004000000 */
[----:B------:R-:W-:-:S06]  /*1a50*/  FSEL R11, R11, R13, !P0 ;  /* 0x0000000d0b0b7208 */ /* 0x000fcc0004000000 */
[----:B------:R-:W-:-:S06]  /*1a60*/  DSETP.GEU.AND P0, PT, R10, R8, PT ;  /* 0x000000080a00722a */ /* 0x000fcc0003f0e000 */
[----:B------:R-:W-:Y:S02]  /*1a70*/  FSEL R8, R8, R10, !P0 ;  /* 0x0000000a08087208 */ /* 0x000fe40004000000 */
[----:B------:R-:W-:Y:S02]  /*1a80*/  FSEL R9, R9, R11, !P0 ;  /* 0x0000000b09097208 */ /* 0x000fe40004000000 */
[----:B------:R-:W-:-:S04]  /*1a90*/  ISETP.GE.U32.AND P0, PT, R5, UR5, PT ;  /* 0x0000000505007c0c */ /* 0x000fc8000bf06070 */
[----:B------:R-:W-:Y:S01]  /*1aa0*/  ISETP.GE.U32.AND.EX P0, PT, R2, UR4, PT, P0 ;  /* 0x0000000402007c0c */ /* 0x000fe2000bf06100 */
[----:B------:R-:W-:-:S06]  /*1ab0*/  DSETP.GEU.AND P1, PT, R8, R6, PT ;  /* 0x000000060800722a */ /* 0x000fcc0003f2e000 */
[----:B------:R-:W-:Y:S02]  /*1ac0*/  FSEL R10, R6, R8, !P1 ;  /* 0x00000008060a7208 */ /* 0x000fe40004800000 */
[----:B------:R-:W-:-:S04]  /*1ad0*/  FSEL R11, R7, R9, !P1 ;  /* 0x00000009070b7208 */ /* 0x000fc80004800000 */
[----:B------:R-:W-:Y:S05]  /*1ae0*/  @!P0 BRA `(.L_x_418) ;  /* 0x0000001000408947 */ /* 0x000fea0003800000 */
[----:B------:R-:W-:Y:S01]  /*1af0*/  UIADD3 UR8, UP0, UPT, UR5, UR7, URZ ;  /* 0x0000000705087290 */ /* 0x000fe2000ff1e0ff */
[----:B------:R-:W-:Y:S01]  /*1b00*/  IADD3 R27, P1, PT, R4, -0x800, RZ ;  /* 0xfffff800041b7810 */ /* 0x000fe20007f3e0ff */
[----:B------:R-:W0:Y:S01]  /*1b10*/  LDCU.64 UR12, c[0x0][0x380] ;  /* 0x00007000ff0c77ac */ /* 0x000e220008000a00 */
[----:B------:R-:W-:Y:S02]  /*1b20*/  LOP3.LUT R5, RZ, R0, RZ, 0x33, !PT ;  /* 0x00000000ff057212 */ /* 0x000fe400078e33ff */
[----:B------:R-:W-:Y:S01]  /*1b30*/  IADD3.X R26, PT, PT, R3, -0x1, RZ, P1, !PT ;  /* 0xffffffff031a7810 */ /* 0x000fe20000ffe4ff */
[----:B------:R-:W-:Y:S01]  /*1b40*/  UIADD3.X UR9, UPT, UPT, URZ, UR4, URZ, UP0, !UPT ;  /* 0x00000004ff097290 */ /* 0x000fe200087fe4ff */
[----:B------:R-:W-:Y:S01]  /*1b50*/  ISETP.LT.U32.AND P0, PT, R27, UR8, PT ;  /* 0x000000081b007c0c */ /* 0x000fe2000bf01070 */
[----:B------:R-:W-:Y:S01]  /*1b60*/  UMOV UR6, UR5 ;  /* 0x0000000500067c82 */ /* 0x000fe20008000000 */
[----:B------:R-:W-:Y:S01]  /*1b70*/  IADD3 R9, P2, PT, R0, UR8, RZ ;  /* 0x0000000800097c10 */ /* 0x000fe2000ff5e0ff */
[----:B------:R-:W-:Y:S01]  /*1b80*/  UMOV UR4, URZ ;  /* 0x000000ff00047c82 */ /* 0x000fe20008000000 */
[----:B------:R-:W-:Y:S01]  /*1b90*/  IADD3 R5, PT, PT, R4, -UR5, R5 ;  /* 0x8000000504057c10 */ /* 0x000fe2000fffe005 */
[----:B------:R-:W-:Y:S01]  /*1ba0*/  IMAD.U32 R7, RZ, RZ, UR9 ;  /* 0x00000009ff077e24 */ /* 0x000fe2000f8e00ff */
[----:B------:R-:W-:Y:S01]  /*1bb0*/  UMOV UR10, UR8 ;  /* 0x00000008000a7c82 */ /* 0x000fe20008000000 */
[----:B------:R-:W-:-:S03]  /*1bc0*/  IMAD.X R0, RZ, RZ, UR9, P2 ;  /* 0x00000009ff007e24 */ /* 0x000fc600090e06ff */
[----:B------:R-:W-:Y:S02]  /*1bd0*/  ISETP.GT.U32.AND.EX P0, PT, R7, R26, PT, P0 ;  /* 0x0000001a0700720c */ /* 0x000fe40003f04100 */
[----:B0-----:R-:W-:-:S04]  /*1be0*/  LEA R8, P1, R9, UR12, 0x3 ;  /* 0x0000000c09087c11 */ /* 0x001fc8000f8218ff */
[----:B------:R-:W-:Y:S02]  /*1bf0*/  IADD3 R8, P2, PT, R8, 0x4000, RZ ;  /* 0x0000400008087810 */ /* 0x000fe40007f5e0ff */
[----:B------:R-:W-:Y:S01]  /*1c00*/  LEA.HI.X R9, R9, UR13, R0, 0x3, P1 ;  /* 0x0000000d09097c11 */ /* 0x000fe200088f1c00 */
[----:B------:R-:W-:Y:S01]  /*1c10*/  VIADD R0, R5, -UR7 ;  /* 0x8000000705007c36 */ /* 0x000fe20008000000 */
[----:B------:R-:W-:-:S03]  /*1c20*/  UMOV UR7, UR9 ;  /* 0x0000000900077c82 */ /* 0x000fc60008000000 */
[----:B------:R-:W-:Y:S01]  /*1c30*/  IMAD.X R9, RZ, RZ, R9, P2 ;  /* 0x000000ffff097224 */ /* 0x000fe200010e0609 */
[----:B------:R-:W-:Y:S06]  /*1c40*/  @P0 BRA `(.L_x_419) ;  /* 0x0000000000f40947 */ /* 0x000fec0003800000 */
[----:B------:R-:W0:Y:S01]  /*1c50*/  LDC.64 R2, c[0x0][0x3b8] ;  /* 0x0000ee00ff027b82 */ /* 0x000e220000000a00 */
[----:B------:R-:W1:Y:S01]  /*1c60*/  LDCU.64 UR12, c[0x0][0x380] ;  /* 0x00007000ff0c77ac */ /* 0x000e620008000a00 */
[----:B------:R-:W-:Y:S01]  /*1c70*/  NOP ;  /* 0x0000000000007918 */ /* 0x000fe20000000000 */
.L_x_420:
[----:B------:R-:W2:Y:S02]  /*1c80*/  S2R R4, SR_TID.X ;  /* 0x0000000000047919 */ /* 0x000ea40000002100 */
[----:B--2---:R-:W-:-:S05]  /*1c90*/  IADD3 R4, P0, PT, R4, UR8, RZ ;  /* 0x0000000804047c10 */ /* 0x004fca000ff1e0ff */
[----:B------:R-:W-:Y:S01]  /*1ca0*/  IMAD.X R5, RZ, RZ, UR9, P0 ;  /* 0x00000009ff057e24 */ /* 0x000fe200080e06ff */
[----:B-1----:R-:W-:-:S04]  /*1cb0*/  LEA R24, P0, R4, UR12, 0x3 ;  /* 0x0000000c04187c11 */ /* 0x002fc8000f8018ff */
[----:B------:R-:W-:-:S05]  /*1cc0*/  LEA.HI.X R25, R4, UR13, R5, 0x3, P0 ;  /* 0x0000000d04197c11 */ /* 0x000fca00080f1c05 */
[----:B------:R-:W2:Y:S04]  /*1cd0*/  LDG.E.64 R4, desc[UR14][R24.64] ;  /* 0x0000000e18047981 */ /* 0x000ea8000c1e1b00 */
[----:B------:R-:W3:Y:S04]  /*1ce0*/  LDG.E.64 R6, desc[UR14][R24.64+0x800] ;  /* 0x0008000e18067981 */ /* 0x000ee8000c1e1b00 */
[----:B------:R-:W4:Y:S04]  /*1cf0*/  LDG.E.64 R12, desc[UR14][R24.64+0x1000] ;  /* 0x0010000e180c7981 */ /* 0x000f28000c1e1b00 */
[----:B------:R-:W5:Y:S04]  /*1d00*/  LDG.E.64 R14, desc[UR14][R24.64+0x1800] ;  /* 0x0018000e180e7981 */ /* 0x000f68000c1e1b00 */
[----:B------:R-:W5:Y:S04]  /*1d10*/  LDG.E.64 R16, desc[UR14][R24.64+0x2000] ;  /* 0x0020000e18107981 */ /* 0x000f68000c1e1b00 */
[----:B------:R-:W5:Y:S04]  /*1d20*/  LDG.E.64 R18, desc[UR14][R24.64+0x2800] ;  /* 0x0028000e18127981 */ /* 0x000f68000c1e1b00 */
[----:B------:R-:W5:Y:S04]  /*1d30*/  LDG.E.64 R20, desc[UR14][R24.64+0x3000] ;  /* 0x0030000e18147981 */ /* 0x000f68000c1e1b00 */
[----:B------:R-:W5:Y:S01]  /*1d40*/  LDG.E.64 R22, desc[UR14][R24.64+0x3800] ;  /* 0x0038000e18167981 */ /* 0x000f62000c1e1b00 */
[----:B------:R-:W-:-:S02]  /*1d50*/  USHF.R.S32.HI UR11, URZ, 0x1f, UR5 ;  /* 0x0000001fff0b7899 */ /* 0x000fc40008011405 */
[----:B------:R-:W-:-:S04]  /*1d60*/  UIADD3 UR6, UP0, UPT, UR5, UR10, URZ ;  /* 0x0000000a05067290 */ /* 0x000fc8000ff1e0ff */
[----:B------:R-:W-:Y:S01]  /*1d70*/  UIADD3.X UR7, UPT, UPT, UR11, UR7, URZ, UP0, !UPT ;  /* 0x000000070b077290 */ /* 0x000fe200087fe4ff */
        /* <DEDUP_REMOVED lines=16> */
[----:B------:R-:W-:Y:S01]  /*1e80*/  FSEL R6, R18, R4, !P0 ;  /* 0x0000000412067208 */ /* 0x000fe20004000000 */
[----:B0-----:R-:W-:Y:S01]  /*1e90*/  IMAD.MOV.U32 R4, RZ, RZ, R2 ;  /* 0x000000ffff047224 */ /* 0x001fe200078e0002 */
[----:B------:R-:W-:-:S04]  /*1ea0*/  FSEL R7, R19, R5, !P0 ;  /* 0x0000000513077208 */ /* 0x000fc80004000000 */
[----:B------:R-:W-:Y:S02]  /*1eb0*/  IADD3 R5, P2, PT, R4, -UR8, RZ ;  /* 0x8000000804057c10 */ /* 0x000fe4000ff5e0ff */
[----:B------:R-:W-:-:S06]  /*1ec0*/  DSETP.GEU.AND P0, PT, R6, R20, PT ;  /* 0x000000140600722a */ /* 0x000fcc0003f0e000 */
[----:B------:R-:W-:Y:S02]  /*1ed0*/  FSEL R6, R20, R6, !P0 ;  /* 0x0000000614067208 */ /* 0x000fe40004000000 */
[----:B------:R-:W-:Y:S02]  /*1ee0*/  FSEL R7, R21, R7, !P0 ;  /* 0x0000000715077208 */ /* 0x000fe40004000000 */
[----:B------:R-:W-:Y:S02]  /*1ef0*/  ISETP.GE.U32.AND P0, PT, R5, UR5, PT ;  /* 0x0000000505007c0c */ /* 0x000fe4000bf06070 */
[----:B------:R-:W-:Y:S02]  /*1f00*/  IADD3.X R5, PT, PT, R3, ~UR9, RZ, P2, !PT ;  /* 0x8000000903057c10 */ /* 0x000fe400097fe4ff */
[----:B------:R-:W-:Y:S02]  /*1f10*/  DSETP.GEU.AND P1, PT, R6, R22, PT ;  /* 0x000000160600722a */ /* 0x000fe40003f2e000 */
[----:B------:R-:W-:-:S04]  /*1f20*/  ISETP.GE.U32.AND.EX P0, PT, R5, UR11, PT, P0 ;  /* 0x0000000b05007c0c */ /* 0x000fc8000bf06100 */
[----:B------:R-:W-:Y:S02]  /*1f30*/  FSEL R10, R22, R6, !P1 ;  /* 0x00000006160a7208 */ /* 0x000fe40004800000 */
[----:B------:R-:W-:-:S07]  /*1f40*/  FSEL R11, R23, R7, !P1 ;  /* 0x00000007170b7208 */ /* 0x000fce0004800000 */
[----:B------:R-:W-:Y:S05]  /*1f50*/  @!P0 BRA `(.L_x_418) ;  /* 0x0000000c00248947 */ /* 0x000fea0003800000 */
[----:B------:R-:W-:Y:S02]  /*1f60*/  UIADD3 UR8, UP0, UPT, UR5, UR8, URZ ;  /* 0x0000000805087290 */ /* 0x000fe4000ff1e0ff */
[----:B------:R-:W-:Y:S01]  /*1f70*/  IMAD.U32 R5, RZ, RZ, UR5 ;  /* 0x00000005ff057e24 */ /* 0x000fe2000f8e00ff */
[----:B------:R-:W-:Y:S01]  /*1f80*/  UIADD3 UR4, UPT, UPT, UR4, 0x1, URZ ;  /* 0x0000000104047890 */ /* 0x000fe2000fffe0ff */
[----:B------:R-:W-:Y:S01]  /*1f90*/  VIADD R0, R0, -UR5 ;  /* 0x8000000500007c36 */ /* 0x000fe20008000000 */
[----:B------:R-:W-:Y:S01]  /*1fa0*/  UIADD3.X UR9, UPT, UPT, UR11, UR9, URZ, UP0, !UPT ;  /* 0x000000090b097290 */ /* 0x000fe200087fe4ff */
[----:B------:R-:W-:Y:S01]  /*1fb0*/  IMAD.WIDE R8, R5, 0x8, R8 ;  /* 0x0000000805087825 */ /* 0x000fe200078e0208 */
[----:B------:R-:W-:Y:S01]  /*1fc0*/  ISETP.LT.U32.AND P0, PT, R27, UR8, PT ;  /* 0x000000081b007c0c */ /* 0x000fe2000bf01070 */
[----:B------:R-:W-:-:S03]  /*1fd0*/  UMOV UR10, UR6 ;  /* 0x00000006000a7c82 */ /* 0x000fc60008000000 */
[----:B------:R-:W-:-:S05]  /*1fe0*/  IMAD.U32 R7, RZ, RZ, UR9 ;  /* 0x00000009ff077e24 */ /* 0x000fca000f8e00ff */
[----:B------:R-:W-:-:S13]  /*1ff0*/  ISETP.GT.U32.AND.EX P0, PT, R7, R26, PT, P0 ;  /* 0x0000001a0700720c */ /* 0x000fda0003f04100 */
[----:B------:R-:W-:Y:S05]  /*2000*/  @!P0 BRA `(.L_x_420) ;  /* 0xfffffffc001c8947 */ /* 0x000fea000383ffff */
[----:B------:R-:W-:-:S05]  /*2010*/  UMOV UR6, UR5 ;  /* 0x0000000500067c82 */ /* 0x000fca0008000000 */
.L_x_419:
[----:B------:R-:W0:Y:S01]  /*2020*/  S2R R7, SR_TID.X ;  /* 0x0000000000077919 */ /* 0x000e220000002100 */
[C---:B------:R-:W-:Y:S01]  /*2030*/  VIADD R2, R4.reuse, -UR8 ;  /* 0x8000000804027c36 */ /* 0x040fe20008000000 */
[----:B------:R-:W-:Y:S01]  /*2040*/  ISETP.LE.U32.AND P1, PT, R4, UR8, PT ;  /* 0x0000000804007c0c */ /* 0x000fe2000bf23070 */
[----:B------:R-:W-:Y:S01]  /*2050*/  IMAD.U32 R6, RZ, RZ, UR9 ;  /* 0x00000009ff067e24 */ /* 0x000fe2000f8e00ff */
[----:B------:R-:W-:Y:S02]  /*2060*/  BSSY.RECONVERGENT B1, `(.L_x_418) ;  /* 0x00000b8000017945 */ /* 0x000fe40003800200 */
[----:B0-----:R-:W-:-:S04]  /*2070*/  ISETP.GE.AND P0, PT, R7, R2, PT ;  /* 0x000000020700720c */ /* 0x001fc80003f06270 */
[----:B------:R-:W-:-:S13]  /*2080*/  ISETP.GE.U32.OR.EX P0, PT, R6, R3, P0, P1 ;  /* 0x000000030600720c */ /* 0x000fda0000706510 */
[----:B------:R-:W-:Y:S05]  /*2090*/  @P0 BRA `(.L_x_421) ;  /* 0x0000000800d00947 */ /* 0x000fea0003800000 */
[----:B------:R-:W0:Y:S01]  /*20a0*/  LDC R2, c[0x0][0x3c0] ;  /* 0x0000f000ff027b82 */ /* 0x000e220000000800 */
[----:B------:R-:W-:Y:S01]  /*20b0*/  USHF.L.U32 UR5, UR16, 0xb, URZ ;  /* 0x0000000b10057899 */ /* 0x000fe200080006ff */
[----:B------:R-:W-:Y:S01]  /*20c0*/  LOP3.LUT R3, RZ, R7, RZ, 0x33, !PT ;  /* 0x00000007ff037212 */ /* 0x000fe200078e33ff */
[----:B------:R-:W-:Y:S02]  /*20d0*/  BSSY.RECONVERGENT B2, `(.L_x_422) ;  /* 0x0000055000027945 */ /* 0x000fe40003800200 */
[----:B------:R-:W-:-:S06]  /*20e0*/  UIADD3 UR5, UPT, UPT, UR5, UR6, URZ ;  /* 0x0000000605057290 */ /* 0x000fcc000fffe0ff */
[----:B------:R-:W-:Y:S01]  /*20f0*/  IADD3 R4, PT, PT, R4, -UR5, R3 ;  /* 0x8000000504047c10 */ /* 0x000fe2000fffe003 */
[----:B0-----:R-:W-:-:S04]  /*2100*/  IMAD R3, R2, UR4, RZ ;  /* 0x0000000402037c24 */ /* 0x001fc8000f8e02ff */
[----:B------:R-:W-:-:S05]  /*2110*/  IMAD R2, R3, -0x800, R4 ;  /* 0xfffff80003027824 */ /* 0x000fca00078e0204 */
[C---:B------:R-:W-:Y:S02]  /*2120*/  ISETP.GE.U32.AND P1, PT, R2.reuse, 0xf00, PT ;  /* 0x00000f000200780c */ /* 0x040fe40003f26070 */
[----:B------:R-:W-:Y:S01]  /*2130*/  LEA.HI R3, R2, 0x1, RZ, 0x18 ;  /* 0x0000000102037811 */ /* 0x000fe200078fc0ff */
[----:B------:R-:W-:-:S03]  /*2140*/  IMAD.MOV.U32 R2, RZ, RZ, R7 ;  /* 0x000000ffff027224 */ /* 0x000fc600078e0007 */
[----:B------:R-:W-:-:S04]  /*2150*/  LOP3.LUT R4, R3, 0xf, RZ, 0xc0, !PT ;  /* 0x0000000f03047812 */ /* 0x000fc800078ec0ff */
[----:B------:R-:W-:-:S03]  /*2160*/  ISETP.NE.AND P0, PT, R4, RZ, PT ;  /* 0x000000ff0400720c */ /* 0x000fc60003f05270 */
[----:B------:R-:W-:Y:S10]  /*2170*/  @!P1 BRA `(.L_x_423) ;  /* 0x0000000400289947 */ /* 0x000ff40003800000 */
[----:B------:R-:W-:-:S04]  /*2180*/  LEA.HI R2, R0, 0x1, RZ, 0x18 ;  /* 0x0000000100027811 */ /* 0x000fc800078fc0ff */
[----:B------:R-:W-:Y:S01]  /*2190*/  LOP3.LUT R5, R2, 0x1fffff0, RZ, 0xc0, !PT ;  /* 0x01fffff002057812 */ /* 0x000fe200078ec0ff */
[----:B------:R-:W-:-:S04]  /*21a0*/  IMAD.MOV.U32 R2, RZ, RZ, R7 ;  /* 0x000000ffff027224 */ /* 0x000fc800078e0007 */
[----:B------:R-:W-:-:S07]  /*21b0*/  IMAD.MOV R5, RZ, RZ, -R5 ;  /* 0x000000ffff057224 */ /* 0x000fce00078e0a05 */
.L_x_424:
        /* <DEDUP_REMOVED lines=8> */
[----:B--2---:R-:W-:-:S06]  /*2240*/  DSETP.GEU.AND P1, PT, R10, R6, PT ;  /* 0x000000060a00722a */ /* 0x004fcc0003f2e000 */
        /* <DEDUP_REMOVED lines=11> */
[----:B-----5:R-:W-:-:S06]  /*2300*/  DSETP.GEU.AND P1, PT, R10, R16, PT ;  /* 0x000000100a00722a */ /* 0x020fcc0003f2e000 */
[----:B------:R-:W-:Y:S02]  /*2310*/  FSEL R10, R16, R10, !P1 ;  /* 0x0000000a100a7208 */ /* 0x000fe40004800000 */
[----:B------:R-:W-:Y:S02]  /*2320*/  FSEL R11, R17, R11, !P1 ;  /* 0x0000000b110b7208 */ /* 0x000fe40004800000 */
[----:B------:R-:W5:Y:S04]  /*2330*/  LDG.E.64 R16, desc[UR14][R8.64+0x1800] ;  /* 0x0018000e08107981 */ /* 0x000f68000c1e1b00 */
[----:B------:R-:W-:-:S06]  /*2340*/  DSETP.GEU.AND P1, PT, R10, R14, PT ;  /* 0x0000000e0a00722a */ /* 0x000fcc0003f2e000 */
        /* <DEDUP_REMOVED lines=14> */
[----:B------:R0:W5:Y:S01]  /*2430*/  LDG.E.64 R24, desc[UR14][R8.64+0x3800] ;  /* 0x0038000e08187981 */ /* 0x000162000c1e1b00 */
        /* <DEDUP_REMOVED lines=30> */
.L_x_423:
[----:B------:R-:W-:Y:S05]  /*2620*/  BSYNC.RECONVERGENT B2 ;  /* 0x0000000000027941 */ /* 0x000fea0003800200 */
.L_x_422:
[----:B------:R-:W-:Y:S05]  /*2630*/  @!P0 BRA `(.L_x_421) ;  /* 0x0000000400688947 */ /* 0x000fea0003800000 */
[----:B------:R-:W-:Y:S01]  /*2640*/  ISETP.GE.U32.AND P1, PT, R4, 0x8, PT ;  /* 0x000000080400780c */ /* 0x000fe20003f26070 */
[----:B------:R-:W-:Y:S01]  /*2650*/  BSSY.RECONVERGENT B2, `(.L_x_425) ;  /* 0x0000029000027945 */ /* 0x000fe20003800200 */
[----:B------:R-:W-:-:S04]  /*2660*/  LOP3.LUT R24, R3, 0x7, RZ, 0xc0, !PT ;  /* 0x0000000703187812 */ /* 0x000fc800078ec0ff */
[----:B------:R-:W-:-:S07]  /*2670*/  ISETP.NE.AND P0, PT, R24, RZ, PT ;  /* 0x000000ff1800720c */ /* 0x000fce0003f05270 */
[----:B------:R-:W-:Y:S06]  /*2680*/  @!P1 BRA `(.L_x_426) ;  /* 0x0000000000949947 */ /* 0x000fec0003800000 */
[----:B------:R-:W-:-:S05]  /*2690*/  IADD3 R4, P1, PT, R2, UR8, RZ ;  /* 0x0000000802047c10 */ /* 0x000fca000ff3e0ff */
[----:B------:R-:W-:Y:S01]  /*26a0*/  IMAD.X R5, RZ, RZ, UR9, P1 ;  /* 0x00000009ff057e24 */ /* 0x000fe200088e06ff */
[----:B------:R-:W-:-:S04]  /*26b0*/  LEA R20, P1, R4, UR12, 0x3 ;  /* 0x0000000c04147c11 */ /* 0x000fc8000f8218ff */
        /* <DEDUP_REMOVED lines=9> */
[----:B------:R-:W-:Y:S01]  /*2750*/  VIADD R2, R2, 0x800 ;  /* 0x0000080002027836 */ /* 0x000fe20000000000 */
        /* <DEDUP_REMOVED lines=24> */
.L_x_426:
[----:B------:R-:W-:Y:S05]  /*28e0*/  BSYNC.RECONVERGENT B2 ;  /* 0x0000000000027941 */ /* 0x000fea0003800200 */
.L_x_425:
[----:B------:R-:W-:Y:S05]  /*28f0*/  @!P0 BRA `(.L_x_421) ;  /* 0x0000000000b88947 */ /* 0x000fea0003800000 */
[----:B------:R-:W-:Y:S01]  /*2900*/  ISETP.GE.U32.AND P1, PT, R24, 0x4, PT ;  /* 0x000000041800780c */ /* 0x000fe20003f26070 */
[----:B------:R-:W-:Y:S01]  /*2910*/  BSSY.RECONVERGENT B2, `(.L_x_427) ;  /* 0x0000018000027945 */ /* 0x000fe20003800200 */
[----:B------:R-:W-:-:S11]  /*2920*/  LOP3.LUT P0, RZ, R3, 0x3, RZ, 0xc0, !PT ;  /* 0x0000000303ff7812 */ /* 0x000fd6000780c0ff */
[----:B------:R-:W-:Y:S05]  /*2930*/  @!P1 BRA `(.L_x_428) ;  /* 0x0000000000549947 */ /* 0x000fea0003800000 */
[----:B------:R-:W-:-:S05]  /*2940*/  IADD3 R3, P1, PT, R2, UR8, RZ ;  /* 0x0000000802037c10 */ /* 0x000fca000ff3e0ff */
[----:B------:R-:W-:Y:S01]  /*2950*/  IMAD.X R6, RZ, RZ, UR9, P1 ;  /* 0x00000009ff067e24 */ /* 0x000fe200088e06ff */
[----:B------:R-:W-:-:S04]  /*2960*/  LEA R4, P1, R3, UR12, 0x3 ;  /* 0x0000000c03047c11 */ /* 0x000fc8000f8218ff */
[----:B------:R-:W-:-:S05]  /*2970*/  LEA.HI.X R5, R3, UR13, R6, 0x3, P1 ;  /* 0x0000000d03057c11 */ /* 0x000fca00088f1c06 */
[----:B------:R-:W2:Y:S04]  /*2980*/  LDG.E.64 R6, desc[UR14][R4.64] ;  /* 0x0000000e04067981 */ /* 0x000ea8000c1e1b00 */
[----:B------:R-:W3:Y:S04]  /*2990*/  LDG.E.64 R8, desc[UR14][R4.64+0x800] ;  /* 0x0008000e04087981 */ /* 0x000ee8000c1e1b00 */
[----:B------:R-:W4:Y:S04]  /*29a0*/  LDG.E.64 R12, desc[UR14][R4.64+0x1000] ;  /* 0x0010000e040c7981 */ /* 0x000f28000c1e1b00 */
        /* <DEDUP_REMOVED lines=13> */
[----:B------:R-:W-:-:S07]  /*2a80*/  FSEL R11, R15, R7, !P1 ;  /* 0x000000070f0b7208 */ /* 0x000fce0004800000 */
.L_x_428:
[----:B------:R-:W-:Y:S05]  /*2a90*/  BSYNC.RECONVERGENT B2 ;  /* 0x0000000000027941 */ /* 0x000fea0003800200 */
.L_x_427:
[----:B------:R-:W-:Y:S05]  /*2aa0*/  @!P0 BRA `(.L_x_421) ;  /* 0x00000000004c8947 */ /* 0x000fea0003800000 */
[----:B------:R-:W-:Y:S02]  /*2ab0*/  LOP3.LUT R0, R0, 0xffff, RZ, 0xc0, !PT ;  /* 0x0000ffff00007812 */ /* 0x000fe400078ec0ff */
[----:B------:R-:W-:Y:S02]  /*2ac0*/  IADD3 R2, P0, PT, R2, UR10, RZ ;  /* 0x0000000a02027c10 */ /* 0x000fe4000ff1e0ff */
[----:B------:R-:W-:Y:S02]  /*2ad0*/  LEA.HI R0, R0, 0x1, RZ, 0x18 ;  /* 0x0000000100007811 */ /* 0x000fe400078fc0ff */
[----:B------:R-:W-:Y:S01]  /*2ae0*/  LEA R4, P1, R2, UR12, 0x3 ;  /* 0x0000000c02047c11 */ /* 0x000fe2000f8218ff */
[----:B------:R-:W-:Y:S01]  /*2af0*/  IMAD.X R5, RZ, RZ, UR7, P0 ;  /* 0x00000007ff057e24 */ /* 0x000fe200080e06ff */
[----:B------:R-:W-:-:S04]  /*2b00*/  LOP3.LUT R0, R0, 0x3, RZ, 0xc0, !PT ;  /* 0x0000000300007812 */ /* 0x000fc800078ec0ff */
[----:B------:R-:W-:Y:S01]  /*2b10*/  LEA.HI.X R5, R2, UR13, R5, 0x3, P1 ;  /* 0x0000000d02057c11 */ /* 0x000fe200088f1c05 */
[----:B------:R-:W-:-:S07]  /*2b20*/  IMAD.MOV R0, RZ, RZ, -R0 ;  /* 0x000000ffff007224 */ /* 0x000fce00078e0a00 */
.L_x_429:
[----:B------:R-:W-:Y:S02]  /*2b30*/  IMAD.MOV.U32 R2, RZ, RZ, R4 ;  /* 0x000000ffff027224 */ /* 0x000fe400078e0004 */
[----:B------:R-:W-:-:S06]  /*2b40*/  IMAD.MOV.U32 R3, RZ, RZ, R5 ;  /* 0x000000ffff037224 */ /* 0x000fcc00078e0005 */
[----:B------:R-:W2:Y:S01]  /*2b50*/  LDG.E.64 R2, desc[UR14][R2.64] ;  /* 0x0000000e02027981 */ /* 0x000ea2000c1e1b00 */
[----:B------:R-:W-:Y:S01]  /*2b60*/  VIADD R0, R0, 0x1 ;  /* 0x0000000100007836 */ /* 0x000fe20000000000 */
[----:B------:R-:W-:-:S05]  /*2b70*/  IADD3 R4, P1, PT, R4, 0x800, RZ ;  /* 0x0000080004047810 */ /* 0x000fca0007f3e0ff */
[----:B------:R-:W-:Y:S01]  /*2b80*/  IMAD.X R5, RZ, RZ, R5, P1 ;  /* 0x000000ffff057224 */ /* 0x000fe200008e0605 */
[----:B--2---:R-:W-:-:S06]  /*2b90*/  DSETP.GEU.AND P0, PT, R10, R2, PT ;  /* 0x000000020a00722a */ /* 0x004fcc0003f0e000 */
[----:B------:R-:W-:Y:S02]  /*2ba0*/  FSEL R10, R2, R10, !P0 ;  /* 0x0000000a020a7208 */ /* 0x000fe40004000000 */
[----:B------:R-:W-:Y:S02]  /*2bb0*/  FSEL R11, R3, R11, !P0 ;  /* 0x0000000b030b7208 */ /* 0x000fe40004000000 */
[----:B------:R-:W-:-:S13]  /*2bc0*/  ISETP.NE.AND P0, PT, R0, RZ, PT ;  /* 0x000000ff0000720c */ /* 0x000fda0003f05270 */
[----:B------:R-:W-:Y:S05]  /*2bd0*/  @P0 BRA `(.L_x_429) ;  /* 0xfffffffc00d40947 */ /* 0x000fea000383ffff */
.L_x_421:
[----:B------:R-:W-:Y:S05]  /*2be0*/  BSYNC.RECONVERGENT B1 ;  /* 0x0000000000017941 */ /* 0x000fea0003800200 */
.L_x_418:
[----:B------:R-:W0:Y:S01]  /*2bf0*/  S2R R6, SR_LANEID ;  /* 0x0000000000067919 */ /* 0x000e220000000000 */
[----:B------:R-:W-:Y:S04]  /*2c00*/  SHFL.DOWN PT, R2, R10, 0x1, 0x1f ;  /* 0x08201f000a027f89 */ /* 0x000fe800000e0000 */
[----:B------:R-:W1:Y:S01]  /*2c10*/  SHFL.DOWN PT, R3, R11, 0x1, 0x1f ;  /* 0x08201f000b037f89 */ /* 0x000e6200000e0000 */
[----:B------:R-:W2:Y:S01]  /*2c20*/  S2R R9, SR_TID.X ;  /* 0x0000000000097919 */ /* 0x000ea20000002100 */
        /* <DEDUP_REMOVED lines=9> */
[----:B------:R-:W-:Y:S01]  /*2cc0*/  IMAD.MOV.U32 R4, RZ, RZ, R0 ;  /* 0x000000ffff047224 */ /* 0x000fe200078e0000 */
[----:B------:R-:W-:-:S02]  /*2cd0*/  @!P2 MOV R7, 0x400 ;  /* 0x000004000007a802 */ /* 0x000fc40000000f00 */
[----:B------:R-:W0:Y:S01]  /*2ce0*/  SHFL.DOWN PT, R3, R5, 0x2, 0x1f ;  /* 0x08401f0005037f89 */ /* 0x000e2200000e0000 */
[----:B------:R-:W1:Y:S02]  /*2cf0*/  @!P2 S2R R8, SR_CgaCtaId ;  /* 0x000000000008a919 */ /* 0x000e640000008800 */
[----:B0-----:R-:W-:-:S06]  /*2d00*/  DSETP.GEU.AND P0, PT, R4, R2, PT ;  /* 0x000000020400722a */ /* 0x001fcc0003f0e000 */
[----:B------:R-:W-:Y:S02]  /*2d10*/  @!P1 FSEL R0, R2, R0, !P0 ;  /* 0x0000000002009208 */ /* 0x000fe40004000000 */
[----:B------:R-:W-:Y:S02]  /*2d20*/  @!P1 FSEL R5, R3, R5, !P0 ;  /* 0x0000000503059208 */ /* 0x000fe40004000000 */
[----:B------:R-:W-:Y:S01]  /*2d30*/  ISETP.GT.AND P1, PT, R6, 0x1b, PT ;  /* 0x0000001b0600780c */ /* 0x000fe20003f24270 */
[----:B------:R-:W-:Y:S01]  /*2d40*/  SHFL.DOWN PT, R2, R0, 0x4, 0x1f ;  /* 0x08801f0000027f89 */ /* 0x000fe200000e0000 */
[----:B------:R-:W-:Y:S01]  /*2d50*/  IMAD.MOV.U32 R4, RZ, RZ, R0 ;  /* 0x000000ffff047224 */ /* 0x000fe200078e0000 */
[----:B-1----:R-:W-:Y:S02]  /*2d60*/  @!P2 LEA R7, R8, R7, 0x18 ;  /* 0x000000070807a211 */ /* 0x002fe400078ec0ff */
[----:B------:R-:W0:Y:S03]  /*2d70*/  SHFL.DOWN PT, R3, R5, 0x4, 0x1f ;  /* 0x08801f0005037f89 */ /* 0x000e2600000e0000 */
[----:B0-----:R-:W-:-:S06]  /*2d80*/  DSETP.GEU.AND P0, PT, R4, R2, PT ;  /* 0x000000020400722a */ /* 0x001fcc0003f0e000 */
[----:B------:R-:W-:Y:S02]  /*2d90*/  @!P1 FSEL R0, R2, R0, !P0 ;  /* 0x0000000002009208 */ /* 0x000fe40004000000 */
[----:B------:R-:W-:Y:S02]  /*2da0*/  @!P1 FSEL R5, R3, R5, !P0 ;  /* 0x0000000503059208 */ /* 0x000fe40004000000 */
[----:B------:R-:W-:Y:S01]  /*2db0*/  ISETP.GT.AND P1, PT, R6, 0x17, PT ;  /* 0x000000170600780c */ /* 0x000fe20003f24270 */
[----:B------:R-:W-:Y:S01]  /*2dc0*/  SHFL.DOWN PT, R2, R0, 0x8, 0x1f ;  /* 0x09001f0000027f89 */ /* 0x000fe200000e0000 */
[----:B------:R-:W-:-:S03]  /*2dd0*/  IMAD.MOV.U32 R4, RZ, RZ, R0 ;  /* 0x000000ffff047224 */ /* 0x000fc600078e0000 */
        /* <DEDUP_REMOVED lines=8> */
[----:B0-----:R-:W-:Y:S01]  /*2e60*/  DSETP.GEU.AND P0, PT, R4, R2, PT ;  /* 0x000000020400722a */ /* 0x001fe20003f0e000 */
[----:B--2---:R-:W-:-:S05]  /*2e70*/  @!P2 SHF.R.U32.HI R4, RZ, 0x2, R9 ;  /* 0x00000002ff04a819 */ /* 0x004fca0000011609 */
[----:B------:R-:W-:Y:S02]  /*2e80*/  FSEL R2, R2, R0, !P0 ;  /* 0x0000000002027208 */ /* 0x000fe40004000000 */
[----:B------:R-:W-:Y:S02]  /*2e90*/  FSEL R3, R3, R5, !P0 ;  /* 0x0000000503037208 */ /* 0x000fe40004000000 */
[----:B------:R-:W-:Y:S02]  /*2ea0*/  ISETP.NE.AND P0, PT, R9, RZ, PT ;  /* 0x000000ff0900720c */ /* 0x000fe40003f05270 */
[----:B------:R-:W-:Y:S02]  /*2eb0*/  @!P2 LOP3.LUT R4, R4, 0xf8, RZ, 0xc0, !PT ;  /* 0x000000f80404a812 */ /* 0x000fe400078ec0ff */
[----:B------:R-:W-:-:S03]  /*2ec0*/  FSEL R5, R5, R3, P1 ;  /* 0x0000000305057208 */ /* 0x000fc60000800000 */
[----:B------:R-:W-:Y:S01]  /*2ed0*/  @!P2 IMAD.IADD R7, R4, 0x1, R7 ;  /* 0x000000010407a824 */ /* 0x000fe200078e0207 */
[----:B------:R-:W-:-:S04]  /*2ee0*/  FSEL R4, R0, R2, P1 ;  /* 0x0000000200047208 */ /* 0x000fc80000800000 */
[----:B------:R0:W-:Y:S01]  /*2ef0*/  @!P2 STS.64 [R7+0x8], R2 ;  /* 0x000008020700a388 */ /* 0x0001e20000000a00 */
[----:B------:R-:W-:Y:S06]  /*2f00*/  BAR.SYNC.DEFER_BLOCKING 0x0 ;  /* 0x0000000000007b1d */ /* 0x000fec0000010000 */
[----:B------:R-:W-:Y:S05]  /*2f10*/  @P0 BRA `(.L_x_417) ;  /* 0x0000000000700947 */ /* 0x000fea0003800000 */
[----:B------:R-:W1:Y:S01]  /*2f20*/  S2UR UR5, SR_CgaCtaId ;  /* 0x00000000000579c3 */ /* 0x000e620000008800 */
[----:B------:R-:W-:Y:S02]  /*2f30*/  UMOV UR4, 0x400 ;  /* 0x0000040000047882 */ /* 0x000fe40000000000 */
[----:B-1----:R-:W-:-:S09]  /*2f40*/  ULEA UR4, UR5, UR4, 0x18 ;  /* 0x0000000405047291 */ /* 0x002fd2000f8ec0ff */
[----:B------:R-:W1:Y:S04]  /*2f50*/  LDS.128 R12, [UR4+0x10] ;  /* 0x00001004ff0c7984 */ /* 0x000e680008000c00 */
[----:B------:R-:W2:Y:S01]  /*2f60*/  LDS.128 R8, [UR4+0x20] ;  /* 0x00002004ff087984 */ /* 0x000ea20008000c00 */
[----:B-1----:R-:W-:-:S06]  /*2f70*/  DSETP.GEU.AND P1, PT, R4, R12, PT ;  /* 0x0000000c0400722a */ /* 0x002fcc0003f2e000 */
[----:B0-----:R-:W-:Y:S02]  /*2f80*/  FSEL R2, R12, R4, !P1 ;  /* 0x000000040c027208 */ /* 0x001fe40004800000 */
[----:B------:R-:W-:Y:S02]  /*2f90*/  FSEL R3, R13, R5, !P1 ;  /* 0x000000050d037208 */ /* 0x000fe40004800000 */
[----:B------:R-:W0:Y:S04]  /*2fa0*/  LDS.128 R4, [UR4+0x30] ;  /* 0x00003004ff047984 */ /* 0x000e280008000c00 */
[----:B------:R-:W-:-:S06]  /*2fb0*/  DSETP.GEU.AND P1, PT, R2, R14, PT ;  /* 0x0000000e0200722a */ /* 0x000fcc0003f2e000 */
[----:B------:R-:W-:Y:S02]  /*2fc0*/  FSEL R2, R14, R2, !P1 ;  /* 0x000000020e027208 */ /* 0x000fe40004800000 */
[----:B------:R-:W-:-:S06]  /*2fd0*/  FSEL R3, R15, R3, !P1 ;  /* 0x000000030f037208 */ /* 0x000fcc0004800000 */
[----:B--2---:R-:W-:-:S06]  /*2fe0*/  DSETP.GEU.AND P1, PT, R2, R8, PT ;  /* 0x000000080200722a */ /* 0x004fcc0003f2e000 */
        /* <DEDUP_REMOVED lines=14> */
[----:B------:R-:W-:-:S07]  /*30d0*/  FSEL R5, R3, R5, !P1 ;  /* 0x0000000503057208 */ /* 0x000fce0004800000 */
.L_x_417:
[----:B------:R-:W-:Y:S05]  /*30e0*/  BSYNC.RECONVERGENT B0 ;  /* 0x0000000000007941 */ /* 0x000fea0003800200 */
.L_x_402:
[----:B------:R-:W-:Y:S05]  /*30f0*/  @P0 EXIT ;  /* 0x000000000000094d */ /* 0x000fea0003800000 */
[----:B------:R-:W2:Y:S02]  /*3100*/  LDCU.64 UR4, c[0x0][0x388] ;  /* 0x00007100ff0477ac */ /* 0x000ea40008000a00 */
[----:B--2---:R-:W-:-:S06]  /*3110*/  UIMAD.WIDE.U32 UR4, UR16, 0x8, UR4 ;  /* 0x00000008100478a5 */ /* 0x004fcc000f8e0004 */
[----:B0-----:R-:W-:Y:S02]  /*3120*/  IMAD.U32 R2, RZ, RZ, UR4 ;  /* 0x00000004ff027e24 */ /* 0x001fe4000f8e00ff */
[----:B------:R-:W-:-:S05]  /*3130*/  IMAD.U32 R3, RZ, RZ, UR5 ;  /* 0x00000005ff037e24 */ /* 0x000fca000f8e00ff */
[----:B------:R-:W-:Y:S01]  /*3140*/  STG.E.64 desc[UR14][R2.64], R4 ;  /* 0x0000000402007986 */ /* 0x000fe2000c101b0e */
[----:B------:R-:W-:Y:S05]  /*3150*/  EXIT ;  /* 0x000000000000794d */ /* 0x000fea0003800000 */
.L_x_430:
        /* <DEDUP_REMOVED lines=10> */
.L_x_1301:


//--------------------- .text._ZN3cub18CUB_300001_SM_10006detail6reduce28DeviceReduceSingleTileKernelINS2_10policy_hubIdy11max_functorIdEE10Policy1000EN6thrust24THRUST_300001_SM_1000_NS6detail15normal_iteratorINSA_10device_ptrIdEEEEPdyS6_ddN4cuda3std3__410__identityEEEvT0_T1_T2_T3_T4_T6_ --------------------------
	.section	.text._ZN3cub18CUB_300001_SM_10006detail6reduce28DeviceReduceSingleTileKernelINS2_10policy_hubIdy11max_functorIdEE10Policy1000EN6thrust24THRUST_300001_SM_1000_NS6detail15normal_iteratorINSA_10device_ptrIdEEEEPdyS6_ddN4cuda3std3__410__identityEEEvT0_T1_T2_T3_T4_T6_,"ax",@progbits
	.align	128
        .global         _ZN3cub18CUB_300001_SM_10006detail6reduce28DeviceReduceSingleTileKernelINS2_10policy_hubIdy11max_functorIdEE10Policy1000EN6thrust24THRUST_300001_SM_1000_NS6detail15normal_iteratorINSA_10device_ptrIdEEEEPdyS6_ddN4cuda3std3__410__identityEEEvT0_T1_T2_T3_T4_T6_
        .type           _ZN3cub18CUB_300001_SM_10006detail6reduce28DeviceReduceSingleTileKernelINS2_10policy_hubIdy11max_functorIdEE10Policy1000EN6thrust24THRUST_300001_SM_1000_NS6detail15normal_iteratorINSA_10device_ptrIdEEEEPdyS6_ddN4cuda3std3__410__identityEEEvT0_T1_T2_T3_T4_T6_,@function
        .size           _ZN3cub18CUB_300001_SM_10006detail6reduce28DeviceReduceSingleTileKernelINS2_10policy_hubIdy11max_functorIdEE10Policy1000EN6thrust24THRUST_300001_SM_1000_NS6detail15normal_iteratorINSA_10device_ptrIdEEEEPdyS6_ddN4cuda3std3__410__identityEEEvT0_T1_T2_T3_T4_T6_,(.L_x_1302 - _ZN3cub18CUB_300001_SM_10006detail6reduce28DeviceReduceSingleTileKernelINS2_10policy_hubIdy11max_functorIdEE10Policy1000EN6thrust24THRUST_300001_SM_1000_NS6detail15normal_iteratorINSA_10device_ptrIdEEEEPdyS6_ddN4cuda3std3__410__identityEEEvT0_T1_T2_T3_T4_T6_)
        .other          _ZN3cub18CUB_300001_SM_10006detail6reduce28DeviceReduceSingleTileKernelINS2_10policy_hubIdy11max_functorIdEE10Policy1000EN6thrust24THRUST_300001_SM_1000_NS6detail15normal_iteratorINSA_10device_ptrIdEEEEPdyS6_ddN4cuda3std3__410__identityEEEvT0_T1_T2_T3_T4_T6_,@"STO_CUDA_ENTRY STV_DEFAULT"
_ZN3cub18CUB_300001_SM_10006detail6reduce28DeviceReduceSingleTileKernelINS2_10policy_hubIdy11max_functorIdEE10Policy1000EN6thrust24THRUST_300001_SM_1000_NS6detail15normal_iteratorINSA_10device_ptrIdEEEEPdyS6_ddN4cuda3std3__410__identityEEEvT0_T1_T2_T3_T4_T6_:
.text._ZN3cub18CUB_300001_SM_10006detail6reduce28DeviceReduceSingleTileKernelINS2_10policy_hubIdy11max_functorIdEE10Policy1000EN6thrust24THRUST_300001_SM_1000_NS6detail15normal_iteratorINSA_10device_ptrIdEEEEPdyS6_ddN4cuda3std3__410__identityEEEvT0_T1_T2_T3_T4_T6_:
[----:B------:R-:W-:Y:S01]  /*0000*/  LDC R1, c[0x0][0x37c] ;  /* 0x0000df00ff017b82 */ /* 0x000fe20000000800 */
[----:B------:R-:W0:Y:S01]  /*0010*/  LDCU.64 UR4, c[0x0][0x390] ;  /* 0x00007200ff0477ac */ /* 0x000e220008000a00 */
[----:B------:R-:W1:Y:S01]  /*0020*/  LDCU.64 UR6, c[0x0][0x358] ;  /* 0x00006b00ff0677ac */ /* 0x000e620008000a00 */
[----:B0-----:R-:W-:Y:S02]  /*0030*/  IMAD.U32 R8, RZ, RZ, UR4 ;  /* 0x00000004ff087e24 */ /* 0x001fe4000f8e00ff */
[----:B------:R-:W-:-:S03]  /*0040*/  IMAD.U32 R9, RZ, RZ, UR5 ;  /* 0x00000005ff097e24 */ /* 0x000fc6000f8e00ff */
[----:B------:R-:W-:-:S04]  /*0050*/  ISETP.NE.U32.AND P0, PT, R8, RZ, PT ;  /* 0x000000ff0800720c */ /* 0x000fc80003f05070 */
[----:B------:R-:W-:-:S13]  /*0060*/  ISETP.NE.AND.EX P0, PT, R9, RZ, PT, P0 ;  /* 0x000000ff0900720c */ /* 0x000fda0003f05300 */
[----:B-1----:R-:W-:Y:S05]  /*0070*/  @P0 BRA `(.L_x_431) ;  /* 0x00000000001c0947 */ /* 0x002fea0003800000 */
[----:B------:R-:W0:Y:S02]  /*0080*/  S2R R0, SR_TID.X ;  /* 0x0000000000007919 */ /* 0x000e240000002100 */
[----:B0-----:R-:W-:-:S13]  /*0090*/  ISETP.NE.AND P0, PT, R0, RZ, PT ;  /* 0x000000ff0000720c */ /* 0x001fda0003f05270 */
[----:B------:R-:W-:Y:S05]  /*00a0*/  @P0 EXIT ;  /* 0x000000000000094d */ /* 0x000fea0003800000 */
[----:B------:R-:W0:Y:S08]  /*00b0*/  LDC.64 R2, c[0x0][0x388] ;  /* 0x0000e200ff027b82 */ /* 0x000e300000000a00 */
[----:B------:R-:W0:Y:S02]  /*00c0*/  LDC.64 R4, c[0x0][0x3a0] ;  /* 0x0000e800ff047b82 */ /* 0x000e240000000a00 */
[----:B0-----:R-:W-:Y:S01]  /*00d0*/  STG.E.64 desc[UR6][R2.64], R4 ;  /* 0x0000000402007986 */ /* 0x001fe2000c101b06 */
[----:B------:R-:W-:Y:S05]  /*00e0*/  EXIT ;  /* 0x000000000000794d */ /* 0x000fea0003800000 */
.L_x_431:
[----:B------:R-:W-:Y:S01]  /*00f0*/  ISETP.GT.U32.AND P0, PT, R8, 0x7ff, PT ;  /* 0x000007ff0800780c */ /* 0x000fe20003f04070 */
[----:B------:R-:W-:Y:S03]  /*0100*/  BSSY.RECONVERGENT B0, `(.L_x_432) ;  /* 0x00002df000007945 */ /* 0x000fe60003800200 */
[----:B------:R-:W-:-:S13]  /*0110*/  ISETP.GT.U32.AND.EX P0, PT, R9, RZ, PT, P0 ;  /* 0x000000ff0900720c */ /* 0x000fda0003f04100 */
[----:B------:R-:W-:Y:S05]  /*0120*/  @P0 BRA `(.L_x_433) ;  /* 0x0000001400f40947 */ /* 0x000fea0003800000 */
[----:B------:R-:W0:Y:S01]  /*0130*/  S2R R0, SR_TID.X ;  /* 0x0000000000007919 */ /* 0x000e220000002100 */
[----:B------:R-:W-:Y:S01]  /*0140*/  BSSY.RECONVERGENT B1, `(.L_x_434) ;  /* 0x0000009000017945 */ /* 0x000fe20003800200 */
[----:B------:R-:W-:Y:S02]  /*0150*/  CS2R R4, SRZ ;  /* 0x0000000000047805 */ /* 0x000fe4000001ff00 */
[----:B0-----:R-:W-:Y:S01]  /*0160*/  ISETP.GE.U32.AND P0, PT, R0, R8, PT ;  /* 0x000000080000720c */ /* 0x001fe20003f06070 */
[----:B------:R-:W-:-:S12]  /*0170*/  IMAD.MOV.U32 R2, RZ, RZ, R0 ;  /* 0x000000ffff027224 */ /* 0x000fd800078e0000 */
[----:B------:R-:W-:Y:S05]  /*0180*/  @P0 BRA `(.L_x_435) ;  /* 0x0000000000100947 */ /* 0x000fea0003800000 */
[----:B------:R-:W0:Y:S02]  /*0190*/  LDC.64 R4, c[0x0][0x380] ;  /* 0x0000e000ff047b82 */ /* 0x000e240000000a00 */
[----:B0-----:R-:W-:-:S06]  /*01a0*/  IMAD.WIDE.U32 R4, R0, 0x8, R4 ;  /* 0x0000000800047825 */ /* 0x001fcc00078e0004 */
[----:B------:R-:W5:Y:S01]  /*01b0*/  LDG.E.64 R4, desc[UR6][R4.64] ;  /* 0x0000000604047981 */ /* 0x000f62000c1e1b00 */
[----:B------:R-:W-:-:S07]  /*01c0*/  VIADD R2, R0, 0x100 ;  /* 0x0000010000027836 */ /* 0x000fce0000000000 */
.L_x_435:
[----:B------:R-:W-:Y:S05]  /*01d0*/  BSYNC.RECONVERGENT B1 ;  /* 0x0000000000017941 */ /* 0x000fea0003800200 */
.L_x_434:
[----:B------:R-:W-:Y:S01]  /*01e0*/  ISETP.GE.U32.AND P0, PT, R2, R8, PT ;  /* 0x000000080200720c */ /* 0x000fe20003f06070 */
[----:B------:R-:W-:-:S12]  /*01f0*/  BSSY.RECONVERGENT B1, `(.L_x_436) ;  /* 0x00000a7000017945 */ /* 0x000fd80003800200 */
[----:B------:R-:W-:Y:S05]  /*0200*/  @P0 BRA `(.L_x_437) ;  /* 0x0000000800940947 */ /* 0x000fea0003800000 */
[----:B------:R-:W-:Y:S01]  /*0210*/  LOP3.LUT R3, RZ, R2, RZ, 0x33, !PT ;  /* 0x00000002ff037212 */ /* 0x000fe200078e33ff */
[----:B------:R-:W-:Y:S04]  /*0220*/  BSSY.RECONVERGENT B2, `(.L_x_438) ;  /* 0x0000053000027945 */ /* 0x000fe80003800200 */
[----:B------:R-:W-:-:S05]  /*0230*/  IMAD.IADD R6, R3, 0x1, R8 ;  /* 0x0000000103067824 */ /* 0x000fca00078e0208 */
[C---:B------:R-:W-:Y:S02]  /*0240*/  ISETP.GE.U32.AND P1, PT, R6.reuse, 0xf00, PT ;  /* 0x00000f000600780c */ /* 0x040fe40003f26070 */
[----:B------:R-:W-:-:S04]  /*0250*/  LEA.HI R3, R6, 0x1, RZ, 0x18 ;  /* 0x0000000106037811 */ /* 0x000fc800078fc0ff */
[----:B------:R-:W-:-:S04]  /*0260*/  LOP3.LUT R43, R3, 0xf, RZ, 0xc0, !PT ;  /* 0x0000000f032b7812 */ /* 0x000fc800078ec0ff */
[----:B------:R-:W-:-:S03]  /*0270*/  ISETP.NE.AND P0, PT, R43, RZ, PT ;  /* 0x000000ff2b00720c */ /* 0x000fc60003f05270 */
[----:B------:R-:W-:Y:S10]  /*0280*/  @!P1 BRA `(.L_x_439) ;  /* 0x0000000400309947 */ /* 0x000ff40003800000 */
[----:B------:R-:W0:Y:S01]  /*0290*/  LDC.64 R6, c[0x0][0x380] ;  /* 0x0000e000ff067b82 */ /* 0x000e220000000a00 */
[----:B------:R-:W-:-:S05]  /*02a0*/  LOP3.LUT R42, R3, 0x1fffff0, RZ, 0xc0, !PT ;  /* 0x01fffff0032a7812 */ /* 0x000fca00078ec0ff */
[----:B------:R-:W-:Y:S02]  /*02b0*/  IMAD.MOV R42, RZ, RZ, -R42 ;  /* 0x000000ffff2a7224 */ /* 0x000fe400078e0a2a */
[----:B0-----:R-:W-:-:S03]  /*02c0*/  IMAD.WIDE.U32 R6, R2, 0x8, R6 ;  /* 0x0000000802067825 */ /* 0x001fc600078e0006 */
[----:B------:R-:W-:-:S05]  /*02d0*/  IADD3 R6, P1, PT, R6, 0x4000, RZ ;  /* 0x0000400006067810 */ /* 0x000fca0007f3e0ff */
[----:B------:R-:W-:-:S08]  /*02e0*/  IMAD.X R7, RZ, RZ, R7, P1 ;  /* 0x000000ffff077224 */ /* 0x000fd000008e0607 */
.L_x_440:
[----:B------:R-:W2:Y:S04]  /*02f0*/  LDG.E.64 R10, desc[UR6][R6.64+-0x4000] ;  /* 0xffc00006060a7981 */ /* 0x000ea8000c1e1b00 */
[----:B------:R-:W3:Y:S04]  /*0300*/  LDG.E.64 R12, desc[UR6][R6.64+-0x3800] ;  /* 0xffc80006060c7981 */ /* 0x000ee8000c1e1b00 */
[----:B------:R-:W4:Y:S04]  /*0310*/  LDG.E.64 R14, desc[UR6][R6.64+-0x3000] ;  /* 0xffd00006060e7981 */ /* 0x000f28000c1e1b00 */
        /* <DEDUP_REMOVED lines=12> */
[----:B------:R0:W4:Y:S01]  /*03e0*/  LDG.E.64 R40, desc[UR6][R6.64+0x3800] ;  /* 0x0038000606287981 */ /* 0x000122000c1e1b00 */
[----:B------:R-:W-:-:S02]  /*03f0*/  VIADD R42, R42, 0x10 ;  /* 0x000000102a2a7836 */ /* 0x000fc40000000000 */
[----:B------:R-:W-:-:S03]  /*0400*/  VIADD R2, R2, 0x1000 ;  /* 0x0000100002027836 */ /* 0x000fc60000000000 */
[----:B------:R-:W-:Y:S02]  /*0410*/  ISETP.NE.AND P2, PT, R42, RZ, PT ;  /* 0x000000ff2a00720c */ /* 0x000fe40003f45270 */
[----:B0-----:R-:W-:-:S05]  /*0420*/  IADD3 R6, P3, PT, R6, 0x8000, RZ ;  /* 0x0000800006067810 */ /* 0x001fca0007f7e0ff */
[----:B------:R-:W-:Y:S01]  /*0430*/  IMAD.X R7, RZ, RZ, R7, P3 ;  /* 0x000000ffff077224 */ /* 0x000fe200018e0607 */
        /* <DEDUP_REMOVED lines=49> */
.L_x_439:
[----:B------:R-:W-:Y:S05]  /*0750*/  BSYNC.RECONVERGENT B2 ;  /* 0x0000000000027941 */ /* 0x000fea0003800200 */
.L_x_438:
[----:B------:R-:W-:Y:S05]  /*0760*/  @!P0 BRA `(.L_x_437) ;  /* 0x00000004003c8947 */ /* 0x000fea0003800000 */
[----:B------:R-:W-:Y:S01]  /*0770*/  ISETP.GE.U32.AND P1, PT, R43, 0x8, PT ;  /* 0x000000082b00780c */ /* 0x000fe20003f26070 */
[----:B------:R-:W-:Y:S01]  /*0780*/  BSSY.RECONVERGENT B2, `(.L_x_441) ;  /* 0x0000027000027945 */ /* 0x000fe20003800200 */
[----:B------:R-:W-:-:S04]  /*0790*/  LOP3.LUT R26, R3, 0x7, RZ, 0xc0, !PT ;  /* 0x00000007031a7812 */ /* 0x000fc800078ec0ff */
[----:B------:R-:W-:-:S07]  /*07a0*/  ISETP.NE.AND P0, PT, R26, RZ, PT ;  /* 0x000000ff1a00720c */ /* 0x000fce0003f05270 */
[----:B------:R-:W-:Y:S06]  /*07b0*/  @!P1 BRA `(.L_x_442) ;  /* 0x00000000008c9947 */ /* 0x000fec0003800000 */
[----:B------:R-:W0:Y:S02]  /*07c0*/  LDC.64 R10, c[0x0][0x380] ;  /* 0x0000e000ff0a7b82 */ /* 0x000e240000000a00 */
[----:B0-----:R-:W-:-:S05]  /*07d0*/  IMAD.WIDE R10, R2, 0x8, R10 ;  /* 0x00000008020a7825 */ /* 0x001fca00078e020a */
        /* <DEDUP_REMOVED lines=33> */
.L_x_442:
[----:B------:R-:W-:Y:S05]  /*09f0*/  BSYNC.RECONVERGENT B2 ;  /* 0x0000000000027941 */ /* 0x000fea0003800200 */
.L_x_441:
        /* <DEDUP_REMOVED lines=25> */
.L_x_444:
[----:B------:R-:W-:Y:S05]  /*0b90*/  BSYNC.RECONVERGENT B2 ;  /* 0x0000000000027941 */ /* 0x000fea0003800200 */
.L_x_443:
[----:B------:R-:W-:Y:S05]  /*0ba0*/  @!P0 BRA `(.L_x_437) ;  /* 0x00000000002c8947 */ /* 0x000fea0003800000 */
[----:B------:R-:W0:Y:S01]  /*0bb0*/  LDC.64 R10, c[0x0][0x380] ;  /* 0x0000e000ff0a7b82 */ /* 0x000e220000000a00 */
[----:B------:R-:W-:-:S07]  /*0bc0*/  IMAD.MOV R3, RZ, RZ, -R3 ;  /* 0x000000ffff037224 */ /* 0x000fce00078e0a03 */
.L_x_445:
[----:B0-----:R-:W-:-:S06]  /*0bd0*/  IMAD.WIDE R6, R2, 0x8, R10 ;  /* 0x0000000802067825 */ /* 0x001fcc00078e020a */
        /* <DEDUP_REMOVED lines=8> */
.L_x_437:
[----:B------:R-:W-:Y:S05]  /*0c60*/  BSYNC.RECONVERGENT B1 ;  /* 0x0000000000017941 */ /* 0x000fea0003800200 */
.L_x_436:
[----:B------:R-:W-:-:S04]  /*0c70*/  ISETP.GE.U32.AND P0, PT, R8, 0x100, PT ;  /* 0x000001000800780c */ /* 0x000fc80003f06070 */
[----:B------:R-:W-:-:S13]  /*0c80*/  ISETP.GE.U32.AND.EX P0, PT, R9, RZ, PT, P0 ;  /* 0x000000ff0900720c */ /* 0x000fda0003f06100 */
        /* <DEDUP_REMOVED lines=14> */
[----:B------:R-:W-:Y:S01]  /*0d70*/  @!P2 MOV R6, 0x400 ;  /* 0x000004000006a802 */ /* 0x000fe20000000f00 */
[----:B------:R-:W-:Y:S01]  /*0d80*/  IMAD.MOV.U32 R5, RZ, RZ, R11 ;  /* 0x000000ffff057224 */ /* 0x000fe200078e000b */
[----:B------:R-:W0:Y:S01]  /*0d90*/  SHFL.DOWN PT, R3, R11, 0x2, 0x1f ;  /* 0x08401f000b037f89 */ /* 0x000e2200000e0000 */
[----:B------:R-:W1:Y:S04]  /*0da0*/  @!P2 S2R R7, SR_CgaCtaId ;  /* 0x000000000007a919 */ /* 0x000e680000008800 */
[----:B0-----:R-:W-:-:S06]  /*0db0*/  DSETP.GEU.AND P1, PT, R4, R2, PT ;  /* 0x000000020400722a */ /* 0x001fcc0003f2e000 */
[----:B------:R-:W-:Y:S02]  /*0dc0*/  @!P0 FSEL R9, R2, R9, !P1 ;  /* 0x0000000902098208 */ /* 0x000fe40004800000 */
[----:B------:R-:W-:Y:S02]  /*0dd0*/  @!P0 FSEL R11, R3, R11, !P1 ;  /* 0x0000000b030b8208 */ /* 0x000fe40004800000 */
[----:B------:R-:W-:Y:S01]  /*0de0*/  ISETP.GT.AND P0, PT, R8, 0x1b, PT ;  /* 0x0000001b0800780c */ /* 0x000fe20003f04270 */
[----:B------:R-:W-:Y:S01]  /*0df0*/  SHFL.DOWN PT, R2, R9, 0x4, 0x1f ;  /* 0x08801f0009027f89 */ /* 0x000fe200000e0000 */
[----:B------:R-:W-:Y:S01]  /*0e00*/  IMAD.MOV.U32 R4, RZ, RZ, R9 ;  /* 0x000000ffff047224 */ /* 0x000fe200078e0009 */
[----:B-1----:R-:W-:Y:S01]  /*0e10*/  @!P2 LEA R7, R7, R6, 0x18 ;  /* 0x000000060707a211 */ /* 0x002fe200078ec0ff */
[----:B------:R-:W-:Y:S01]  /*0e20*/  IMAD.MOV.U32 R5, RZ, RZ, R11 ;  /* 0x000000ffff057224 */ /* 0x000fe200078e000b */
[----:B------:R-:W0:Y:S05]  /*0e30*/  SHFL.DOWN PT, R3, R11, 0x4, 0x1f ;  /* 0x08801f000b037f89 */ /* 0x000e2a00000e0000 */
[----:B0-----:R-:W-:-:S06]  /*0e40*/  DSETP.GEU.AND P1, PT, R4, R2, PT ;  /* 0x000000020400722a */ /* 0x001fcc0003f2e000 */
[----:B------:R-:W-:Y:S02]  /*0e50*/  @!P0 FSEL R9, R2, R9, !P1 ;  /* 0x0000000902098208 */ /* 0x000fe40004800000 */
[----:B------:R-:W-:Y:S02]  /*0e60*/  @!P0 FSEL R11, R3, R11, !P1 ;  /* 0x0000000b030b8208 */ /* 0x000fe40004800000 */
[----:B------:R-:W-:Y:S01]  /*0e70*/  ISETP.GT.AND P0, PT, R8, 0x17, PT ;  /* 0x000000170800780c */ /* 0x000fe20003f04270 */
[----:B------:R-:W-:Y:S01]  /*0e80*/  SHFL.DOWN PT, R2, R9, 0x8, 0x1f ;  /* 0x09001f0009027f89 */ /* 0x000fe200000e0000 */
[----:B------:R-:W-:Y:S02]  /*0e90*/  IMAD.MOV.U32 R4, RZ, RZ, R9 ;  /* 0x000000ffff047224 */ /* 0x000fe400078e0009 */
[----:B------:R-:W-:Y:S01]  /*0ea0*/  IMAD.MOV.U32 R5, RZ, RZ, R11 ;  /* 0x000000ffff057224 */ /* 0x000fe200078e000b */
[----:B------:R-:W0:Y:S05]  /*0eb0*/  SHFL.DOWN PT, R3, R11, 0x8, 0x1f ;  /* 0x09001f000b037f89 */ /* 0x000e2a00000e0000 */
[----:B0-----:R-:W-:-:S06]  /*0ec0*/  DSETP.GEU.AND P1, PT, R4, R2, PT ;  /* 0x000000020400722a */ /* 0x001fcc0003f2e000 */
[----:B------:R-:W-:Y:S02]  /*0ed0*/  @!P0 FSEL R9, R2, R9, !P1 ;  /* 0x0000000902098208 */ /* 0x000fe40004800000 */
[----:B------:R-:W-:-:S03]  /*0ee0*/  @!P0 FSEL R11, R3, R11, !P1 ;  /* 0x0000000b030b8208 */ /* 0x000fc60004800000 */
[----:B------:R-:W-:Y:S01]  /*0ef0*/  SHFL.DOWN PT, R2, R9, 0x10, 0x1f ;  /* 0x0a001f0009027f89 */ /* 0x000fe200000e0000 */
[----:B------:R-:W-:Y:S02]  /*0f00*/  IMAD.MOV.U32 R4, RZ, RZ, R9 ;  /* 0x000000ffff047224 */ /* 0x000fe400078e0009 */
[----:B------:R-:W-:Y:S01]  /*0f10*/  IMAD.MOV.U32 R5, RZ, RZ, R11 ;  /* 0x000000ffff057224 */ /* 0x000fe200078e000b */
[----:B------:R-:W0:Y:S05]  /*0f20*/  SHFL.DOWN PT, R3, R11, 0x10, 0x1f ;  /* 0x0a001f000b037f89 */ /* 0x000e2a00000e0000 */
[----:B0-----:R-:W-:Y:S01]  /*0f30*/  DSETP.GEU.AND P0, PT, R4, R2, PT ;  /* 0x000000020400722a */ /* 0x001fe20003f0e000 */
[----:B------:R-:W-:-:S04]  /*0f40*/  @!P2 SHF.R.U32.HI R4, RZ, 0x2, R0 ;  /* 0x00000002ff04a819 */ /* 0x000fc80000011600 */
[----:B------:R-:W-:Y:S02]  /*0f50*/  @!P2 LOP3.LUT R6, R4, 0xf8, RZ, 0xc0, !PT ;  /* 0x000000f80406a812 */ /* 0x000fe400078ec0ff */
[----:B------:R-:W-:Y:S02]  /*0f60*/  FSEL R4, R2, R9, !P0 ;  /* 0x0000000902047208 */ /* 0x000fe40004000000 */
[----:B------:R-:W-:Y:S01]  /*0f70*/  FSEL R5, R3, R11, !P0 ;  /* 0x0000000b03057208 */ /* 0x000fe20004000000 */
[----:B------:R-:W-:Y:S01]  /*0f80*/  @!P2 IMAD.IADD R7, R6, 0x1, R7 ;  /* 0x000000010607a824 */ /* 0x000fe200078e0207 */
[----:B------:R-:W-:-:S04]  /*0f90*/  ISETP.GT.AND P0, PT, R8, 0xf, PT ;  /* 0x0000000f0800780c */ /* 0x000fc80003f04270 */
[----:B------:R1:W-:Y:S01]  /*0fa0*/  @!P2 STS.64 [R7+0x8], R4 ;  /* 0x000008040700a388 */ /* 0x0003e20000000a00 */
[----:B------:R-:W-:Y:S01]  /*0fb0*/  BAR.SYNC.DEFER_BLOCKING 0x0 ;  /* 0x0000000000007b1d */ /* 0x000fe20000010000 */
[----:B------:R-:W-:Y:S02]  /*0fc0*/  ISETP.NE.AND P2, PT, R0, RZ, PT ;  /* 0x000000ff0000720c */ /* 0x000fe40003f45270 */
[----:B------:R-:W-:Y:S02]  /*0fd0*/  FSEL R2, R9, R4, P0 ;  /* 0x0000000409027208 */ /* 0x000fe40000000000 */
[----:B------:R-:W-:-:S09]  /*0fe0*/  FSEL R3, R11, R5, P0 ;  /* 0x000000050b037208 */ /* 0x000fd20000000000 */
[----:B-1----:R-:W-:Y:S05]  /*0ff0*/  @P2 BRA `(.L_x_447) ;  /* 0x0000001c00bc2947 */ /* 0x002fea0003800000 */
[----:B------:R-:W0:Y:S01]  /*1000*/  S2UR UR5, SR_CgaCtaId ;  /* 0x00000000000579c3 */ /* 0x000e220000008800 */
[----:B------:R-:W-:Y:S02]  /*1010*/  UMOV UR4, 0x400 ;  /* 0x0000040000047882 */ /* 0x000fe40000000000 */
[----:B0-----:R-:W-:-:S09]  /*1020*/  ULEA UR4, UR5, UR4, 0x18 ;  /* 0x0000000405047291 */ /* 0x001fd2000f8ec0ff */
[----:B------:R-:W0:Y:S04]  /*1030*/  LDS.128 R4, [UR4+0x10] ;  /* 0x00001004ff047984 */ /* 0x000e280008000c00 */
[----:B------:R-:W1:Y:S04]  /*1040*/  LDS.128 R8, [UR4+0x20] ;  /* 0x00002004ff087984 */ /* 0x000e680008000c00 */
[----:B------:R-:W2:Y:S01]  /*1050*/  LDS.128 R12, [UR4+0x30] ;  /* 0x00003004ff0c7984 */ /* 0x000ea20008000c00 */
        /* <DEDUP_REMOVED lines=8> */
[----:B------:R-:W-:Y:S02]  /*10e0*/  FSEL R5, R9, R3, !P0 ;  /* 0x0000000309057208 */ /* 0x000fe40004000000 */
[----:B------:R-:W0:Y:S04]  /*10f0*/  LDS.64 R2, [UR4+0x40] ;  /* 0x00004004ff027984 */ /* 0x000e280008000a00 */
[----:B------:R-:W-:-:S06]  /*1100*/  DSETP.GEU.AND P0, PT, R4, R10, PT ;  /* 0x0000000a0400722a */ /* 0x000fcc0003f0e000 */
[----:B------:R-:W-:Y:S02]  /*1110*/  FSEL R4, R10, R4, !P0 ;  /* 0x000000040a047208 */ /* 0x000fe40004000000 */
[----:B------:R-:W-:-:S06]  /*1120*/  FSEL R5, R11, R5, !P0 ;  /* 0x000000050b057208 */ /* 0x000fcc0004000000 */
[----:B--2---:R-:W-:-:S06]  /*1130*/  DSETP.GEU.AND P0, PT, R4, R12, PT ;  /* 0x0000000c0400722a */ /* 0x004fcc0003f0e000 */
[----:B------:R-:W-:Y:S02]  /*1140*/  FSEL R4, R12, R4, !P0 ;  /* 0x000000040c047208 */ /* 0x000fe40004000000 */
[----:B------:R-:W-:-:S06]  /*1150*/  FSEL R5, R13, R5, !P0 ;  /* 0x000000050d057208 */ /* 0x000fcc0004000000 */
[----:B------:R-:W-:-:S06]  /*1160*/  DSETP.GEU.AND P0, PT, R4, R14, PT ;  /* 0x0000000e0400722a */ /* 0x000fcc0003f0e000 */
[----:B------:R-:W-:Y:S02]  /*1170*/  FSEL R4, R14, R4, !P0 ;  /* 0x000000040e047208 */ /* 0x000fe40004000000 */
[----:B------:R-:W-:-:S06]  /*1180*/  FSEL R5, R15, R5, !P0 ;  /* 0x000000050f057208 */ /* 0x000fcc0004000000 */
[----:B0-----:R-:W-:-:S06]  /*1190*/  DSETP.GEU.AND P0, PT, R4, R2, PT ;  /* 0x000000020400722a */ /* 0x001fcc0003f0e000 */
[----:B------:R-:W-:Y:S02]  /*11a0*/  FSEL R2, R2, R4, !P0 ;  /* 0x0000000402027208 */ /* 0x000fe40004000000 */
[----:B------:R-:W-:Y:S01]  /*11b0*/  FSEL R3, R3, R5, !P0 ;  /* 0x0000000503037208 */ /* 0x000fe20004000000 */
[----:B------:R-:W-:Y:S06]  /*11c0*/  BRA `(.L_x_447) ;  /* 0x0000001c00487947 */ /* 0x000fec0003800000 */
.L_x_446:
[----:B------:R-:W-:Y:S01]  /*11d0*/  LOP3.LUT R2, R0, 0x3e0, RZ, 0xc0, !PT ;  /* 0x000003e000027812 */ /* 0x000fe200078ec0ff */
[----:B------:R-:W0:Y:S03]  /*11e0*/  S2R R12, SR_LANEID ;  /* 0x00000000000c7919 */ /* 0x000e260000000000 */
[----:B------:R-:W-:Y:S01]  /*11f0*/  LOP3.LUT R7, RZ, R2, RZ, 0x33, !PT ;  /* 0x00000002ff077212 */ /* 0x000fe200078e33ff */
[----:B------:R-:W-:-:S04]  /*1200*/  VIADD R3, R2, 0x20 ;  /* 0x0000002002037836 */ /* 0x000fc80000000000 */
[----:B------:R-:W-:Y:S01]  /*1210*/  IMAD.IADD R7, R7, 0x1, R8 ;  /* 0x0000000107077824 */ /* 0x000fe200078e0208 */
[----:B------:R-:W-:-:S04]  /*1220*/  ISETP.GT.U32.AND P0, PT, R3, R8, PT ;  /* 0x000000080300720c */ /* 0x000fc80003f04070 */
[----:B------:R-:W-:-:S05]  /*1230*/  SEL R7, R7, 0x1f, P0 ;  /* 0x0000001f07077807 */ /* 0x000fca0000000000 */
[----:B-----5:R-:W-:Y:S04]  /*1240*/  SHFL.DOWN PT, R2, R4, 0x1, R7 ;  /* 0x0820000004027989 */ /* 0x020fe800000e0007 */
[----:B------:R-:W1:Y:S01]  /*1250*/  SHFL.DOWN PT, R3, R5, 0x1, R7 ;  /* 0x0820000005037989 */ /* 0x000e6200000e0007 */
[C---:B0-----:R-:W-:Y:S01]  /*1260*/  ISETP.GE.AND P0, PT, R12.reuse, R7, PT ;  /* 0x000000070c00720c */ /* 0x041fe20003f06270 */
[----:B------:R-:W-:Y:S01]  /*1270*/  VIADD R6, R12, 0x2 ;  /* 0x000000020c067836 */ /* 0x000fe20000000000 */
[----:B-1----:R-:W-:-:S06]  /*1280*/  DSETP.GEU.AND P1, PT, R4, R2, PT ;  /* 0x000000020400722a */ /* 0x002fcc0003f2e000 */
[-C--:B------:R-:W-:Y:S02]  /*1290*/  FSEL R11, R2, R4.reuse, !P1 ;  /* 0x00000004020b7208 */ /* 0x080fe40004800000 */
        /* <DEDUP_REMOVED lines=22> */
[C---:B------:R-:W-:Y:S02]  /*1400*/  ISETP.NE.AND P0, PT, R12.reuse, RZ, PT ;  /* 0x000000ff0c00720c */ /* 0x040fe40003f05270 */
[----:B------:R-:W0:Y:S11]  /*1410*/  SHFL.DOWN PT, R3, R5, 0x8, R7 ;  /* 0x0900000005037989 */ /* 0x000e3600000e0007 */
[----:B------:R-:W1:Y:S01]  /*1420*/  @!P0 S2R R11, SR_CgaCtaId ;  /* 0x00000000000b8919 */ /* 0x000e620000008800 */
[----:B------:R-:W-:Y:S01]  /*1430*/  @!P0 MOV R6, 0x400 ;  /* 0x0000040000068802 */ /* 0x000fe20000000f00 */
[----:B0-----:R-:W-:Y:S01]  /*1440*/  DSETP.GEU.AND P2, PT, R4, R2, PT ;  /* 0x000000020400722a */ /* 0x001fe20003f4e000 */
[----:B------:R-:W-:-:S05]  /*1450*/  VIADD R4, R12, 0x10 ;  /* 0x000000100c047836 */ /* 0x000fca0000000000 */
[----:B------:R-:W-:Y:S02]  /*1460*/  @!P1 FSEL R10, R2, R10, !P2 ;  /* 0x0000000a020a9208 */ /* 0x000fe40005000000 */
[----:B------:R-:W-:Y:S02]  /*1470*/  @!P1 FSEL R5, R3, R5, !P2 ;  /* 0x0000000503059208 */ /* 0x000fe40005000000 */
[----:B------:R-:W-:Y:S01]  /*1480*/  ISETP.GT.AND P1, PT, R4, R7, PT ;  /* 0x000000070400720c */ /* 0x000fe20003f24270 */
[----:B------:R-:W-:Y:S01]  /*1490*/  SHFL.DOWN PT, R2, R10, 0x10, R7 ;  /* 0x0a0000000a027989 */ /* 0x000fe200000e0007 */
[----:B------:R-:W-:-:S03]  /*14a0*/  IMAD.MOV.U32 R4, RZ, RZ, R10 ;  /* 0x000000ffff047224 */ /* 0x000fc600078e000a */
[----:B------:R-:W0:Y:S01]  /*14b0*/  SHFL.DOWN PT, R3, R5, 0x10, R7 ;  /* 0x0a00000005037989 */ /* 0x000e2200000e0007 */
[----:B-1----:R-:W-:Y:S02]  /*14c0*/  @!P0 LEA R11, R11, R6, 0x18 ;  /* 0x000000060b0b8211 */ /* 0x002fe400078ec0ff */
[----:B0-----:R-:W-:Y:S01]  /*14d0*/  DSETP.GEU.AND P2, PT, R4, R2, PT ;  /* 0x000000020400722a */ /* 0x001fe20003f4e000 */
[----:B------:R-:W-:-:S05]  /*14e0*/  @!P0 SHF.R.U32.HI R4, RZ, 0x2, R0 ;  /* 0x00000002ff048819 */ /* 0x000fca0000011600 */
[----:B------:R-:W-:Y:S02]  /*14f0*/  @!P1 FSEL R10, R2, R10, !P2 ;  /* 0x0000000a020a9208 */ /* 0x000fe40005000000 */
[----:B------:R-:W-:Y:S02]  /*1500*/  @!P1 FSEL R5, R3, R5, !P2 ;  /* 0x0000000503059208 */ /* 0x000fe40005000000 */
[----:B------:R-:W-:Y:S01]  /*1510*/  ISETP.NE.AND P2, PT, R0, RZ, PT ;  /* 0x000000ff0000720c */ /* 0x000fe20003f45270 */
[----:B------:R-:W-:Y:S01]  /*1520*/  IMAD.MOV.U32 R2, RZ, RZ, R10 ;  /* 0x000000ffff027224 */ /* 0x000fe200078e000a */
[----:B------:R-:W-:Y:S01]  /*1530*/  @!P0 LOP3.LUT R4, R4, 0xf8, RZ, 0xc0, !PT ;  /* 0x000000f804048812 */ /* 0x000fe200078ec0ff */
[----:B------:R-:W-:-:S04]  /*1540*/  IMAD.MOV.U32 R3, RZ, RZ, R5 ;  /* 0x000000ffff037224 */ /* 0x000fc800078e0005 */
[----:B------:R-:W-:-:S05]  /*1550*/  @!P0 IMAD.IADD R11, R4, 0x1, R11 ;  /* 0x00000001040b8824 */ /* 0x000fca00078e020b */
[----:B------:R0:W-:Y:S01]  /*1560*/  @!P0 STS.64 [R11+0x8], R2 ;  /* 0x000008020b008388 */ /* 0x0001e20000000a00 */
[----:B------:R-:W-:Y:S06]  /*1570*/  BAR.SYNC.DEFER_BLOCKING 0x0 ;  /* 0x0000000000007b1d */ /* 0x000fec0000010000 */
[----:B------:R-:W-:Y:S05]  /*1580*/  @P2 BRA `(.L_x_447) ;  /* 0x0000001800582947 */ /* 0x000fea0003800000 */
[----:B------:R-:W1:Y:S01]  /*1590*/  S2UR UR5, SR_CgaCtaId ;  /* 0x00000000000579c3 */ /* 0x000e620000008800 */
[----:B------:R-:W-:Y:S01]  /*15a0*/  UMOV UR4, 0x400 ;  /* 0x0000040000047882 */ /* 0x000fe20000000000 */
[C---:B------:R-:W-:Y:S02]  /*15b0*/  ISETP.GT.U32.AND P0, PT, R8.reuse, 0x20, PT ;  /* 0x000000200800780c */ /* 0x040fe40003f04070 */
[----:B------:R-:W-:Y:S02]  /*15c0*/  ISETP.GT.U32.AND P1, PT, R8, 0x40, PT ;  /* 0x000000400800780c */ /* 0x000fe40003f24070 */
[C---:B------:R-:W-:Y:S02]  /*15d0*/  ISETP.GT.U32.AND.EX P0, PT, R9.reuse, RZ, PT, P0 ;  /* 0x000000ff0900720c */ /* 0x040fe40003f04100 */
[----:B------:R-:W-:Y:S01]  /*15e0*/  ISETP.GT.U32.AND.EX P1, PT, R9, RZ, PT, P1 ;  /* 0x000000ff0900720c */ /* 0x000fe20003f24110 */
[----:B-1----:R-:W-:-:S09]  /*15f0*/  ULEA UR4, UR5, UR4, 0x18 ;  /* 0x0000000405047291 */ /* 0x002fd2000f8ec0ff */
[----:B------:R-:W1:Y:S04]  /*1600*/  LDS.128 R16, [UR4+0x10] ;  /* 0x00001004ff107984 */ /* 0x000e680008000c00 */
[----:B------:R-:W2:Y:S01]  /*1610*/  LDS.128 R12, [UR4+0x20] ;  /* 0x00002004ff0c7984 */ /* 0x000ea20008000c00 */
[----:B-1----:R-:W-:-:S06]  /*1620*/  DSETP.GEU.AND P3, PT, R2, R16, PT ;  /* 0x000000100200722a */ /* 0x002fcc0003f6e000 */
[-C--:B------:R-:W-:Y:S02]  /*1630*/  FSEL R5, R16, R2.reuse, !P3 ;  /* 0x0000000210057208 */ /* 0x080fe40005800000 */
[-C--:B0-----:R-:W-:Y:S02]  /*1640*/  FSEL R11, R17, R3.reuse, !P3 ;  /* 0x00000003110b7208 */ /* 0x081fe40005800000 */
[----:B------:R-:W-:Y:S02]  /*1650*/  FSEL R10, R5, R2, P0 ;  /* 0x00000002050a7208 */ /* 0x000fe40000000000 */
[----:B------:R-:W-:Y:S01]  /*1660*/  FSEL R11, R11, R3, P0 ;  /* 0x000000030b0b7208 */ /* 0x000fe20000000000 */
[----:B------:R-:W0:Y:S01]  /*1670*/  LDS.128 R4, [UR4+0x30] ;  /* 0x00003004ff047984 */ /* 0x000e220008000c00 */
[----:B------:R-:W-:Y:S01]  /*1680*/  ISETP.GT.U32.AND P0, PT, R8, 0x60, PT ;  /* 0x000000600800780c */ /* 0x000fe20003f04070 */
[----:B------:R-:W-:Y:S02]  /*1690*/  IMAD.MOV.U32 R2, RZ, RZ, R10 ;  /* 0x000000ffff027224 */ /* 0x000fe400078e000a */
[----:B------:R-:W-:Y:S01]  /*16a0*/  IMAD.MOV.U32 R3, RZ, RZ, R11 ;  /* 0x000000ffff037224 */ /* 0x000fe200078e000b */
[----:B------:R-:W-:-:S05]  /*16b0*/  ISETP.GT.U32.AND.EX P0, PT, R9, RZ, PT, P0 ;  /* 0x000000ff0900720c */ /* 0x000fca0003f04100 */
[----:B------:R-:W-:-:S06]  /*16c0*/  DSETP.GEU.AND P3, PT, R2, R18, PT ;  /* 0x000000120200722a */ /* 0x000fcc0003f6e000 */
[----:B------:R-:W-:Y:S02]  /*16d0*/  @P1 FSEL R10, R18, R10, !P3 ;  /* 0x0000000a120a1208 */ /* 0x000fe40005800000 */
[----:B------:R-:W-:Y:S02]  /*16e0*/  @P1 FSEL R11, R19, R11, !P3 ;  /* 0x0000000b130b1208 */ /* 0x000fe40005800000 */
[----:B------:R-:W-:Y:S01]  /*16f0*/  ISETP.GT.U32.AND P1, PT, R8, 0x80, PT ;  /* 0x000000800800780c */ /* 0x000fe20003f24070 */
[----:B------:R-:W-:Y:S02]  /*1700*/  IMAD.MOV.U32 R2, RZ, RZ, R10 ;  /* 0x000000ffff027224 */ /* 0x000fe400078e000a */
[----:B------:R-:W-:Y:S01]  /*1710*/  IMAD.MOV.U32 R3, RZ, RZ, R11 ;  /* 0x000000ffff037224 */ /* 0x000fe200078e000b */
[----:B------:R-:W-:-:S05]  /*1720*/  ISETP.GT.U32.AND.EX P1, PT, R9, RZ, PT, P1 ;  /* 0x000000ff0900720c */ /* 0x000fca0003f24110 */
[----:B--2---:R-:W-:Y:S01]  /*1730*/  DSETP.GEU.AND P3, PT, R2, R12, PT ;  /* 0x0000000c0200722a */ /* 0x004fe20003f6e000 */
[----:B------:R-:W1:Y:S05]  /*1740*/  LDS.64 R2, [UR4+0x40] ;  /* 0x00004004ff027984 */ /* 0x000e6a0008000a00 */
[----:B------:R-:W-:Y:S02]  /*1750*/  @P0 FSEL R10, R12, R10, !P3 ;  /* 0x0000000a0c0a0208 */ /* 0x000fe40005800000 */
[----:B------:R-:W-:Y:S02]  /*1760*/  @P0 FSEL R11, R13, R11, !P3 ;  /* 0x0000000b0d0b0208 */ /* 0x000fe40005800000 */
[----:B------:R-:W-:-:S04]  /*1770*/  ISETP.GT.U32.AND P0, PT, R8, 0xa0, PT ;  /* 0x000000a00800780c */ /* 0x000fc80003f04070 */
[----:B------:R-:W-:Y:S01]  /*1780*/  DSETP.GEU.AND P3, PT, R10, R14, PT ;  /* 0x0000000e0a00722a */ /* 0x000fe20003f6e000 */
[----:B------:R-:W-:-:S05]  /*1790*/  ISETP.GT.U32.AND.EX P0, PT, R9, RZ, PT, P0 ;  /* 0x000000ff0900720c */ /* 0x000fca0003f04100 */
[----:B------:R-:W-:Y:S02]  /*17a0*/  @P1 FSEL R10, R14, R10, !P3 ;  /* 0x0000000a0e0a1208 */ /* 0x000fe40005800000 */
[----:B------:R-:W-:Y:S02]  /*17b0*/  @P1 FSEL R11, R15, R11, !P3 ;  /* 0x0000000b0f0b1208 */ /* 0x000fe40005800000 */
[----:B------:R-:W-:-:S04]  /*17c0*/  ISETP.GT.U32.AND P1, PT, R8, 0xc0, PT ;  /* 0x000000c00800780c */ /* 0x000fc80003f24070 */
[----:B0-----:R-:W-:Y:S01]  /*17d0*/  DSETP.GEU.AND P3, PT, R10, R4, PT ;  /* 0x000000040a00722a */ /* 0x001fe20003f6e000 */
[----:B------:R-:W-:-:S05]  /*17e0*/  ISETP.GT.U32.AND.EX P1, PT, R9, RZ, PT, P1 ;  /* 0x000000ff0900720c */ /* 0x000fca0003f24110 */
[----:B------:R-:W-:Y:S02]  /*17f0*/  @P0 FSEL R10, R4, R10, !P3 ;  /* 0x0000000a040a0208 */ /* 0x000fe40005800000 */
[----:B------:R-:W-:Y:S02]  /*1800*/  @P0 FSEL R11, R5, R11, !P3 ;  /* 0x0000000b050b0208 */ /* 0x000fe40005800000 */
[----:B------:R-:W-:Y:S01]  /*1810*/  ISETP.GT.U32.AND P0, PT, R8, 0xe0, PT ;  /* 0x000000e00800780c */ /* 0x000fe20003f04070 */
[----:B------:R-:W-:Y:S02]  /*1820*/  IMAD.MOV.U32 R4, RZ, RZ, R10 ;  /* 0x000000ffff047224 */ /* 0x000fe400078e000a */
[----:B------:R-:W-:Y:S01]  /*1830*/  IMAD.MOV.U32 R5, RZ, RZ, R11 ;  /* 0x000000ffff057224 */ /* 0x000fe200078e000b */
[----:B------:R-:W-:-:S05]  /*1840*/  ISETP.GT.U32.AND.EX P0, PT, R9, RZ, PT, P0 ;  /* 0x000000ff0900720c */ /* 0x000fca0003f04100 */
        /* <DEDUP_REMOVED lines=11> */
.L_x_433:
[----:B------:R-:W0:Y:S01]  /*1900*/  S2R R0, SR_TID.X ;  /* 0x0000000000007919 */ /* 0x000e220000002100 */
[----:B------:R-:W0:Y:S02]  /*1910*/  LDC.64 R10, c[0x0][0x380] ;  /* 0x0000e000ff0a7b82 */ /* 0x000e240000000a00 */
[----:B0-----:R-:W-:-:S05]  /*1920*/  IMAD.WIDE.U32 R10, R0, 0x8, R10 ;  /* 0x00000008000a7825 */ /* 0x001fca00078e000a */
        /* <DEDUP_REMOVED lines=22> */
[----:B------:R-:W-:Y:S01]  /*1a90*/  FSEL R5, R17, R3, !P0 ;  /* 0x0000000311057208 */ /* 0x000fe20004000000 */
[----:B------:R-:W-:Y:S01]  /*1aa0*/  IMAD.MOV.U32 R3, RZ, RZ, 0x800 ;  /* 0x00000800ff037424 */ /* 0x000fe200078e00ff */
[----:B------:R-:W-:-:S04]  /*1ab0*/  IADD3 R2, P1, PT, R8, -0x800, RZ ;  /* 0xfffff80008027810 */ /* 0x000fc80007f3e0ff */
[----:B------:R-:W-:-:S06]  /*1ac0*/  DSETP.GEU.AND P0, PT, R4, R18, PT ;  /* 0x000000120400722a */ /* 0x000fcc0003f0e000 */
[----:B------:R-:W-:Y:S01]  /*1ad0*/  FSEL R6, R18, R4, !P0 ;  /* 0x0000000412067208 */ /* 0x000fe20004000000 */
[----:B------:R-:W-:Y:S01]  /*1ae0*/  IMAD.MOV.U32 R4, RZ, RZ, RZ ;  /* 0x000000ffff047224 */ /* 0x000fe200078e00ff */
[----:B------:R-:W-:Y:S02]  /*1af0*/  FSEL R7, R19, R5, !P0 ;  /* 0x0000000513077208 */ /* 0x000fe40004000000 */
[----:B------:R-:W-:Y:S02]  /*1b00*/  ISETP.GE.U32.AND P0, PT, R2, 0x800, PT ;  /* 0x000008000200780c */ /* 0x000fe40003f06070 */
[----:B------:R-:W-:Y:S02]  /*1b10*/  IADD3.X R5, PT, PT, R9, -0x1, RZ, P1, !PT ;  /* 0xffffffff09057810 */ /* 0x000fe40000ffe4ff */
[----:B------:R-:W-:Y:S02]  /*1b20*/  DSETP.GEU.AND P1, PT, R6, R20, PT ;  /* 0x000000140600722a */ /* 0x000fe40003f2e000 */
[----:B------:R-:W-:-:S04]  /*1b30*/  ISETP.GE.U32.AND.EX P0, PT, R5, RZ, PT, P0 ;  /* 0x000000ff0500720c */ /* 0x000fc80003f06100 */
[----:B------:R-:W-:Y:S02]  /*1b40*/  FSEL R6, R20, R6, !P1 ;  /* 0x0000000614067208 */ /* 0x000fe40004800000 */
[----:B------:R-:W-:-:S07]  /*1b50*/  FSEL R7, R21, R7, !P1 ;  /* 0x0000000715077208 */ /* 0x000fce0004800000 */
[----:B------:R-:W-:Y:S05]  /*1b60*/  @!P0 BRA `(.L_x_448) ;  /* 0x0000000000bc8947 */ /* 0x000fea0003800000 */
[----:B------:R-:W0:Y:S01]  /*1b70*/  LDC.64 R8, c[0x0][0x390] ;  /* 0x0000e400ff087b82 */ /* 0x000e220000000a00 */
[----:B------:R-:W-:Y:S02]  /*1b80*/  IMAD.MOV.U32 R3, RZ, RZ, 0x800 ;  /* 0x00000800ff037424 */ /* 0x000fe400078e00ff */
[----:B------:R-:W-:-:S07]  /*1b90*/  IMAD.MOV.U32 R4, RZ, RZ, RZ ;  /* 0x000000ffff047224 */ /* 0x000fce00078e00ff */
.L_x_450:
[----:B------:R-:W-:-:S04]  /*1ba0*/  LEA R16, P0, R3, R10, 0x3 ;  /* 0x0000000a03107211 */ /* 0x000fc800078018ff */
[----:B------:R-:W-:-:S05]  /*1bb0*/  LEA.HI.X R17, R3, R11, R4, 0x3, P0 ;  /* 0x0000000b03117211 */ /* 0x000fca00000f1c04 */
        /* <DEDUP_REMOVED lines=28> */
[----:B0-----:R-:W-:Y:S02]  /*1d80*/  IADD3 R12, P1, PT, -R3, R8, RZ ;  /* 0x00000008030c7210 */ /* 0x001fe40007f3e1ff */
[----:B------:R-:W-:Y:S02]  /*1d90*/  FSEL R7, R13, R7, !P0 ;  /* 0x000000070d077208 */ /* 0x000fe40004000000 */
[----:B------:R-:W-:Y:S01]  /*1da0*/  ISETP.GE.U32.AND P0, PT, R12, 0x800, PT ;  /* 0x000008000c00780c */ /* 0x000fe20003f06070 */
[----:B------:R-:W-:-:S03]  /*1db0*/  IMAD.X R12, R9, 0x1, ~R4, P1 ;  /* 0x00000001090c7824 */ /* 0x000fc600008e0e04 */
[----:B------:R-:W-:Y:S02]  /*1dc0*/  DSETP.GEU.AND P1, PT, R6, R14, PT ;  /* 0x0000000e0600722a */ /* 0x000fe40003f2e000 */
[----:B------:R-:W-:-:S04]  /*1dd0*/  ISETP.GE.U32.AND.EX P0, PT, R12, RZ, PT, P0 ;  /* 0x000000ff0c00720c */ /* 0x000fc80003f06100 */
[----:B------:R-:W-:Y:S02]  /*1de0*/  FSEL R6, R14, R6, !P1 ;  /* 0x000000060e067208 */ /* 0x000fe40004800000 */
[----:B------:R-:W-:-:S07]  /*1df0*/  FSEL R7, R15, R7, !P1 ;  /* 0x000000070f077208 */ /* 0x000fce0004800000 */
[----:B------:R-:W-:Y:S05]  /*1e00*/  @!P0 BRA `(.L_x_449) ;  /* 0x0000000c00088947 */ /* 0x000fea0003800000 */
[----:B------:R-:W-:-:S05]  /*1e10*/  IADD3 R3, P0, PT, R3, 0x800, RZ ;  /* 0x0000080003037810 */ /* 0x000fca0007f1e0ff */
[----:B------:R-:W-:Y:S01]  /*1e20*/  IMAD.X R4, RZ, RZ, R4, P0 ;  /* 0x000000ffff047224 */ /* 0x000fe200000e0604 */
[----:B------:R-:W-:-:S04]  /*1e30*/  ISETP.GT.U32.AND P0, PT, R3, R2, PT ;  /* 0x000000020300720c */ /* 0x000fc80003f04070 */
[----:B------:R-:W-:-:S13]  /*1e40*/  ISETP.GT.U32.AND.EX P0, PT, R4, R5, PT, P0 ;  /* 0x000000050400720c */ /* 0x000fda0003f04100 */
[----:B------:R-:W-:Y:S05]  /*1e50*/  @!P0 BRA `(.L_x_450) ;  /* 0xfffffffc00508947 */ /* 0x000fea000383ffff */
.L_x_448:
[----:B------:R-:W-:Y:S01]  /*1e60*/  IMAD.IADD R5, R8, 0x1, -R3 ;  /* 0x0000000108057824 */ /* 0x000fe200078e0a03 */
[----:B------:R-:W-:Y:S01]  /*1e70*/  ISETP.GE.U32.AND P1, PT, R3, R8, PT ;  /* 0x000000080300720c */ /* 0x000fe20003f26070 */
[----:B------:R-:W-:Y:S03]  /*1e80*/  BSSY.RECONVERGENT B1, `(.L_x_449) ;  /* 0x00000ba000017945 */ /* 0x000fe60003800200 */
[----:B------:R-:W-:-:S04]  /*1e90*/  ISETP.GE.AND P0, PT, R0, R5, PT ;  /* 0x000000050000720c */ /* 0x000fc80003f06270 */
[----:B------:R-:W-:-:S13]  /*1ea0*/  ISETP.GE.U32.OR.EX P0, PT, R4, R9, P0, P1 ;  /* 0x000000090400720c */ /* 0x000fda0000706510 */
[----:B------:R-:W-:Y:S05]  /*1eb0*/  @P0 BRA `(.L_x_451) ;  /* 0x0000000800d80947 */ /* 0x000fea0003800000 */
[----:B------:R-:W-:Y:S01]  /*1ec0*/  LOP3.LUT R2, RZ, R0, RZ, 0x33, !PT ;  /* 0x00000000ff027212 */ /* 0x000fe200078e33ff */
[----:B------:R-:W-:Y:S03]  /*1ed0*/  BSSY.RECONVERGENT B2, `(.L_x_452) ;  /* 0x0000058000027945 */ /* 0x000fe60003800200 */
[----:B------:R-:W-:-:S04]  /*1ee0*/  IADD3 R2, PT, PT, -R3, R8, R2 ;  /* 0x0000000803027210 */ /* 0x000fc80007ffe102 */
[C---:B------:R-:W-:Y:S02]  /*1ef0*/  ISETP.GE.U32.AND P1, PT, R2.reuse, 0xf00, PT ;  /* 0x00000f000200780c */ /* 0x040fe40003f26070 */
[----:B------:R-:W-:Y:S01]  /*1f00*/  LEA.HI R5, R2, 0x1, RZ, 0x18 ;  /* 0x0000000102057811 */ /* 0x000fe200078fc0ff */
[----:B------:R-:W-:-:S03]  /*1f10*/  IMAD.MOV.U32 R2, RZ, RZ, R0 ;  /* 0x000000ffff027224 */ /* 0x000fc600078e0000 */
[----:B------:R-:W-:-:S04]  /*1f20*/  LOP3.LUT R42, R5, 0xf, RZ, 0xc0, !PT ;  /* 0x0000000f052a7812 */ /* 0x000fc800078ec0ff */
[----:B------:R-:W-:-:S03]  /*1f30*/  ISETP.NE.AND P0, PT, R42, RZ, PT ;  /* 0x000000ff2a00720c */ /* 0x000fc60003f05270 */
[----:B------:R-:W-:Y:S10]  /*1f40*/  @!P1 BRA `(.L_x_453) ;  /* 0x0000000400409947 */ /* 0x000ff40003800000 */
[----:B------:R-:W0:Y:S01]  /*1f50*/  LDCU.64 UR4, c[0x0][0x380] ;  /* 0x00007000ff0477ac */ /* 0x000e220008000a00 */
[----:B------:R-:W-:Y:S02]  /*1f60*/  IADD3 R9, P1, PT, R0, R3, RZ ;  /* 0x0000000300097210 */ /* 0x000fe40007f3e0ff */
[----:B------:R-:W-:-:S03]  /*1f70*/  LOP3.LUT R43, R5, 0x1fffff0, RZ, 0xc0, !PT ;  /* 0x01fffff0052b7812 */ /* 0x000fc600078ec0ff */
[----:B------:R-:W-:Y:S02]  /*1f80*/  IMAD.X R2, RZ, RZ, R4, P1 ;  /* 0x000000ffff027224 */ /* 0x000fe400008e0604 */
[----:B------:R-:W-:Y:S01]  /*1f90*/  IMAD.MOV R43, RZ, RZ, -R43 ;  /* 0x000000ffff2b7224 */ /* 0x000fe200078e0a2b */
[----:B0-----:R-:W-:-:S04]  /*1fa0*/  LEA R8, P2, R9, UR4, 0x3 ;  /* 0x0000000409087c11 */ /* 0x001fc8000f8418ff */
[----:B------:R-:W-:Y:S02]  /*1fb0*/  IADD3 R8, P1, PT, R8, 0x4000, RZ ;  /* 0x0000400008087810 */ /* 0x000fe40007f3e0ff */
[----:B------:R-:W-:Y:S01]  /*1fc0*/  LEA.HI.X R9, R9, UR5, R2, 0x3, P2 ;  /* 0x0000000509097c11 */ /* 0x000fe200090f1c02 */
[----:B------:R-:W-:-:S04]  /*1fd0*/  IMAD.MOV.U32 R2, RZ, RZ, R0 ;  /* 0x000000ffff027224 */ /* 0x000fc800078e0000 */
[----:B------:R-:W-:-:S07]  /*1fe0*/  IMAD.X R9, RZ, RZ, R9, P1 ;  /* 0x000000ffff097224 */ /* 0x000fce00008e0609 */
.L_x_454:
[----:B------:R-:W2:Y:S04]  /*1ff0*/  LDG.E.64 R10, desc[UR6][R8.64+-0x4000] ;  /* 0xffc00006080a7981 */ /* 0x000ea8000c1e1b00 */
[----:B------:R-:W3:Y:S04]  /*2000*/  LDG.E.64 R12, desc[UR6][R8.64+-0x3800] ;  /* 0xffc80006080c7981 */ /* 0x000ee8000c1e1b00 */
[----:B------:R-:W4:Y:S04]  /*2010*/  LDG.E.64 R14, desc[UR6][R8.64+-0x3000] ;  /* 0xffd00006080e7981 */ /* 0x000f28000c1e1b00 */
[----:B------:R-:W5:Y:S04]  /*2020*/  LDG.E.64 R16, desc[UR6][R8.64+-0x2800] ;  /* 0xffd8000608107981 */ /* 0x000f68000c1e1b00 */
        /* <DEDUP_REMOVED lines=11> */
[----:B------:R0:W5:Y:S01]  /*20e0*/  LDG.E.64 R40, desc[UR6][R8.64+0x3800] ;  /* 0x0038000608287981 */ /* 0x000162000c1e1b00 */
[----:B------:R-:W-:-:S02]  /*20f0*/  VIADD R43, R43, 0x10 ;  /* 0x000000102b2b7836 */ /* 0x000fc40000000000 */
[----:B------:R-:W-:-:S03]  /*2100*/  VIADD R2, R2, 0x1000 ;  /* 0x0000100002027836 */ /* 0x000fc60000000000 */
[----:B------:R-:W-:Y:S02]  /*2110*/  ISETP.NE.AND P2, PT, R43, RZ, PT ;  /* 0x000000ff2b00720c */ /* 0x000fe40003f45270 */
[----:B0-----:R-:W-:-:S05]  /*2120*/  IADD3 R8, P3, PT, R8, 0x8000, RZ ;  /* 0x0000800008087810 */ /* 0x001fca0007f7e0ff */
        /* <DEDUP_REMOVED lines=50> */
.L_x_453:
[----:B------:R-:W-:Y:S05]  /*2450*/  BSYNC.RECONVERGENT B2 ;  /* 0x0000000000027941 */ /* 0x000fea0003800200 */
.L_x_452:
[----:B------:R-:W-:Y:S05]  /*2460*/  @!P0 BRA `(.L_x_451) ;  /* 0x00000004006c8947 */ /* 0x000fea0003800000 */
[----:B------:R-:W-:Y:S01]  /*2470*/  ISETP.GE.U32.AND P1, PT, R42, 0x8, PT ;  /* 0x000000082a00780c */ /* 0x000fe20003f26070 */
[----:B------:R-:W-:Y:S01]  /*2480*/  BSSY.RECONVERGENT B2, `(.L_x_455) ;  /* 0x000002a000027945 */ /* 0x000fe20003800200 */
[----:B------:R-:W-:-:S04]  /*2490*/  LOP3.LUT R26, R5, 0x7, RZ, 0xc0, !PT ;  /* 0x00000007051a7812 */ /* 0x000fc800078ec0ff */
[----:B------:R-:W-:-:S07]  /*24a0*/  ISETP.NE.AND P0, PT, R26, RZ, PT ;  /* 0x000000ff1a00720c */ /* 0x000fce0003f05270 */
[----:B------:R-:W-:Y:S06]  /*24b0*/  @!P1 BRA `(.L_x_456) ;  /* 0x0000000000989947 */ /* 0x000fec0003800000 */
[----:B------:R-:W0:Y:S01]  /*24c0*/  LDCU.64 UR4, c[0x0][0x380] ;  /* 0x00007000ff0477ac */ /* 0x000e220008000a00 */
[----:B------:R-:W-:-:S05]  /*24d0*/  IADD3 R8, P1, PT, R2, R3, RZ ;  /* 0x0000000302087210 */ /* 0x000fca0007f3e0ff */
[----:B------:R-:W-:Y:S01]  /*24e0*/  IMAD.X R9, RZ, RZ, R4, P1 ;  /* 0x000000ffff097224 */ /* 0x000fe200008e0604 */
[----:B0-----:R-:W-:-:S04]  /*24f0*/  LEA R10, P1, R8, UR4, 0x3 ;  /* 0x00000004080a7c11 */ /* 0x001fc8000f8218ff */
        /* <DEDUP_REMOVED lines=34> */
.L_x_456:
[----:B------:R-:W-:Y:S05]  /*2720*/  BSYNC.RECONVERGENT B2 ;  /* 0x0000000000027941 */ /* 0x000fea0003800200 */
.L_x_455:
        /* <DEDUP_REMOVED lines=28> */
.L_x_458:
[----:B------:R-:W-:Y:S05]  /*28f0*/  BSYNC.RECONVERGENT B2 ;  /* 0x0000000000027941 */ /* 0x000fea0003800200 */
.L_x_457:
[----:B------:R-:W-:Y:S05]  /*2900*/  @!P0 BRA `(.L_x_451) ;  /* 0x0000000000448947 */ /* 0x000fea0003800000 */
[----:B------:R-:W0:Y:S01]  /*2910*/  LDCU.64 UR4, c[0x0][0x380] ;  /* 0x00007000ff0477ac */ /* 0x000e220008000a00 */
[----:B------:R-:W-:-:S05]  /*2920*/  IADD3 R3, P0, PT, R2, R3, RZ ;  /* 0x0000000302037210 */ /* 0x000fca0007f1e0ff */
[----:B------:R-:W-:Y:S02]  /*2930*/  IMAD.X R8, RZ, RZ, R4, P0 ;  /* 0x000000ffff087224 */ /* 0x000fe400000e0604 */
[----:B------:R-:W-:Y:S01]  /*2940*/  IMAD.MOV R4, RZ, RZ, -R18 ;  /* 0x000000ffff047224 */ /* 0x000fe200078e0a12 */
[----:B0-----:R-:W-:-:S04]  /*2950*/  LEA R5, P1, R3, UR4, 0x3 ;  /* 0x0000000403057c11 */ /* 0x001fc8000f8218ff */
[----:B------:R-:W-:-:S09]  /*2960*/  LEA.HI.X R8, R3, UR5, R8, 0x3, P1 ;  /* 0x0000000503087c11 */ /* 0x000fd200088f1c08 */
.L_x_459:
[----:B------:R-:W-:Y:S02]  /*2970*/  IMAD.MOV.U32 R2, RZ, RZ, R5 ;  /* 0x000000ffff027224 */ /* 0x000fe400078e0005 */
[----:B------:R-:W-:-:S06]  /*2980*/  IMAD.MOV.U32 R3, RZ, RZ, R8 ;  /* 0x000000ffff037224 */ /* 0x000fcc00078e0008 */
[----:B------:R-:W2:Y:S01]  /*2990*/  LDG.E.64 R2, desc[UR6][R2.64] ;  /* 0x0000000602027981 */ /* 0x000ea2000c1e1b00 */
[----:B------:R-:W-:Y:S01]  /*29a0*/  VIADD R4, R4, 0x1 ;  /* 0x0000000104047836 */ /* 0x000fe20000000000 */
[----:B------:R-:W-:-:S04]  /*29b0*/  IADD3 R5, P2, PT, R5, 0x800, RZ ;  /* 0x0000080005057810 */ /* 0x000fc80007f5e0ff */
[----:B------:R-:W-:Y:S01]  /*29c0*/  ISETP.NE.AND P1, PT, R4, RZ, PT ;  /* 0x000000ff0400720c */ /* 0x000fe20003f25270 */
[----:B------:R-:W-:Y:S01]  /*29d0*/  IMAD.X R8, RZ, RZ, R8, P2 ;  /* 0x000000ffff087224 */ /* 0x000fe200010e0608 */
[----:B--2---:R-:W-:-:S06]  /*29e0*/  DSETP.GEU.AND P0, PT, R6, R2, PT ;  /* 0x000000020600722a */ /* 0x004fcc0003f0e000 */
[----:B------:R-:W-:Y:S02]  /*29f0*/  FSEL R6, R2, R6, !P0 ;  /* 0x0000000602067208 */ /* 0x000fe40004000000 */
[----:B------:R-:W-:-:S03]  /*2a00*/  FSEL R7, R3, R7, !P0 ;  /* 0x0000000703077208 */ /* 0x000fc60004000000 */
[----:B------:R-:W-:Y:S05]  /*2a10*/  @P1 BRA `(.L_x_459) ;  /* 0xfffffffc00d41947 */ /* 0x000fea000383ffff */
.L_x_451:
[----:B------:R-:W-:Y:S05]  /*2a20*/  BSYNC.RECONVERGENT B1 ;  /* 0x0000000000017941 */ /* 0x000fea0003800200 */
.L_x_449:
[----:B------:R-:W0:Y:S01]  /*2a30*/  S2R R9, SR_LANEID ;  /* 0x0000000000097919 */ /* 0x000e220000000000 */
[----:B------:R-:W-:Y:S04]  /*2a40*/  SHFL.DOWN PT, R2, R6, 0x1, 0x1f ;  /* 0x08201f0006027f89 */ /* 0x000fe800000e0000 */
        /* <DEDUP_REMOVED lines=12> */
[----:B------:R-:W0:Y:S03]  /*2b10*/  SHFL.DOWN PT, R3, R5, 0x2, 0x1f ;  /* 0x08401f0005037f89 */ /* 0x000e2600000e0000 */
[----:B------:R-:W-:Y:S01]  /*2b20*/  @!P2 LOP3.LUT R6, R6, 0xf8, RZ, 0xc0, !PT ;  /* 0x000000f80606a812 */ /* 0x000fe200078ec0ff */
[----:B------:R-:W1:Y:S01]  /*2b30*/  @!P2 S2R R8, SR_CgaCtaId ;  /* 0x000000000008a919 */ /* 0x000e620000008800 */
[----:B0-----:R-:W-:-:S06]  /*2b40*/  DSETP.GEU.AND P0, PT, R4, R2, PT ;  /* 0x000000020400722a */ /* 0x001fcc0003f0e000 */
[----:B------:R-:W-:Y:S02]  /*2b50*/  @!P1 FSEL R4, R2, R4, !P0 ;  /* 0x0000000402049208 */ /* 0x000fe40004000000 */
[----:B------:R-:W-:Y:S02]  /*2b60*/  @!P1 FSEL R5, R3, R5, !P0 ;  /* 0x0000000503059208 */ /* 0x000fe40004000000 */
[----:B------:R-:W-:Y:S01]  /*2b70*/  ISETP.GT.AND P1, PT, R9, 0x1b, PT ;  /* 0x0000001b0900780c */ /* 0x000fe20003f24270 */
[----:B------:R-:W-:Y:S01]  /*2b80*/  SHFL.DOWN PT, R2, R4, 0x4, 0x1f ;  /* 0x08801f0004027f89 */ /* 0x000fe200000e0000 */
[----:B-1----:R-:W-:-:S03]  /*2b90*/  @!P2 LEA R7, R8, R7, 0x18 ;  /* 0x000000070807a211 */ /* 0x002fc600078ec0ff */
[----:B------:R-:W0:Y:S02]  /*2ba0*/  SHFL.DOWN PT, R3, R5, 0x4, 0x1f ;  /* 0x08801f0005037f89 */ /* 0x000e2400000e0000 */
        /* <DEDUP_REMOVED lines=9> */
[----:B------:R-:W-:-:S03]  /*2c40*/  @!P1 FSEL R5, R3, R5, !P0 ;  /* 0x0000000503059208 */ /* 0x000fc60004000000 */
[----:B------:R-:W-:Y:S04]  /*2c50*/  SHFL.DOWN PT, R2, R4, 0x10, 0x1f ;  /* 0x0a001f0004027f89 */ /* 0x000fe800000e0000 */
[----:B------:R-:W0:Y:S02]  /*2c60*/  SHFL.DOWN PT, R3, R5, 0x10, 0x1f ;  /* 0x0a001f0005037f89 */ /* 0x000e2400000e0000 */
[----:B0-----:R-:W-:-:S06]  /*2c70*/  DSETP.GEU.AND P0, PT, R4, R2, PT ;  /* 0x000000020400722a */ /* 0x001fcc0003f0e000 */
[----:B------:R-:W-:Y:S02]  /*2c80*/  FSEL R2, R2, R4, !P0 ;  /* 0x0000000402027208 */ /* 0x000fe40004000000 */
[----:B------:R-:W-:Y:S02]  /*2c90*/  FSEL R3, R3, R5, !P0 ;  /* 0x0000000503037208 */ /* 0x000fe40004000000 */
[----:B------:R-:W-:-:S03]  /*2ca0*/  ISETP.GT.AND P0, PT, R9, 0xf, PT ;  /* 0x0000000f0900780c */ /* 0x000fc60003f04270 */
[----:B------:R0:W-:Y:S01]  /*2cb0*/  @!P2 STS.64 [R7+0x8], R2 ;  /* 0x000008020700a388 */ /* 0x0001e20000000a00 */
[----:B------:R-:W-:Y:S01]  /*2cc0*/  BAR.SYNC.DEFER_BLOCKING 0x0 ;  /* 0x0000000000007b1d */ /* 0x000fe20000010000 */
[----:B------:R-:W-:Y:S02]  /*2cd0*/  ISETP.NE.AND P2, PT, R0, RZ, PT ;  /* 0x000000ff0000720c */ /* 0x000fe40003f45270 */
[----:B------:R-:W-:Y:S02]  /*2ce0*/  FSEL R0, R4, R2, P0 ;  /* 0x0000000204007208 */ /* 0x000fe40000000000 */
[----:B------:R-:W-:-:S03]  /*2cf0*/  FSEL R5, R5, R3, P0 ;  /* 0x0000000305057208 */ /* 0x000fc60000000000 */
[----:B0-----:R-:W-:Y:S02]  /*2d00*/  IMAD.MOV.U32 R2, RZ, RZ, R0 ;  /* 0x000000ffff027224 */ /* 0x001fe400078e0000 */
[----:B------:R-:W-:-:S04]  /*2d10*/  IMAD.MOV.U32 R3, RZ, RZ, R5 ;  /* 0x000000ffff037224 */ /* 0x000fc800078e0005 */
[----:B------:R-:W-:Y:S05]  /*2d20*/  @P2 BRA `(.L_x_447) ;  /* 0x0000000000702947 */ /* 0x000fea0003800000 */
        /* <DEDUP_REMOVED lines=27> */
[----:B------:R-:W-:-:S07]  /*2ee0*/  FSEL R3, R3, R5, !P0 ;  /* 0x0000000503037208 */ /* 0x000fce0004000000 */
.L_x_447:
[----:B------:R-:W-:Y:S05]  /*2ef0*/  BSYNC.RECONVERGENT B0 ;  /* 0x0000000000007941 */ /* 0x000fea0003800200 */
.L_x_432:
[----:B------:R-:W-:Y:S05]  /*2f00*/  @P2 EXIT ;  /* 0x000000000000294d */ /* 0x000fea0003800000 */
[----:B------:R-:W1:Y:S01]  /*2f10*/  LDCU.64 UR8, c[0x0][0x3a0] ;  /* 0x00007400ff0877ac */ /* 0x000e620008000a00 */
[----:B------:R-:W2:Y:S01]  /*2f20*/  LDC.64 R4, c[0x0][0x388] ;  /* 0x0000e200ff047b82 */ /* 0x000ea20000000a00 */
[----:B------:R-:W0:Y:S01]  /*2f30*/  LDCU.64 UR4, c[0x0][0x3a0] ;  /* 0x00007400ff0477ac */ /* 0x000e220008000a00 */
[----:B-1----:R-:W-:-:S06]  /*2f40*/  DSETP.GT.AND P0, PT, R2, UR8, PT ;  /* 0x0000000802007e2a */ /* 0x002fcc000bf04000 */
[----:B0-----:R-:W-:Y:S02]  /*2f50*/  FSEL R2, R2, UR4, P0 ;  /* 0x0000000402027c08 */ /* 0x001fe40008000000 */
[----:B------:R-:W-:-:S05]  /*2f60*/  FSEL R3, R3, UR5, P0 ;  /* 0x0000000503037c08 */ /* 0x000fca0008000000 */
[----:B--2---:R-:W-:Y:S01]  /*2f70*/  STG.E.64 desc[UR6][R4.64], R2 ;  /* 0x0000000204007986 */ /* 0x004fe2000c101b06 */
[----:B------:R-:W-:Y:S05]  /*2f80*/  EXIT ;  /* 0x000000000000794d */ /* 0x000fea0003800000 */
.L_x_460:
        /* <DEDUP_REMOVED lines=15> */
.L_x_1302:


//--------------------- .text._ZN3cub18CUB_300001_SM_10006detail6reduce18DeviceReduceKernelINS2_10policy_hubIdj11max_functorIdEE10Policy1000EN6thrust24THRUST_300001_SM_1000_NS6detail15normal_iteratorINSA_10device_ptrIdEEEEjS6_dN4cuda3std3__410__identityEEEvT0_PT3_T1_NS0_13GridEvenShareISN_EET2_T4_ --------------------------
	.section	.text._ZN3cub18CUB_300001_SM_10006detail6reduce18DeviceReduceKernelINS2_10policy_hubIdj11max_functorIdEE10Policy1000EN6thrust24THRUST_300001_SM_1000_NS6detail15normal_iteratorINSA_10device_ptrIdEEEEjS6_dN4cuda3std3__410__identityEEEvT0_PT3_T1_NS0_13GridEvenShareISN_EET2_T4_,"ax",@progbits
	.align	128
        .global         _ZN3cub18CUB_300001_SM_10006detail6reduce18DeviceReduceKernelINS2_10policy_hubIdj11max_functorIdEE10Policy1000EN6thrust24THRUST_300001_SM_1000_NS6detail15normal_iteratorINSA_10device_ptrIdEEEEjS6_dN4cuda3std3__410__identityEEEvT0_PT3_T1_NS0_13GridEvenShareISN_EET2_T4_
        .type           _ZN3cub18CUB_300001_SM_10006detail6reduce18DeviceReduceKernelINS2_10policy_hubIdj11max_functorIdEE10Policy1000EN6thrust24THRUST_300001_SM_1000_NS6detail15normal_iteratorINSA_10device_ptrIdEEEEjS6_dN4cuda3std3__410__identityEEEvT0_PT3_T1_NS0_13GridEvenShareISN_EET2_T4_,@function
        .size           _ZN3cub18CUB_300001_SM_10006detail6reduce18DeviceReduceKernelINS2_10policy_hubIdj11max_functorIdEE10Policy1000EN6thrust24THRUST_300001_SM_1000_NS6detail15normal_iteratorINSA_10device_ptrIdEEEEjS6_dN4cuda3std3__410__identityEEEvT0_PT3_T1_NS0_13GridEvenShareISN_EET2_T4_,(.L_x_1303 - _ZN3cub18CUB_300001_SM_10006detail6reduce18DeviceReduceKernelINS2_10policy_hubIdj11max_functorIdEE10Policy1000EN6thrust24THRUST_300001_SM_1000_NS6detail15normal_iteratorINSA_10device_ptrIdEEEEjS6_dN4cuda3std3__410__identityEEEvT0_PT3_T1_NS0_13GridEvenShareISN_EET2_T4_)
        .other          _ZN3cub18CUB_300001_SM_10006detail6reduce18DeviceReduceKernelINS2_10policy_hubIdj11max_functorIdEE10Policy1000EN6thrust24THRUST_300001_SM_1000_NS6detail15normal_iteratorINSA_10device_ptrIdEEEEjS6_dN4cuda3std3__410__identityEEEvT0_PT3_T1_NS0_13GridEvenShareISN_EET2_T4_,@"STO_CUDA_ENTRY STV_DEFAULT"
_ZN3cub18CUB_300001_SM_10006detail6reduce18DeviceReduceKernelINS2_10policy_hubIdj11max_functorIdEE10Policy1000EN6thrust24THRUST_300001_SM_1000_NS6detail15normal_iteratorINSA_10device_ptrIdEEEEjS6_dN4cuda3std3__410__identityEEEvT0_PT3_T1_NS0_13GridEvenShareISN_EET2_T4_:
.text._ZN3cub18CUB_300001_SM_10006detail6reduce18DeviceReduceKernelINS2_10policy_hubIdj11max_functorIdEE10Policy1000EN6thrust24THRUST_300001_SM_1000_NS6detail15normal_iteratorINSA_10device_ptrIdEEEEjS6_dN4cuda3std3__410__identityEEEvT0_PT3_T1_NS0_13GridEvenShareISN_EET2_T4_:
[----:B------:R-:W-:Y:S08]  /*0000*/  LDC R1, c[0x0][0x37c] ;  /* 0x0000df00ff017b82 */ /* 0x000ff00000000800 */
[----:B------:R-:W0:Y:S01]  /*0010*/  S2UR UR10, SR_CTAID.X ;  /* 0x00000000000a79c3 */ /* 0x000e220000002500 */
[----:B------:R-:W1:Y:S01]  /*0020*/  LDCU.64 UR12, c[0x0][0x3a8] ;  /* 0x00007500ff0c77ac */ /* 0x000e620008000a00 */
[----:B------:R-:W-:Y:S01]  /*0030*/  BSSY.RECONVERGENT B0, `(.L_x_461) ;  /* 0x000033f000007945 */ /* 0x000fe20003800200 */
[----:B------:R-:W2:Y:S01]  /*0040*/  LDCU.64 UR8, c[0x0][0x358] ;  /* 0x00006b00ff0877ac */ /* 0x000ea20008000a00 */
[----:B-1----:R-:W-:Y:S01]  /*0050*/  IMAD.U32 R4, RZ, RZ, UR12 ;  /* 0x0000000cff047e24 */ /* 0x002fe2000f8e00ff */
[----:B------:R-:W-:-:S02]  /*0060*/  USHF.L.U32 UR4, UR13, 0xb, URZ ;  /* 0x0000000b0d047899 */ /* 0x000fc400080006ff */
[----:B0-----:R-:W-:-:S06]  /*0070*/  USHF.L.U32 UR6, UR10, 0xb, URZ ;  /* 0x0000000b0a067899 */ /* 0x001fcc00080006ff */
[----:B------:R-:W-:-:S05]  /*0080*/  VIADD R2, R4, -UR6 ;  /* 0x8000000604027c36 */ /* 0x000fca0008000000 */
[----:B------:R-:W-:-:S13]  /*0090*/  ISETP.GT.U32.AND P0, PT, R2, 0x7ff, PT ;  /* 0x000007ff0200780c */ /* 0x000fda0003f04070 */
[----:B--2---:R-:W-:Y:S05]  /*00a0*/  @P0 BRA `(.L_x_462) ;  /* 0x0000001800940947 */ /* 0x004fea0003800000 */
[----:B------:R-:W0:Y:S01]  /*00b0*/  S2R R3, SR_TID.X ;  /* 0x0000000000037919 */ /* 0x000e220000002100 */
[----:B------:R-:W-:Y:S01]  /*00c0*/  BSSY.RECONVERGENT B1, `(.L_x_463) ;  /* 0x000000a000017945 */ /* 0x000fe20003800200 */
[----:B------:R-:W-:Y:S02]  /*00d0*/  CS2R R14, SRZ ;  /* 0x00000000000e7805 */ /* 0x000fe4000001ff00 */
[----:B0-----:R-:W-:Y:S01]  /*00e0*/  ISETP.GE.U32.AND P0, PT, R3, R2, PT ;  /* 0x000000020300720c */ /* 0x001fe20003f06070 */
[----:B------:R-:W-:-:S12]  /*00f0*/  IMAD.MOV.U32 R21, RZ, RZ, R3 ;  /* 0x000000ffff157224 */ /* 0x000fd800078e0003 */
[----:B------:R-:W-:Y:S05]  /*0100*/  @P0 BRA `(.L_x_464) ;  /* 0x0000000000140947 */ /* 0x000fea0003800000 */
[----:B------:R-:W0:Y:S01]  /*0110*/  LDC.64 R14, c[0x0][0x380] ;  /* 0x0000e000ff0e7b82 */ /* 0x000e220000000a00 */
[----:B------:R-:W-:-:S04]  /*0120*/  VIADD R5, R3, UR6 ;  /* 0x0000000603057c36 */ /* 0x000fc80008000000 */
[----:B0-----:R-:W-:-:S06]  /*0130*/  IMAD.WIDE.U32 R14, R5, 0x8, R14 ;  /* 0x00000008050e7825 */ /* 0x001fcc00078e000e */
[----:B------:R-:W5:Y:S01]  /*0140*/  LDG.E.64 R14, desc[UR8][R14.64] ;  /* 0x000000080e0e7981 */ /* 0x000f62000c1e1b00 */
[----:B------:R-:W-:-:S07]  /*0150*/  VIADD R21, R3, 0x100 ;  /* 0x0000010003157836 */ /* 0x000fce0000000000 */
.L_x_464:
[----:B------:R-:W-:Y:S05]  /*0160*/  BSYNC.RECONVERGENT B1 ;  /* 0x0000000000017941 */ /* 0x000fea0003800200 */
.L_x_463:
[----:B------:R-:W-:Y:S01]  /*0170*/  ISETP.GE.U32.AND P0, PT, R21, R2, PT ;  /* 0x000000021500720c */ /* 0x000fe20003f06070 */
[----:B------:R-:W-:-:S12]  /*0180*/  BSSY.RECONVERGENT B1, `(.L_x_465) ;  /* 0x00000de000017945 */ /* 0x000fd80003800200 */
[----:B------:R-:W-:Y:S05]  /*0190*/  @P0 BRA `(.L_x_466) ;  /* 0x0000000c00700947 */ /* 0x000fea0003800000 */
[----:B------:R-:W-:Y:S01]  /*01a0*/  LOP3.LUT R5, RZ, R21, RZ, 0x33, !PT ;  /* 0x00000015ff057212 */ /* 0x000fe200078e33ff */
[----:B------:R-:W-:Y:S03]  /*01b0*/  BSSY.RECONVERGENT B2, `(.L_x_467) ;  /* 0x0000072000027945 */ /* 0x000fe60003800200 */
[----:B------:R-:W-:-:S04]  /*01c0*/  IADD3 R5, PT, PT, R4, -UR6, R5 ;  /* 0x8000000604057c10 */ /* 0x000fc8000fffe005 */
[C---:B------:R-:W-:Y:S02]  /*01d0*/  ISETP.GE.U32.AND P0, PT, R5.reuse, 0xf00, PT ;  /* 0x00000f000500780c */ /* 0x040fe40003f06070 */
[----:B------:R-:W-:-:S04]  /*01e0*/  LEA.HI R0, R5, 0x1, RZ, 0x18 ;  /* 0x0000000105007811 */ /* 0x000fc800078fc0ff */
[----:B------:R-:W-:-:S07]  /*01f0*/  LOP3.LUT R4, R0, 0xf, RZ, 0xc0, !PT ;  /* 0x0000000f00047812 */ /* 0x000fce00078ec0ff */
[----:B------:R-:W-:Y:S05]  /*0200*/  @!P0 BRA `(.L_x_468) ;  /* 0x0000000400b08947 */ /* 0x000fea0003800000 */
[----:B------:R-:W0:Y:S01]  /*0210*/  LDC.64 R6, c[0x0][0x380] ;  /* 0x0000e000ff067b82 */ /* 0x000e220000000a00 */
[----:B------:R-:W-:Y:S01]  /*0220*/  LOP3.LUT R25, R0, 0x1fffff0, RZ, 0xc0, !PT ;  /* 0x01fffff000197812 */ /* 0x000fe200078ec0ff */
[----:B------:R-:W-:Y:S01]  /*0230*/  BSSY.RECONVERGENT B3, `(.L_x_469) ;  /* 0x0000068000037945 */ /* 0x000fe20003800200 */
[C---:B------:R-:W-:Y:S01]  /*0240*/  LOP3.LUT R24, R21.reuse, 0x800, RZ, 0xfc, !PT ;  /* 0x0000080015187812 */ /* 0x040fe200078efcff */
[----:B------:R-:W-:Y:S02]  /*0250*/  VIADD R5, R21, UR6 ;  /* 0x0000000615057c36 */ /* 0x000fe40008000000 */
[----:B------:R-:W-:-:S07]  /*0260*/  IMAD.MOV R25, RZ, RZ, -R25 ;  /* 0x000000ffff197224 */ /* 0x000fce00078e0a19 */
.L_x_470:
[----:B0-----:R-:W-:-:S04]  /*0270*/  IMAD.WIDE.U32 R8, R5, 0x8, R6 ;  /* 0x0000000805087825 */ /* 0x001fc800078e0006 */
[----:B------:R-:W-:Y:S02]  /*0280*/  VIADD R23, R5, 0x100 ;  /* 0x0000010005177836 */ /* 0x000fe40000000000 */
[----:B------:R-:W2:Y:S02]  /*0290*/  LDG.E.64 R8, desc[UR8][R8.64] ;  /* 0x0000000808087981 */ /* 0x000ea4000c1e1b00 */
[----:B------:R-:W-:-:S06]  /*02a0*/  IMAD.WIDE.U32 R22, R23, 0x8, R6 ;  /* 0x0000000817167825 */ /* 0x000fcc00078e0006 */
[----:B------:R-:W3:Y:S01]  /*02b0*/  LDG.E.64 R22, desc[UR8][R22.64] ;  /* 0x0000000816167981 */ /* 0x000ee2000c1e1b00 */
[----:B------:R-:W-:-:S04]  /*02c0*/  VIADD R21, R5, 0x200 ;  /* 0x0000020005157836 */ /* 0x000fc80000000000 */
[----:B------:R-:W-:-:S04]  /*02d0*/  IMAD.WIDE.U32 R20, R21, 0x8, R6 ;  /* 0x0000000815147825 */ /* 0x000fc800078e0006 */
[----:B------:R-:W-:Y:S02]  /*02e0*/  VIADD R19, R5, 0x300 ;  /* 0x0000030005137836 */ /* 0x000fe40000000000 */
[----:B------:R-:W4:Y:S02]  /*02f0*/  LDG.E.64 R20, desc[UR8][R20.64] ;  /* 0x0000000814147981 */ /* 0x000f24000c1e1b00 */
        /* <DEDUP_REMOVED lines=9> */
[----:B------:R-:W-:-:S06]  /*0390*/  IMAD.WIDE.U32 R10, R11, 0x8, R6 ;  /* 0x000000080b0a7825 */ /* 0x000fcc00078e0006 */
[----:B------:R-:W4:Y:S01]  /*03a0*/  LDG.E.64 R10, desc[UR8][R10.64] ;  /* 0x000000080a0a7981 */ /* 0x000f22000c1e1b00 */
[----:B--2--5:R-:W-:-:S06]  /*03b0*/  DSETP.GEU.AND P0, PT, R14, R8, PT ;  /* 0x000000080e00722a */ /* 0x024fcc0003f0e000 */
[----:B------:R-:W-:Y:S02]  /*03c0*/  FSEL R14, R8, R14, !P0 ;  /* 0x0000000e080e7208 */ /* 0x000fe40004000000 */
[----:B------:R-:W-:Y:S01]  /*03d0*/  FSEL R15, R9, R15, !P0 ;  /* 0x0000000f090f7208 */ /* 0x000fe20004000000 */
[----:B------:R-:W-:-:S04]  /*03e0*/  VIADD R9, R5, 0x700 ;  /* 0x0000070005097836 */ /* 0x000fc80000000000 */
[----:B------:R-:W-:Y:S01]  /*03f0*/  IMAD.WIDE.U32 R8, R9, 0x8, R6 ;  /* 0x0000000809087825 */ /* 0x000fe200078e0006 */
[----:B---3--:R-:W-:-:S05]  /*0400*/  DSETP.GEU.AND P0, PT, R14, R22, PT ;  /* 0x000000160e00722a */ /* 0x008fca0003f0e000 */
[----:B------:R-:W2:Y:S01]  /*0410*/  LDG.E.64 R8, desc[UR8][R8.64] ;  /* 0x0000000808087981 */ /* 0x000ea2000c1e1b00 */
[----:B------:R-:W-:Y:S01]  /*0420*/  FSEL R15, R23, R15, !P0 ;  /* 0x0000000f170f7208 */ /* 0x000fe20004000000 */
[----:B------:R-:W-:Y:S01]  /*0430*/  VIADD R23, R5, 0x800 ;  /* 0x0000080005177836 */ /* 0x000fe20000000000 */
[----:B------:R-:W-:-:S03]  /*0440*/  FSEL R14, R22, R14, !P0 ;  /* 0x0000000e160e7208 */ /* 0x000fc60004000000 */
[----:B------:R-:W-:-:S06]  /*0450*/  IMAD.WIDE.U32 R22, R23, 0x8, R6 ;  /* 0x0000000817167825 */ /* 0x000fcc00078e0006 */
[----:B------:R-:W3:Y:S01]  /*0460*/  LDG.E.64 R22, desc[UR8][R22.64] ;  /* 0x0000000816167981 */ /* 0x000ee2000c1e1b00 */
[----:B----4-:R-:W-:-:S06]  /*0470*/  DSETP.GEU.AND P0, PT, R14, R20, PT ;  /* 0x000000140e00722a */ /* 0x010fcc0003f0e000 */
[----:B------:R-:W-:Y:S02]  /*0480*/  FSEL R14, R20, R14, !P0 ;  /* 0x0000000e140e7208 */ /* 0x000fe40004000000 */
[----:B------:R-:W-:Y:S01]  /*0490*/  FSEL R15, R21, R15, !P0 ;  /* 0x0000000f150f7208 */ /* 0x000fe20004000000 */
[----:B------:R-:W-:-:S04]  /*04a0*/  VIADD R21, R5, 0x900 ;  /* 0x0000090005157836 */ /* 0x000fc80000000000 */
[----:B------:R-:W-:Y:S01]  /*04b0*/  IMAD.WIDE.U32 R20, R21, 0x8, R6 ;  /* 0x0000000815147825 */ /* 0x000fe200078e0006 */
[----:B------:R-:W-:-:S05]  /*04c0*/  DSETP.GEU.AND P0, PT, R14, R18, PT ;  /* 0x000000120e00722a */ /* 0x000fca0003f0e000 */
[----:B------:R-:W4:Y:S01]  /*04d0*/  LDG.E.64 R20, desc[UR8][R20.64] ;  /* 0x0000000814147981 */ /* 0x000f22000c1e1b00 */
        /* <DEDUP_REMOVED lines=21> */
[----:B------:R-:W-:-:S06]  /*0630*/  IMAD.WIDE.U32 R12, R13, 0x8, R6 ;  /* 0x000000080d0c7825 */ /* 0x000fcc00078e0006 */
[----:B------:R-:W4:Y:S01]  /*0640*/  LDG.E.64 R12, desc[UR8][R12.64] ;  /* 0x000000080c0c7981 */ /* 0x000f22000c1e1b00 */
[----:B--2---:R-:W-:-:S06]  /*0650*/  DSETP.GEU.AND P0, PT, R10, R8, PT ;  /* 0x000000080a00722a */ /* 0x004fcc0003f0e000 */
        /* <DEDUP_REMOVED lines=23> */
[----:B------:R-:W-:Y:S01]  /*07d0*/  DSETP.GEU.AND P0, PT, R8, R12, PT ;  /* 0x0000000c0800722a */ /* 0x000fe20003f0e000 */
[----:B------:R-:W-:-:S05]  /*07e0*/  VIADD R25, R25, 0x10 ;  /* 0x0000001019197836 */ /* 0x000fca0000000000 */
[----:B------:R-:W-:Y:S02]  /*07f0*/  FSEL R8, R12, R8, !P0 ;  /* 0x000000080c087208 */ /* 0x000fe40004000000 */
[----:B------:R-:W-:Y:S02]  /*0800*/  FSEL R9, R13, R9, !P0 ;  /* 0x000000090d097208 */ /* 0x000fe40004000000 */
[----:B------:R-:W-:Y:S01]  /*0810*/  ISETP.NE.AND P1, PT, R25, RZ, PT ;  /* 0x000000ff1900720c */ /* 0x000fe20003f25270 */
[----:B------:R-:W-:Y:S02]  /*0820*/  VIADD R24, R24, 0x1000 ;  /* 0x0000100018187836 */ /* 0x000fe40000000000 */
[----:B------:R-:W-:Y:S01]  /*0830*/  VIADD R5, R5, 0x1000 ;  /* 0x0000100005057836 */ /* 0x000fe20000000000 */
[----:B--2---:R-:W-:-:S06]  /*0840*/  DSETP.GEU.AND P0, PT, R8, R10, PT ;  /* 0x0000000a0800722a */ /* 0x004fcc0003f0e000 */
[----:B------:R-:W-:Y:S02]  /*0850*/  FSEL R8, R10, R8, !P0 ;  /* 0x000000080a087208 */ /* 0x000fe40004000000 */
[----:B------:R-:W-:-:S06]  /*0860*/  FSEL R9, R11, R9, !P0 ;  /* 0x000000090b097208 */ /* 0x000fcc0004000000 */
[----:B---3--:R-:W-:-:S06]  /*0870*/  DSETP.GEU.AND P0, PT, R8, R22, PT ;  /* 0x000000160800722a */ /* 0x008fcc0003f0e000 */
[----:B------:R-:W-:Y:S02]  /*0880*/  FSEL R14, R22, R8, !P0 ;  /* 0x00000008160e7208 */ /* 0x000fe40004000000 */
[----:B------:R-:W-:Y:S01]  /*0890*/  FSEL R15, R23, R9, !P0 ;  /* 0x00000009170f7208 */ /* 0x000fe20004000000 */
[----:B------:R-:W-:Y:S06]  /*08a0*/  @P1 BRA `(.L_x_470) ;  /* 0xfffffff800701947 */ /* 0x000fec000383ffff */
[----:B------:R-:W-:Y:S05]  /*08b0*/  BSYNC.RECONVERGENT B3 ;  /* 0x0000000000037941 */ /* 0x000fea0003800200 */
.L_x_469:
[----:B------:R-:W-:-:S07]  /*08c0*/  VIADD R21, R24, 0xfffff800 ;  /* 0xfffff80018157836 */ /* 0x000fce0000000000 */
.L_x_468:
[----:B------:R-:W-:Y:S05]  /*08d0*/  BSYNC.RECONVERGENT B2 ;  /* 0x0000000000027941 */ /* 0x000fea0003800200 */
.L_x_467:
[----:B------:R-:W-:-:S13]  /*08e0*/  ISETP.NE.AND P0, PT, R4, RZ, PT ;  /* 0x000000ff0400720c */ /* 0x000fda0003f05270 */
[----:B------:R-:W-:Y:S05]  /*08f0*/  @!P0 BRA `(.L_x_466) ;  /* 0x0000000400988947 */ /* 0x000fea0003800000 */
[----:B------:R-:W-:Y:S01]  /*0900*/  ISETP.GE.U32.AND P1, PT, R4, 0x8, PT ;  /* 0x000000080400780c */ /* 0x000fe20003f26070 */
[----:B------:R-:W-:Y:S01]  /*0910*/  BSSY.RECONVERGENT B2, `(.L_x_471) ;  /* 0x0000036000027945 */ /* 0x000fe20003800200 */
[----:B------:R-:W-:-:S04]  /*0920*/  LOP3.LUT R20, R0, 0x7, RZ, 0xc0, !PT ;  /* 0x0000000700147812 */ /* 0x000fc800078ec0ff */
[----:B------:R-:W-:-:S07]  /*0930*/  ISETP.NE.AND P0, PT, R20, RZ, PT ;  /* 0x000000ff1400720c */ /* 0x000fce0003f05270 */
[----:B------:R-:W-:Y:S06]  /*0940*/  @!P1 BRA `(.L_x_472) ;  /* 0x0000000000c89947 */ /* 0x000fec0003800000 */
[----:B------:R-:W0:Y:S01]  /*0950*/  LDC.64 R4, c[0x0][0x380] ;  /* 0x0000e000ff047b82 */ /* 0x000e220000000a00 */
[----:B------:R-:W-:-:S04]  /*0960*/  VIADD R25, R21, UR6 ;  /* 0x0000000615197c36 */ /* 0x000fc80008000000 */
[C---:B------:R-:W-:Y:S02]  /*0970*/  VIADD R9, R25.reuse, 0x100 ;  /* 0x0000010019097836 */ /* 0x040fe40000000000 */
[----:B0-----:R-:W-:-:S06]  /*0980*/  IMAD.WIDE.U32 R6, R25, 0x8, R4 ;  /* 0x0000000819067825 */ /* 0x001fcc00078e0004 */
[----:B------:R-:W2:Y:S01]  /*0990*/  LDG.E.64 R6, desc[UR8][R6.64] ;  /* 0x0000000806067981 */ /* 0x000ea2000c1e1b00 */
[----:B------:R-:W-:-:S04]  /*09a0*/  IMAD.WIDE.U32 R8, R9, 0x8, R4 ;  /* 0x0000000809087825 */ /* 0x000fc800078e0004 */
[----:B------:R-:W-:Y:S02]  /*09b0*/  VIADD R11, R25, 0x200 ;  /* 0x00000200190b7836 */ /* 0x000fe40000000000 */
[----:B------:R-:W3:Y:S02]  /*09c0*/  LDG.E.64 R8, desc[UR8][R8.64] ;  /* 0x0000000808087981 */ /* 0x000ee4000c1e1b00 */
        /* <DEDUP_REMOVED lines=42> */
.L_x_472:
[----:B------:R-:W-:Y:S05]  /*0c70*/  BSYNC.RECONVERGENT B2 ;  /* 0x0000000000027941 */ /* 0x000fea0003800200 */
.L_x_471:
        /* <DEDUP_REMOVED lines=32> */
.L_x_474:
[----:B------:R-:W-:Y:S05]  /*0e80*/  BSYNC.RECONVERGENT B2 ;  /* 0x0000000000027941 */ /* 0x000fea0003800200 */
.L_x_473:
[----:B------:R-:W-:Y:S05]  /*0e90*/  @!P0 BRA `(.L_x_466) ;  /* 0x0000000000308947 */ /* 0x000fea0003800000 */
[----:B------:R-:W0:Y:S01]  /*0ea0*/  LDC.64 R6, c[0x0][0x380] ;  /* 0x0000e000ff067b82 */ /* 0x000e220000000a00 */
[----:B------:R-:W-:Y:S02]  /*0eb0*/  VIADD R9, R21, UR6 ;  /* 0x0000000615097c36 */ /* 0x000fe40008000000 */
[----:B------:R-:W-:-:S07]  /*0ec0*/  IMAD.MOV R0, RZ, RZ, -R0 ;  /* 0x000000ffff007224 */ /* 0x000fce00078e0a00 */
.L_x_475:
[----:B0-----:R-:W-:-:S06]  /*0ed0*/  IMAD.WIDE.U32 R4, R9, 0x8, R6 ;  /* 0x0000000809047825 */ /* 0x001fcc00078e0006 */
        /* <DEDUP_REMOVED lines=8> */
.L_x_466:
[----:B------:R-:W-:Y:S05]  /*0f60*/  BSYNC.RECONVERGENT B1 ;  /* 0x0000000000017941 */ /* 0x000fea0003800200 */
.L_x_465:
[----:B------:R-:W-:-:S13]  /*0f70*/  ISETP.GE.U32.AND P0, PT, R2, 0x100, PT ;  /* 0x000001000200780c */ /* 0x000fda0003f06070 */
        /* <DEDUP_REMOVED lines=47> */
[----:B------:R-:W1:Y:S01]  /*1270*/  S2UR UR5, SR_CgaCtaId ;  /* 0x00000000000579c3 */ /* 0x000e620000008800 */
[----:B------:R-:W-:Y:S02]  /*1280*/  UMOV UR4, 0x400 ;  /* 0x0000040000047882 */ /* 0x000fe40000000000 */
[----:B-1----:R-:W-:-:S09]  /*1290*/  ULEA UR4, UR5, UR4, 0x18 ;  /* 0x0000000405047291 */ /* 0x002fd2000f8ec0ff */
[----:B------:R-:W1:Y:S04]  /*12a0*/  LDS.128 R12, [UR4+0x10] ;  /* 0x00001004ff0c7984 */ /* 0x000e680008000c00 */
[----:B0-----:R-:W0:Y:S01]  /*12b0*/  LDS.128 R8, [UR4+0x20] ;  /* 0x00002004ff087984 */ /* 0x001e220008000c00 */
[----:B-1----:R-:W-:-:S06]  /*12c0*/  DSETP.GEU.AND P1, PT, R4, R12, PT ;  /* 0x0000000c0400722a */ /* 0x002fcc0003f2e000 */
[----:B------:R-:W-:Y:S02]  /*12d0*/  FSEL R2, R12, R4, !P1 ;  /* 0x000000040c027208 */ /* 0x000fe40004800000 */
[----:B------:R-:W-:Y:S02]  /*12e0*/  FSEL R3, R13, R5, !P1 ;  /* 0x000000050d037208 */ /* 0x000fe40004800000 */
[----:B------:R-:W1:Y:S04]  /*12f0*/  LDS.128 R4, [UR4+0x30] ;  /* 0x00003004ff047984 */ /* 0x000e680008000c00 */
[----:B------:R-:W-:-:S06]  /*1300*/  DSETP.GEU.AND P1, PT, R2, R14, PT ;  /* 0x0000000e0200722a */ /* 0x000fcc0003f2e000 */
[----:B------:R-:W-:Y:S02]  /*1310*/  FSEL R2, R14, R2, !P1 ;  /* 0x000000020e027208 */ /* 0x000fe40004800000 */
[----:B------:R-:W-:-:S06]  /*1320*/  FSEL R3, R15, R3, !P1 ;  /* 0x000000030f037208 */ /* 0x000fcc0004800000 */
[----:B0-----:R-:W-:-:S06]  /*1330*/  DSETP.GEU.AND P1, PT, R2, R8, PT ;  /* 0x000000080200722a */ /* 0x001fcc0003f2e000 */
[----:B------:R-:W-:Y:S02]  /*1340*/  FSEL R8, R8, R2, !P1 ;  /* 0x0000000208087208 */ /* 0x000fe40004800000 */
[----:B------:R-:W-:Y:S02]  /*1350*/  FSEL R9, R9, R3, !P1 ;  /* 0x0000000309097208 */ /* 0x000fe40004800000 */
[----:B------:R-:W0:Y:S04]  /*1360*/  LDS.64 R2, [UR4+0x40] ;  /* 0x00004004ff027984 */ /* 0x000e280008000a00 */
[----:B------:R-:W-:-:S06]  /*1370*/  DSETP.GEU.AND P1, PT, R8, R10, PT ;  /* 0x0000000a0800722a */ /* 0x000fcc0003f2e000 */
[----:B------:R-:W-:Y:S02]  /*1380*/  FSEL R8, R10, R8, !P1 ;  /* 0x000000080a087208 */ /* 0x000fe40004800000 */
[----:B------:R-:W-:-:S06]  /*1390*/  FSEL R9, R11, R9, !P1 ;  /* 0x000000090b097208 */ /* 0x000fcc0004800000 */
[----:B-1----:R-:W-:-:S06]  /*13a0*/  DSETP.GEU.AND P1, PT, R8, R4, PT ;  /* 0x000000040800722a */ /* 0x002fcc0003f2e000 */
        /* <DEDUP_REMOVED lines=9> */
.L_x_476:
[----:B------:R-:W-:-:S04]  /*1440*/  LOP3.LUT R0, R3, 0x3e0, RZ, 0xc0, !PT ;  /* 0x000003e003007812 */ /* 0x000fc800078ec0ff */
[----:B------:R-:W-:Y:S01]  /*1450*/  LOP3.LUT R7, RZ, R0, RZ, 0x33, !PT ;  /* 0x00000000ff077212 */ /* 0x000fe200078e33ff */
[----:B------:R-:W-:Y:S02]  /*1460*/  VIADD R5, R0, 0x20 ;  /* 0x0000002000057836 */ /* 0x000fe40000000000 */
[----:B------:R-:W0:Y:S03]  /*1470*/  S2R R0, SR_LANEID ;  /* 0x0000000000007919 */ /* 0x000e260000000000 */
[----:B------:R-:W-:Y:S01]  /*1480*/  ISETP.GT.U32.AND P0, PT, R5, R2, PT ;  /* 0x000000020500720c */ /* 0x000fe20003f04070 */
[----:B------:R-:W-:-:S05]  /*1490*/  IMAD.IADD R5, R2, 0x1, R7 ;  /* 0x0000000102057824 */ /* 0x000fca00078e0207 */
[----:B------:R-:W-:-:S05]  /*14a0*/  SEL R5, R5, 0x1f, P0 ;  /* 0x0000001f05057807 */ /* 0x000fca0000000000 */
[----:B-----5:R-:W-:Y:S04]  /*14b0*/  SHFL.DOWN PT, R6, R14, 0x1, R5 ;  /* 0x082000000e067989 */ /* 0x020fe800000e0005 */
[----:B------:R-:W1:Y:S01]  /*14c0*/  SHFL.DOWN PT, R7, R15, 0x1, R5 ;  /* 0x082000000f077989 */ /* 0x000e6200000e0005 */
[----:B0-----:R-:W-:Y:S01]  /*14d0*/  ISETP.GE.AND P0, PT, R0, R5, PT ;  /* 0x000000050000720c */ /* 0x001fe20003f06270 */
[----:B-1----:R-:W-:-:S06]  /*14e0*/  DSETP.GEU.AND P1, PT, R14, R6, PT ;  /* 0x000000060e00722a */ /* 0x002fcc0003f2e000 */
        /* <DEDUP_REMOVED lines=47> */
[----:B0-----:R-:W-:Y:S05]  /*17e0*/  @P0 BRA `(.L_x_477) ;  /* 0x0000001c000c0947 */ /* 0x001fea0003800000 */
[----:B------:R-:W0:Y:S01]  /*17f0*/  S2UR UR5, SR_CgaCtaId ;  /* 0x00000000000579c3 */ /* 0x000e220000008800 */
[----:B------:R-:W-:Y:S01]  /*1800*/  UMOV UR4, 0x400 ;  /* 0x0000040000047882 */ /* 0x000fe20000000000 */
[----:B------:R-:W-:Y:S01]  /*1810*/  ISETP.GT.U32.AND P2, PT, R2, 0x20, PT ;  /* 0x000000200200780c */ /* 0x000fe20003f44070 */
[----:B0-----:R-:W-:-:S09]  /*1820*/  ULEA UR4, UR5, UR4, 0x18 ;  /* 0x0000000405047291 */ /* 0x001fd2000f8ec0ff */
[----:B------:R-:W0:Y:S04]  /*1830*/  LDS.128 R12, [UR4+0x10] ;  /* 0x00001004ff0c7984 */ /* 0x000e280008000c00 */
[----:B------:R-:W1:Y:S01]  /*1840*/  LDS.128 R8, [UR4+0x20] ;  /* 0x00002004ff087984 */ /* 0x000e620008000c00 */
[----:B0-----:R-:W-:-:S06]  /*1850*/  DSETP.GEU.AND P1, PT, R4, R12, PT ;  /* 0x0000000c0400722a */ /* 0x001fcc0003f2e000 */
[-C--:B------:R-:W-:Y:S02]  /*1860*/  FSEL R3, R12, R4.reuse, !P1 ;  /* 0x000000040c037208 */ /* 0x080fe40004800000 */
[-C--:B------:R-:W-:Y:S02]  /*1870*/  FSEL R13, R13, R5.reuse, !P1 ;  /* 0x000000050d0d7208 */ /* 0x080fe40004800000 */
[----:B------:R-:W-:Y:S02]  /*1880*/  FSEL R0, R3, R4, P2 ;  /* 0x0000000403007208 */ /* 0x000fe40001000000 */
[C---:B------:R-:W-:Y:S02]  /*1890*/  ISETP.GT.U32.AND P1, PT, R2.reuse, 0x40, PT ;  /* 0x000000400200780c */ /* 0x040fe40003f24070 */
[----:B------:R-:W-:Y:S01]  /*18a0*/  FSEL R13, R13, R5, P2 ;  /* 0x000000050d0d7208 */ /* 0x000fe20001000000 */
[----:B------:R-:W-:Y:S01]  /*18b0*/  IMAD.MOV.U32 R12, RZ, RZ, R0 ;  /* 0x000000ffff0c7224 */ /* 0x000fe200078e0000 */
[----:B------:R-:W-:Y:S01]  /*18c0*/  ISETP.GT.U32.AND P2, PT, R2, 0x60, PT ;  /* 0x000000600200780c */ /* 0x000fe20003f44070 */
[----:B------:R-:W0:Y:S04]  /*18d0*/  LDS.128 R4, [UR4+0x30] ;  /* 0x00003004ff047984 */ /* 0x000e280008000c00 */
[----:B------:R-:W-:-:S06]  /*18e0*/  DSETP.GEU.AND P3, PT, R12, R14, PT ;  /* 0x0000000e0c00722a */ /* 0x000fcc0003f6e000 */
[----:B------:R-:W-:Y:S02]  /*18f0*/  @P1 FSEL R0, R14, R0, !P3 ;  /* 0x000000000e001208 */ /* 0x000fe40005800000 */
[----:B------:R-:W-:Y:S02]  /*1900*/  @P1 FSEL R13, R15, R13, !P3 ;  /* 0x0000000d0f0d1208 */ /* 0x000fe40005800000 */
[----:B------:R-:W-:Y:S01]  /*1910*/  ISETP.GT.U32.AND P1, PT, R2, 0x80, PT ;  /* 0x000000800200780c */ /* 0x000fe20003f24070 */
[----:B------:R-:W-:-:S06]  /*1920*/  IMAD.MOV.U32 R12, RZ, RZ, R0 ;  /* 0x000000ffff0c7224 */ /* 0x000fcc00078e0000 */
[----:B-1----:R-:W-:-:S06]  /*1930*/  DSETP.GEU.AND P3, PT, R12, R8, PT ;  /* 0x000000080c00722a */ /* 0x002fcc0003f6e000 */
[----:B------:R-:W-:Y:S02]  /*1940*/  @P2 FSEL R0, R8, R0, !P3 ;  /* 0x0000000008002208 */ /* 0x000fe40005800000 */
[----:B------:R-:W-:Y:S02]  /*1950*/  @P2 FSEL R13, R9, R13, !P3 ;  /* 0x0000000d090d2208 */ /* 0x000fe40005800000 */
[----:B------:R-:W-:Y:S01]  /*1960*/  ISETP.GT.U32.AND P2, PT, R2, 0xa0, PT ;  /* 0x000000a00200780c */ /* 0x000fe20003f44070 */
[----:B------:R-:W-:Y:S01]  /*1970*/  IMAD.MOV.U32 R12, RZ, RZ, R0 ;  /* 0x000000ffff0c7224 */ /* 0x000fe200078e0000 */
[----:B------:R-:W1:Y:S05]  /*1980*/  LDS.64 R8, [UR4+0x40] ;  /* 0x00004004ff087984 */ /* 0x000e6a0008000a00 */
[----:B------:R-:W-:-:S06]  /*1990*/  DSETP.GEU.AND P3, PT, R12, R10, PT ;  /* 0x0000000a0c00722a */ /* 0x000fcc0003f6e000 */
[----:B------:R-:W-:Y:S02]  /*19a0*/  @P1 FSEL R0, R10, R0, !P3 ;  /* 0x000000000a001208 */ /* 0x000fe40005800000 */
[----:B------:R-:W-:Y:S02]  /*19b0*/  @P1 FSEL R13, R11, R13, !P3 ;  /* 0x0000000d0b0d1208 */ /* 0x000fe40005800000 */
[----:B------:R-:W-:Y:S01]  /*19c0*/  ISETP.GT.U32.AND P1, PT, R2, 0xc0, PT ;  /* 0x000000c00200780c */ /* 0x000fe20003f24070 */
[----:B------:R-:W-:Y:S02]  /*19d0*/  IMAD.MOV.U32 R10, RZ, RZ, R0 ;  /* 0x000000ffff0a7224 */ /* 0x000fe400078e0000 */
[----:B------:R-:W-:-:S06]  /*19e0*/  IMAD.MOV.U32 R11, RZ, RZ, R13 ;  /* 0x000000ffff0b7224 */ /* 0x000fcc00078e000d */
[----:B0-----:R-:W-:-:S06]  /*19f0*/  DSETP.GEU.AND P3, PT, R10, R4, PT ;  /* 0x000000040a00722a */ /* 0x001fcc0003f6e000 */
[----:B------:R-:W-:Y:S02]  /*1a00*/  @P2 FSEL R0, R4, R0, !P3 ;  /* 0x0000000004002208 */ /* 0x000fe40005800000 */
[----:B------:R-:W-:Y:S02]  /*1a10*/  @P2 FSEL R13, R5, R13, !P3 ;  /* 0x0000000d050d2208 */ /* 0x000fe40005800000 */
[----:B------:R-:W-:Y:S01]  /*1a20*/  ISETP.GT.U32.AND P2, PT, R2, 0xe0, PT ;  /* 0x000000e00200780c */ /* 0x000fe20003f44070 */
        /* <DEDUP_REMOVED lines=13> */
.L_x_462:
[----:B------:R-:W0:Y:S01]  /*1b00*/  S2R R0, SR_TID.X ;  /* 0x0000000000007919 */ /* 0x000e220000002100 */
[----:B------:R-:W1:Y:S02]  /*1b10*/  LDCU.64 UR14, c[0x0][0x380] ;  /* 0x00007000ff0e77ac */ /* 0x000e640008000a00 */
[----:B-1----:R-:W-:Y:S02]  /*1b20*/  IMAD.U32 R6, RZ, RZ, UR14 ;  /* 0x0000000eff067e24 */ /* 0x002fe4000f8e00ff */
[----:B------:R-:W-:Y:S02]  /*1b30*/  IMAD.U32 R7, RZ, RZ, UR15 ;  /* 0x0000000fff077e24 */ /* 0x000fe4000f8e00ff */
[----:B0-----:R-:W-:-:S04]  /*1b40*/  VIADD R25, R0, UR6 ;  /* 0x0000000600197c36 */ /* 0x001fc80008000000 */
[----:B------:R-:W-:-:S05]  /*1b50*/  IMAD.WIDE.U32 R24, R25, 0x8, R6 ;  /* 0x0000000819187825 */ /* 0x000fca00078e0006 */
        /* <DEDUP_REMOVED lines=8> */
[----:B------:R-:W-:Y:S01]  /*1be0*/  ISETP.GE.U32.AND P1, PT, R2, UR4, PT ;  /* 0x0000000402007c0c */ /* 0x000fe2000bf26070 */
        /* <DEDUP_REMOVED lines=21> */
[----:B------:R-:W-:Y:S06]  /*1d40*/  @!P1 BRA `(.L_x_478) ;  /* 0x0000001000849947 */ /* 0x000fec0003800000 */
[----:B------:R-:W-:Y:S01]  /*1d50*/  ULEA UR11, UR13, UR6, 0xb ;  /* 0x000000060d0b7291 */ /* 0x000fe2000f8e58ff */
[----:B------:R-:W-:Y:S01]  /*1d60*/  VIADD R3, R4, 0xfffff800 ;  /* 0xfffff80004037836 */ /* 0x000fe20000000000 */
[----:B------:R-:W-:Y:S01]  /*1d70*/  LOP3.LUT R5, RZ, R0, RZ, 0x33, !PT ;  /* 0x00000000ff057212 */ /* 0x000fe200078e33ff */
[----:B------:R-:W-:-:S03]  /*1d80*/  UIADD3 UR5, UPT, UPT, UR4, UR6, URZ ;  /* 0x0000000604057290 */ /* 0x000fc6000fffe0ff */
[----:B------:R-:W-:Y:S02]  /*1d90*/  ISETP.LT.U32.AND P0, PT, R3, UR11, PT ;  /* 0x0000000b03007c0c */ /* 0x000fe4000bf01070 */
[----:B------:R-:W-:Y:S01]  /*1da0*/  IADD3 R5, PT, PT, R4, -UR4, R5 ;  /* 0x8000000404057c10 */ /* 0x000fe2000fffe005 */
[----:B------:R-:W-:Y:S01]  /*1db0*/  IMAD.U32 R25, RZ, RZ, UR5 ;  /* 0x00000005ff197e24 */ /* 0x000fe2000f8e00ff */
[----:B------:R-:W-:-:S03]  /*1dc0*/  UMOV UR4, URZ ;  /* 0x000000ff00047c82 */ /* 0x000fc60008000000 */
[----:B------:R-:W-:Y:S01]  /*1dd0*/  VIADD R2, R5, -UR6 ;  /* 0x8000000605027c36 */ /* 0x000fe20008000000 */
[----:B------:R-:W-:Y:S01]  /*1de0*/  UMOV UR6, UR5 ;  /* 0x0000000500067c82 */ /* 0x000fe20008000000 */
[----:B------:R-:W-:-:S04]  /*1df0*/  IADD3 R25, PT, PT, R25, 0x800, R0 ;  /* 0x0000080019197810 */ /* 0x000fc80007ffe000 */
[----:B------:R-:W-:Y:S05]  /*1e00*/  @P0 BRA `(.L_x_479) ;  /* 0x0000000000c40947 */ /* 0x000fea0003800000 */
[----:B------:R-:W0:Y:S01]  /*1e10*/  LDC.64 R6, c[0x0][0x380] ;  /* 0x0000e000ff067b82 */ /* 0x000e220000000a00 */
[----:B------:R-:W1:Y:S01]  /*1e20*/  LDCU.64 UR12, c[0x0][0x3a8] ;  /* 0x00007500ff0c77ac */ /* 0x000e620008000a00 */
[----:B------:R-:W-:Y:S01]  /*1e30*/  NOP ;  /* 0x0000000000007918 */ /* 0x000fe20000000000 */
.L_x_480:
[----:B------:R-:W-:-:S04]  /*1e40*/  VIADD R19, R0, UR11 ;  /* 0x0000000b00137c36 */ /* 0x000fc80008000000 */
[----:B0-----:R-:W-:-:S05]  /*1e50*/  IMAD.WIDE.U32 R18, R19, 0x8, R6 ;  /* 0x0000000813127825 */ /* 0x001fca00078e0006 */
        /* <DEDUP_REMOVED lines=26> */
[----:B-1----:R-:W-:-:S04]  /*2000*/  USHF.L.U32 UR7, UR13, 0xb, URZ ;  /* 0x0000000b0d077899 */ /* 0x002fc800080006ff */
[----:B------:R-:W-:Y:S02]  /*2010*/  UIADD3 UR6, UPT, UPT, UR7, UR6, URZ ;  /* 0x0000000607067290 */ /* 0x000fe4000fffe0ff */
[----:B------:R-:W-:Y:S02]  /*2020*/  VIADD R2, R2, -UR7 ;  /* 0x8000000702027c36 */ /* 0x000fe40008000000 */
[----:B------:R-:W-:Y:S01]  /*2030*/  VIADD R25, R25, UR7 ;  /* 0x0000000719197c36 */ /* 0x000fe20008000000 */
[----:B--2---:R-:W-:-:S06]  /*2040*/  DSETP.GEU.AND P0, PT, R4, R20, PT ;  /* 0x000000140400722a */ /* 0x004fcc0003f0e000 */
[----:B------:R-:W-:Y:S01]  /*2050*/  FSEL R8, R20, R4, !P0 ;  /* 0x0000000414087208 */ /* 0x000fe20004000000 */
[----:B------:R-:W-:Y:S01]  /*2060*/  IMAD.U32 R4, RZ, RZ, UR12 ;  /* 0x0000000cff047e24 */ /* 0x000fe2000f8e00ff */
[----:B------:R-:W-:-:S03]  /*2070*/  FSEL R9, R21, R5, !P0 ;  /* 0x0000000515097208 */ /* 0x000fc60004000000 */
[----:B------:R-:W-:-:S05]  /*2080*/  VIADD R5, R4, -UR11 ;  /* 0x8000000b04057c36 */ /* 0x000fca0008000000 */
[----:B------:R-:W-:Y:S01]  /*2090*/  ISETP.GE.U32.AND P1, PT, R5, UR7, PT ;  /* 0x0000000705007c0c */ /* 0x000fe2000bf26070 */
[----:B------:R-:W-:-:S06]  /*20a0*/  DSETP.GEU.AND P0, PT, R8, R22, PT ;  /* 0x000000160800722a */ /* 0x000fcc0003f0e000 */
[----:B------:R-:W-:Y:S02]  /*20b0*/  FSEL R14, R22, R8, !P0 ;  /* 0x00000008160e7208 */ /* 0x000fe40004000000 */
[----:B------:R-:W-:-:S04]  /*20c0*/  FSEL R15, R23, R9, !P0 ;  /* 0x00000009170f7208 */ /* 0x000fc80004000000 */
[----:B------:R-:W-:Y:S05]  /*20d0*/  @!P1 BRA `(.L_x_478) ;  /* 0x0000000c00a09947 */ /* 0x000fea0003800000 */
[----:B------:R-:W-:Y:S02]  /*20e0*/  ULEA UR11, UR13, UR11, 0xb ;  /* 0x0000000b0d0b7291 */ /* 0x000fe4000f8e58ff */
[----:B------:R-:W-:-:S04]  /*20f0*/  UIADD3 UR4, UPT, UPT, UR4, 0x1, URZ ;  /* 0x0000000104047890 */ /* 0x000fc8000fffe0ff */
[----:B------:R-:W-:-:S13]  /*2100*/  ISETP.LT.U32.AND P0, PT, R3, UR11, PT ;  /* 0x0000000b03007c0c */ /* 0x000fda000bf01070 */
[----:B------:R-:W-:Y:S05]  /*2110*/  @!P0 BRA `(.L_x_480) ;  /* 0xfffffffc00488947 */ /* 0x000fea000383ffff */
.L_x_479:
[----:B------:R-:W-:Y:S01]  /*2120*/  VIADD R3, R4, -UR11 ;  /* 0x8000000b04037c36 */ /* 0x000fe20008000000 */
[----:B------:R-:W-:Y:S04]  /*2130*/  BSSY.RECONVERGENT B1, `(.L_x_478) ;  /* 0x00000e2000017945 */ /* 0x000fe80003800200 */
[----:B------:R-:W-:-:S04]  /*2140*/  ISETP.GE.AND P0, PT, R0, R3, PT ;  /* 0x000000030000720c */ /* 0x000fc80003f06270 */
[----:B------:R-:W-:-:S13]  /*2150*/  ISETP.LE.U32.OR P0, PT, R4, UR11, P0 ;  /* 0x0000000b04007c0c */ /* 0x000fda0008703470 */
[----:B------:R-:W-:Y:S05]  /*2160*/  @P0 BRA `(.L_x_481) ;  /* 0x0000000c00780947 */ /* 0x000fea0003800000 */
[----:B------:R-:W-:Y:S01]  /*2170*/  UIMAD UR7, UR4, UR13, URZ ;  /* 0x0000000d040772a4 */ /* 0x000fe2000f8e02ff */
[----:B------:R-:W-:Y:S01]  /*2180*/  LOP3.LUT R3, RZ, R0, RZ, 0x33, !PT ;  /* 0x00000000ff037212 */ /* 0x000fe200078e33ff */
[----:B------:R-:W-:Y:S03]  /*2190*/  BSSY.RECONVERGENT B2, `(.L_x_482) ;  /* 0x0000074000027945 */ /* 0x000fe60003800200 */
[----:B------:R-:W-:Y:S01]  /*21a0*/  IADD3 R4, PT, PT, R4, -UR5, R3 ;  /* 0x8000000504047c10 */ /* 0x000fe2000fffe003 */
[----:B------:R-:W-:-:S04]  /*21b0*/  IMAD.U32 R3, RZ, RZ, UR7 ;  /* 0x00000007ff037e24 */ /* 0x000fc8000f8e00ff */
[----:B------:R-:W-:Y:S02]  /*21c0*/  IMAD R4, R3, -0x800, R4 ;  /* 0xfffff80003047824 */ /* 0x000fe400078e0204 */
[----:B------:R-:W-:-:S03]  /*21d0*/  IMAD.MOV.U32 R3, RZ, RZ, R0 ;  /* 0x000000ffff037224 */ /* 0x000fc600078e0000 */
[C---:B------:R-:W-:Y:S02]  /*21e0*/  ISETP.GE.U32.AND P0, PT, R4.reuse, 0xf00, PT ;  /* 0x00000f000400780c */ /* 0x040fe40003f06070 */
[----:B------:R-:W-:-:S04]  /*21f0*/  LEA.HI R4, R4, 0x1, RZ, 0x18 ;  /* 0x0000000104047811 */ /* 0x000fc800078fc0ff */
[----:B------:R-:W-:-:S07]  /*2200*/  LOP3.LUT R5, R4, 0xf, RZ, 0xc0, !PT ;  /* 0x0000000f04057812 */ /* 0x000fce00078ec0ff */
[----:B------:R-:W-:Y:S05]  /*2210*/  @!P0 BRA `(.L_x_483) ;  /* 0x0000000400ac8947 */ /* 0x000fea0003800000 */
[----:B------:R-:W-:Y:S01]  /*2220*/  LEA.HI R3, R2, 0x1, RZ, 0x18 ;  /* 0x0000000102037811 */ /* 0x000fe200078fc0ff */
[----:B------:R-:W-:Y:S03]  /*2230*/  BSSY.RECONVERGENT B3, `(.L_x_484) ;  /* 0x0000068000037945 */ /* 0x000fe60003800200 */
[----:B------:R-:W-:Y:S02]  /*2240*/  LOP3.LUT R24, R3, 0x1fffff0, RZ, 0xc0, !PT ;  /* 0x01fffff003187812 */ /* 0x000fe400078ec0ff */
[----:B------:R-:W-:-:S03]  /*2250*/  LOP3.LUT R3, R0, 0x800, RZ, 0xfc, !PT ;  /* 0x0000080000037812 */ /* 0x000fc600078efcff */
[----:B------:R-:W-:-:S07]  /*2260*/  IMAD.MOV R24, RZ, RZ, -R24 ;  /* 0x000000ffff187224 */ /* 0x000fce00078e0a18 */
.L_x_485:
[----:B------:R-:W-:-:S04]  /*2270*/  VIADD R9, R25, 0xfffff800 ;  /* 0xfffff80019097836 */ /* 0x000fc80000000000 */
[----:B------:R-:W-:-:S06]  /*2280*/  IMAD.WIDE.U32 R8, R9, 0x8, R6 ;  /* 0x0000000809087825 */ /* 0x000fcc00078e0006 */
[----:B------:R-:W2:Y:S01]  /*2290*/  LDG.E.64 R8, desc[UR8][R8.64] ;  /* 0x0000000808087981 */ /* 0x000ea2000c1e1b00 */
[----:B------:R-:W-:-:S04]  /*22a0*/  VIADD R23, R25, 0xfffff900 ;  /* 0xfffff90019177836 */ /* 0x000fc80000000000 */
        /* <DEDUP_REMOVED lines=8> */
[----:B------:R-:W5:Y:S02]  /*2330*/  LDG.E.64 R18, desc[UR8][R18.64] ;  /* 0x0000000812127981 */ /* 0x000f64000c1e1b00 */
[----:B------:R-:W-:-:S04]  /*2340*/  IMAD.WIDE.U32 R16, R17, 0x8, R6 ;  /* 0x0000000811107825 */ /* 0x000fc800078e0006 */
[----:B------:R-:W-:Y:S02]  /*2350*/  VIADD R13, R25, 0xfffffd00 ;  /* 0xfffffd00190d7836 */ /* 0x000fe40000000000 */
[----:B------:R-:W5:Y:S02]  /*2360*/  LDG.E.64 R16, desc[UR8][R16.64] ;  /* 0x0000000810107981 */ /* 0x000f64000c1e1b00 */
[----:B------:R-:W-:-:S04]  /*2370*/  IMAD.WIDE.U32 R12, R13, 0x8, R6 ;  /* 0x000000080d0c7825 */ /* 0x000fc800078e0006 */
[----:B------:R-:W-:Y:S02]  /*2380*/  VIADD R11, R25, 0xfffffe00 ;  /* 0xfffffe00190b7836 */ /* 0x000fe40000000000 */
[----:B------:R-:W5:Y:S02]  /*2390*/  LDG.E.64 R12, desc[UR8][R12.64] ;  /* 0x000000080c0c7981 */ /* 0x000f64000c1e1b00 */
[----:B------:R-:W-:-:S06]  /*23a0*/  IMAD.WIDE.U32 R10, R11, 0x8, R6 ;  /* 0x000000080b0a7825 */ /* 0x000fcc00078e0006 */
[----:B------:R-:W5:Y:S01]  /*23b0*/  LDG.E.64 R10, desc[UR8][R10.64] ;  /* 0x000000080a0a7981 */ /* 0x000f62000c1e1b00 */
[----:B--2---:R-:W-:-:S06]  /*23c0*/  DSETP.GEU.AND P0, PT, R14, R8, PT ;  /* 0x000000080e00722a */ /* 0x004fcc0003f0e000 */
[----:B------:R-:W-:Y:S01]  /*23d0*/  FSEL R15, R9, R15, !P0 ;  /* 0x0000000f090f7208 */ /* 0x000fe20004000000 */
[----:B------:R-:W-:Y:S01]  /*23e0*/  VIADD R9, R25, 0xffffff00 ;  /* 0xffffff0019097836 */ /* 0x000fe20000000000 */
[----:B------:R-:W-:-:S03]  /*23f0*/  FSEL R14, R8, R14, !P0 ;  /* 0x0000000e080e7208 */ /* 0x000fc60004000000 */
[----:B------:R-:W-:-:S03]  /*2400*/  IMAD.WIDE.U32 R8, R9, 0x8, R6 ;  /* 0x0000000809087825 */ /* 0x000fc600078e0006 */
[----:B---3--:R-:W-:-:S03]  /*2410*/  DSETP.GEU.AND P0, PT, R14, R22, PT ;  /* 0x000000160e00722a */ /* 0x008fc60003f0e000 */
[----:B------:R-:W2:Y:S03]  /*2420*/  LDG.E.64 R8, desc[UR8][R8.64] ;  /* 0x0000000808087981 */ /* 0x000ea6000c1e1b00 */
[----:B------:R-:W-:Y:S02]  /*2430*/  FSEL R14, R22, R14, !P0 ;  /* 0x0000000e160e7208 */ /* 0x000fe40004000000 */
[----:B------:R-:W-:Y:S01]  /*2440*/  FSEL R15, R23, R15, !P0 ;  /* 0x0000000f170f7208 */ /* 0x000fe20004000000 */
[----:B------:R-:W-:-:S06]  /*2450*/  IMAD.WIDE.U32 R22, R25, 0x8, R6 ;  /* 0x0000000819167825 */ /* 0x000fcc00078e0006 */
[----:B------:R-:W3:Y:S01]  /*2460*/  LDG.E.64 R22, desc[UR8][R22.64] ;  /* 0x0000000816167981 */ /* 0x000ee2000c1e1b00 */
[----:B----4-:R-:W-:-:S06]  /*2470*/  DSETP.GEU.AND P0, PT, R14, R20, PT ;  /* 0x000000140e00722a */ /* 0x010fcc0003f0e000 */
[----:B------:R-:W-:Y:S02]  /*2480*/  FSEL R14, R20, R14, !P0 ;  /* 0x0000000e140e7208 */ /* 0x000fe40004000000 */
[----:B------:R-:W-:Y:S01]  /*2490*/  FSEL R15, R21, R15, !P0 ;  /* 0x0000000f150f7208 */ /* 0x000fe20004000000 */
[----:B------:R-:W-:-:S04]  /*24a0*/  VIADD R21, R25, 0x100 ;  /* 0x0000010019157836 */ /* 0x000fc80000000000 */
[----:B------:R-:W-:Y:S01]  /*24b0*/  IMAD.WIDE.U32 R20, R21, 0x8, R6 ;  /* 0x0000000815147825 */ /* 0x000fe200078e0006 */
[----:B-----5:R-:W-:-:S05]  /*24c0*/  DSETP.GEU.AND P0, PT, R14, R18, PT ;  /* 0x000000120e00722a */ /* 0x020fca0003f0e000 */
[----:B------:R-:W4:Y:S01]  /*24d0*/  LDG.E.64 R20, desc[UR8][R20.64] ;  /* 0x0000000814147981 */ /* 0x000f22000c1e1b00 */
[----:B------:R-:W-:Y:S02]  /*24e0*/  FSEL R14, R18, R14, !P0 ;  /* 0x0000000e120e7208 */ /* 0x000fe40004000000 */
[----:B------:R-:W-:Y:S01]  /*24f0*/  FSEL R15, R19, R15, !P0 ;  /* 0x0000000f130f7208 */ /* 0x000fe20004000000 */
[----:B------:R-:W-:-:S04]  /*2500*/  VIADD R19, R25, 0x200 ;  /* 0x0000020019137836 */ /* 0x000fc80000000000 */
[----:B------:R-:W-:Y:S01]  /*2510*/  IMAD.WIDE.U32 R18, R19, 0x8, R6 ;  /* 0x0000000813127825 */ /* 0x000fe200078e0006 */
[----:B------:R-:W-:-:S05]  /*2520*/  DSETP.GEU.AND P0, PT, R14, R16, PT ;  /* 0x000000100e00722a */ /* 0x000fca0003f0e000 */
[----:B------:R-:W5:Y:S01]  /*2530*/  LDG.E.64 R18, desc[UR8][R18.64] ;  /* 0x0000000812127981 */ /* 0x000f62000c1e1b00 */
        /* <DEDUP_REMOVED lines=15> */
[----:B------:R-:W-:-:S06]  /*2630*/  IMAD.WIDE.U32 R12, R13, 0x8, R6 ;  /* 0x000000080d0c7825 */ /* 0x000fcc00078e0006 */
[----:B------:R-:W5:Y:S01]  /*2640*/  LDG.E.64 R12, desc[UR8][R12.64] ;  /* 0x000000080c0c7981 */ /* 0x000f62000c1e1b00 */
        /* <DEDUP_REMOVED lines=39> */
.L_x_484:
[----:B------:R-:W-:-:S07]  /*28c0*/  VIADD R3, R3, 0xfffff800 ;  /* 0xfffff80003037836 */ /* 0x000fce0000000000 */
.L_x_483:
[----:B------:R-:W-:Y:S05]  /*28d0*/  BSYNC.RECONVERGENT B2 ;  /* 0x0000000000027941 */ /* 0x000fea0003800200 */
.L_x_482:
[----:B------:R-:W-:-:S13]  /*28e0*/  ISETP.NE.AND P0, PT, R5, RZ, PT ;  /* 0x000000ff0500720c */ /* 0x000fda0003f05270 */
[----:B------:R-:W-:Y:S05]  /*28f0*/  @!P0 BRA `(.L_x_481) ;  /* 0x0000000400948947 */ /* 0x000fea0003800000 */
[----:B------:R-:W-:Y:S01]  /*2900*/  ISETP.GE.U32.AND P1, PT, R5, 0x8, PT ;  /* 0x000000080500780c */ /* 0x000fe20003f26070 */
[----:B------:R-:W-:Y:S01]  /*2910*/  BSSY.RECONVERGENT B2, `(.L_x_486) ;  /* 0x0000035000027945 */ /* 0x000fe20003800200 */
[----:B------:R-:W-:-:S04]  /*2920*/  LOP3.LUT R26, R4, 0x7, RZ, 0xc0, !PT ;  /* 0x00000007041a7812 */ /* 0x000fc800078ec0ff */
[----:B------:R-:W-:-:S07]  /*2930*/  ISETP.NE.AND P0, PT, R26, RZ, PT ;  /* 0x000000ff1a00720c */ /* 0x000fce0003f05270 */
[----:B------:R-:W-:Y:S06]  /*2940*/  @!P1 BRA `(.L_x_487) ;  /* 0x0000000000c49947 */ /* 0x000fec0003800000 */
[----:B------:R-:W-:-:S04]  /*2950*/  VIADD R5, R3, UR11 ;  /* 0x0000000b03057c36 */ /* 0x000fc80008000000 */
[----:B------:R-:W-:-:S04]  /*2960*/  IMAD.WIDE.U32 R8, R5, 0x8, R6 ;  /* 0x0000000805087825 */ /* 0x000fc800078e0006 */
[----:B------:R-:W-:Y:S02]  /*2970*/  VIADD R11, R5, 0x100 ;  /* 0x00000100050b7836 */ /* 0x000fe40000000000 */
[----:B------:R-:W2:Y:S02]  /*2980*/  LDG.E.64 R8, desc[UR8][R8.64] ;  /* 0x0000000808087981 */ /* 0x000ea4000c1e1b00 */
        /* <DEDUP_REMOVED lines=45> */
.L_x_487:
[----:B------:R-:W-:Y:S05]  /*2c60*/  BSYNC.RECONVERGENT B2 ;  /* 0x0000000000027941 */ /* 0x000fea0003800200 */
.L_x_486:
[----:B------:R-:W-:Y:S05]  /*2c70*/  @!P0 BRA `(.L_x_481) ;  /* 0x0000000000b48947 */ /* 0x000fea0003800000 */
[----:B------:R-:W-:Y:S01]  /*2c80*/  ISETP.GE.U32.AND P1, PT, R26, 0x4, PT ;  /* 0x000000041a00780c */ /* 0x000fe20003f26070 */
[----:B------:R-:W-:Y:S01]  /*2c90*/  BSSY.RECONVERGENT B2, `(.L_x_488) ;  /* 0x000001c000027945 */ /* 0x000fe20003800200 */
[----:B------:R-:W-:-:S11]  /*2ca0*/  LOP3.LUT P0, RZ, R4, 0x3, RZ, 0xc0, !PT ;  /* 0x0000000304ff7812 */ /* 0x000fd6000780c0ff */
[----:B------:R-:W-:Y:S05]  /*2cb0*/  @!P1 BRA `(.L_x_489) ;  /* 0x0000000000649947 */ /* 0x000fea0003800000 */
        /* <DEDUP_REMOVED lines=25> */
.L_x_489:
[----:B------:R-:W-:Y:S05]  /*2e50*/  BSYNC.RECONVERGENT B2 ;  /* 0x0000000000027941 */ /* 0x000fea0003800200 */
.L_x_488:
[----:B------:R-:W-:Y:S05]  /*2e60*/  @!P0 BRA `(.L_x_481) ;  /* 0x0000000000388947 */ /* 0x000fea0003800000 */
[----:B------:R-:W-:Y:S01]  /*2e70*/  LOP3.LUT R2, R2, 0xffff, RZ, 0xc0, !PT ;  /* 0x0000ffff02027812 */ /* 0x000fe200078ec0ff */
[----:B------:R-:W-:-:S03]  /*2e80*/  VIADD R5, R3, UR6 ;  /* 0x0000000603057c36 */ /* 0x000fc60008000000 */
[----:B------:R-:W-:-:S04]  /*2e90*/  LEA.HI R2, R2, 0x1, RZ, 0x18 ;  /* 0x0000000102027811 */ /* 0x000fc800078fc0ff */
[----:B------:R-:W-:-:S05]  /*2ea0*/  LOP3.LUT R2, R2, 0x3, RZ, 0xc0, !PT ;  /* 0x0000000302027812 */ /* 0x000fca00078ec0ff */
[----:B------:R-:W-:-:S07]  /*2eb0*/  IMAD.MOV R4, RZ, RZ, -R2 ;  /* 0x000000ffff047224 */ /* 0x000fce00078e0a02 */
.L_x_490:
[----:B------:R-:W-:-:S06]  /*2ec0*/  IMAD.WIDE.U32 R2, R5, 0x8, R6 ;  /* 0x0000000805027825 */ /* 0x000fcc00078e0006 */
[----:B------:R-:W2:Y:S01]  /*2ed0*/  LDG.E.64 R2, desc[UR8][R2.64] ;  /* 0x0000000802027981 */ /* 0x000ea2000c1e1b00 */
[----:B------:R-:W-:Y:S02]  /*2ee0*/  VIADD R4, R4, 0x1 ;  /* 0x0000000104047836 */ /* 0x000fe40000000000 */
[----:B------:R-:W-:Y:S01]  /*2ef0*/  VIADD R5, R5, 0x100 ;  /* 0x0000010005057836 */ /* 0x000fe20000000000 */
[----:B--2---:R-:W-:-:S06]  /*2f00*/  DSETP.GEU.AND P0, PT, R14, R2, PT ;  /* 0x000000020e00722a */ /* 0x004fcc0003f0e000 */
[----:B------:R-:W-:Y:S02]  /*2f10*/  FSEL R14, R2, R14, !P0 ;  /* 0x0000000e020e7208 */ /* 0x000fe40004000000 */
[----:B------:R-:W-:Y:S02]  /*2f20*/  FSEL R15, R3, R15, !P0 ;  /* 0x0000000f030f7208 */ /* 0x000fe40004000000 */
[----:B------:R-:W-:-:S13]  /*2f30*/  ISETP.NE.AND P0, PT, R4, RZ, PT ;  /* 0x000000ff0400720c */ /* 0x000fda0003f05270 */
[----:B------:R-:W-:Y:S05]  /*2f40*/  @P0 BRA `(.L_x_490) ;  /* 0xfffffffc00dc0947 */ /* 0x000fea000383ffff */
.L_x_481:
[----:B------:R-:W-:Y:S05]  /*2f50*/  BSYNC.RECONVERGENT B1 ;  /* 0x0000000000017941 */ /* 0x000fea0003800200 */
.L_x_478:
        /* <DEDUP_REMOVED lines=43> */
[----:B------:R-:W-:-:S03]  /*3210*/  FSEL R3, R3, R5, P1 ;  /* 0x0000000503037208 */ /* 0x000fc60000800000 */
[----:B0-----:R-:W-:Y:S02]  /*3220*/  IMAD.MOV.U32 R4, RZ, RZ, R2 ;  /* 0x000000ffff047224 */ /* 0x001fe400078e0002 */
[----:B------:R-:W-:Y:S01]  /*3230*/  IMAD.MOV.U32 R5, RZ, RZ, R3 ;  /* 0x000000ffff057224 */ /* 0x000fe200078e0003 */
[----:B------:R-:W-:Y:S06]  /*3240*/  BAR.SYNC.DEFER_BLOCKING 0x0 ;  /* 0x0000000000007b1d */ /* 0x000fec0000010000 */
[----:B------:R-:W-:Y:S05]  /*3250*/  @P0 BRA `(.L_x_477) ;  /* 0x0000000000700947 */ /* 0x000fea0003800000 */
[----:B------:R-:W0:Y:S01]  /*3260*/  S2UR UR5, SR_CgaCtaId ;  /* 0x00000000000579c3 */ /* 0x000e220000008800 */
[----:B------:R-:W-:Y:S02]  /*3270*/  UMOV UR4, 0x400 ;  /* 0x0000040000047882 */ /* 0x000fe40000000000 */
[----:B0-----:R-:W-:-:S09]  /*3280*/  ULEA UR4, UR5, UR4, 0x18 ;  /* 0x0000000405047291 */ /* 0x001fd2000f8ec0ff */
[----:B------:R-:W0:Y:S04]  /*3290*/  LDS.128 R12, [UR4+0x10] ;  /* 0x00001004ff0c7984 */ /* 0x000e280008000c00 */
[----:B------:R-:W1:Y:S01]  /*32a0*/  LDS.128 R8, [UR4+0x20] ;  /* 0x00002004ff087984 */ /* 0x000e620008000c00 */
        /* <DEDUP_REMOVED lines=23> */
.L_x_477:
[----:B------:R-:W-:Y:S05]  /*3420*/  BSYNC.RECONVERGENT B0 ;  /* 0x0000000000007941 */ /* 0x000fea0003800200 */
.L_x_461:
[----:B------:R-:W-:Y:S05]  /*3430*/  @P0 EXIT ;  /* 0x000000000000094d */ /* 0x000fea0003800000 */
[----:B------:R-:W1:Y:S02]  /*3440*/  LDCU.64 UR4, c[0x0][0x388] ;  /* 0x00007100ff0477ac */ /* 0x000e640008000a00 */
[----:B-1----:R-:W-:-:S06]  /*3450*/  UIMAD.WIDE.U32 UR4, UR10, 0x8, UR4 ;  /* 0x000000080a0478a5 */ /* 0x002fcc000f8e0004 */
[----:B------:R-:W-:Y:S02]  /*3460*/  IMAD.U32 R2, RZ, RZ, UR4 ;  /* 0x00000004ff027e24 */ /* 0x000fe4000f8e00ff */
[----:B------:R-:W-:-:S05]  /*3470*/  IMAD.U32 R3, RZ, RZ, UR5 ;  /* 0x00000005ff037e24 */ /* 0x000fca000f8e00ff */
[----:B------:R-:W-:Y:S01]  /*3480*/  STG.E.64 desc[UR8][R2.64], R4 ;  /* 0x0000000402007986 */ /* 0x000fe2000c101b08 */
[----:B------:R-:W-:Y:S05]  /*3490*/  EXIT ;  /* 0x000000000000794d */ /* 0x000fea0003800000 */
.L_x_491:
        /* <DEDUP_REMOVED lines=14> */
.L_x_1303:


//--------------------- .text._ZN3cub18CUB_300001_SM_10006detail6reduce28DeviceReduceSingleTileKernelINS2_10policy_hubIdj11max_functorIdEE10Policy1000EN6thrust24THRUST_300001_SM_1000_NS6detail15normal_iteratorINSA_10device_ptrIdEEEEPdjS6_ddN4cuda3std3__410__identityEEEvT0_T1_T2_T3_T4_T6_ --------------------------
	.section	.text._ZN3cub18CUB_300001_SM_10006detail6reduce28DeviceReduceSingleTileKernelINS2_10policy_hubIdj11max_functorIdEE10Policy1000EN6thrust24THRUST_300001_SM_1000_NS6detail15normal_iteratorINSA_10device_ptrIdEEEEPdjS6_ddN4cuda3std3__410__identityEEEvT0_T1_T2_T3_T4_T6_,"ax",@progbits
	.align	128
        .global         _ZN3cub18CUB_300001_SM_10006detail6reduce28DeviceReduceSingleTileKernelINS2_10policy_hubIdj11max_functorIdEE10Policy1000EN6thrust24THRUST_300001_SM_1000_NS6detail15normal_iteratorINSA_10device_ptrIdEEEEPdjS6_ddN4cuda3std3__410__identityEEEvT0_T1_T2_T3_T4_T6_
        .type           _ZN3cub18CUB_300001_SM_10006detail6reduce28DeviceReduceSingleTileKernelINS2_10policy_hubIdj11max_functorIdEE10Policy1000EN6thrust24THRUST_300001_SM_1000_NS6detail15normal_iteratorINSA_10device_ptrIdEEEEPdjS6_ddN4cuda3std3__410__identityEEEvT0_T1_T2_T3_T4_T6_,@function
        .size           _ZN3cub18CUB_300001_SM_10006detail6reduce28DeviceReduceSingleTileKernelINS2_10policy_hubIdj11max_functorIdEE10Policy1000EN6thrust24THRUST_300001_SM_1000_NS6detail15normal_iteratorINSA_10device_ptrIdEEEEPdjS6_ddN4cuda3std3__410__identityEEEvT0_T1_T2_T3_T4_T6_,(.L_x_1304 - _ZN3cub18CUB_300001_SM_10006detail6reduce28DeviceReduceSingleTileKernelINS2_10policy_hubIdj11max_functorIdEE10Policy1000EN6thrust24THRUST_300001_SM_1000_NS6detail15normal_iteratorINSA_10device_ptrIdEEEEPdjS6_ddN4cuda3std3__410__identityEEEvT0_T1_T2_T3_T4_T6_)
        .other          _ZN3cub18CUB_300001_SM_10006detail6reduce28DeviceReduceSingleTileKernelINS2_10policy_hubIdj11max_functorIdEE10Policy1000EN6thrust24THRUST_300001_SM_1000_NS6detail15normal_iteratorINSA_10device_ptrIdEEEEPdjS6_ddN4cuda3std3__410__identityEEEvT0_T1_T2_T3_T4_T6_,@"STO_CUDA_ENTRY STV_DEFAULT"
_ZN3cub18CUB_300001_SM_10006detail6reduce28DeviceReduceSingleTileKernelINS2_10policy_hubIdj11max_functorIdEE10Policy1000EN6thrust24THRUST_300001_SM_1000_NS6detail15normal_iteratorINSA_10device_ptrIdEEEEPdjS6_ddN4cuda3std3__410__identityEEEvT0_T1_T2_T3_T4_T6_:
.text._ZN3cub18CUB_300001_SM_10006detail6reduce28DeviceReduceSingleTileKernelINS2_10policy_hubIdj11max_functorIdEE10Policy1000EN6thrust24THRUST_300001_SM_1000_NS6detail15normal_iteratorINSA_10device_ptrIdEEEEPdjS6_ddN4cuda3std3__410__identityEEEvT0_T1_T2_T3_T4_T6_:
[----:B------:R-:W-:Y:S01]  /*0000*/  LDC R1, c[0x0][0x37c] ;  /* 0x0000df00ff017b82 */ /* 0x000fe20000000800 */
[----:B------:R-:W0:Y:S01]  /*0010*/  LDCU UR4, c[0x0][0x390] ;  /* 0x00007200ff0477ac */ /* 0x000e220008000800 */
[----:B------:R-:W1:Y:S01]  /*0020*/  LDCU.64 UR6, c[0x0][0x358] ;  /* 0x00006b00ff0677ac */ /* 0x000e620008000a00 */
[----:B0-----:R-:W-:-:S05]  /*0030*/  IMAD.U32 R2, RZ, RZ, UR4 ;  /* 0x00000004ff027e24 */ /* 0x001fca000f8e00ff */
[----:B------:R-:W-:-:S13]  /*0040*/  ISETP.NE.AND P0, PT, R2, RZ, PT ;  /* 0x000000ff0200720c */ /* 0x000fda0003f05270 */
        /* <DEDUP_REMOVED lines=8> */
.L_x_492:
[----:B------:R-:W-:Y:S01]  /*00d0*/  ISETP.GT.U32.AND P0, PT, R2, 0x7ff, PT ;  /* 0x000007ff0200780c */ /* 0x000fe20003f04070 */
[----:B------:R-:W-:-:S12]  /*00e0*/  BSSY.RECONVERGENT B0, `(.L_x_493) ;  /* 0x00002f1000007945 */ /* 0x000fd80003800200 */
        /* <DEDUP_REMOVED lines=11> */
.L_x_496:
[----:B------:R-:W-:Y:S05]  /*01a0*/  BSYNC.RECONVERGENT B1 ;  /* 0x0000000000017941 */ /* 0x000fea0003800200 */
.L_x_495:
        /* <DEDUP_REMOVED lines=17> */
.L_x_501:
        /* <DEDUP_REMOVED lines=70> */
.L_x_500:
[----:B------:R-:W-:Y:S05]  /*0720*/  BSYNC.RECONVERGENT B2 ;  /* 0x0000000000027941 */ /* 0x000fea0003800200 */
.L_x_499:
[----:B------:R-:W-:Y:S05]  /*0730*/  @!P0 BRA `(.L_x_498) ;  /* 0x0000000400508947 */ /* 0x000fea0003800000 */
[----:B------:R-:W-:Y:S01]  /*0740*/  ISETP.GE.U32.AND P1, PT, R42, 0x8, PT ;  /* 0x000000082a00780c */ /* 0x000fe20003f26070 */
[----:B------:R-:W-:Y:S01]  /*0750*/  BSSY.RECONVERGENT B2, `(.L_x_502) ;  /* 0x0000027000027945 */ /* 0x000fe20003800200 */
[----:B------:R-:W-:-:S04]  /*0760*/  LOP3.LUT R22, R40, 0x7, RZ, 0xc0, !PT ;  /* 0x0000000728167812 */ /* 0x000fc800078ec0ff */
[----:B------:R-:W-:-:S07]  /*0770*/  ISETP.NE.AND P0, PT, R22, RZ, PT ;  /* 0x000000ff1600720c */ /* 0x000fce0003f05270 */
[----:B------:R-:W-:Y:S06]  /*0780*/  @!P1 BRA `(.L_x_503) ;  /* 0x00000000008c9947 */ /* 0x000fec0003800000 */
[----:B------:R-:W0:Y:S02]  /*0790*/  LDC.64 R4, c[0x0][0x380] ;  /* 0x0000e000ff047b82 */ /* 0x000e240000000a00 */
[----:B0-----:R-:W-:-:S05]  /*07a0*/  IMAD.WIDE.U32 R20, R41, 0x8, R4 ;  /* 0x0000000829147825 */ /* 0x001fca00078e0004 */
        /* <DEDUP_REMOVED lines=33> */
.L_x_503:
[----:B------:R-:W-:Y:S05]  /*09c0*/  BSYNC.RECONVERGENT B2 ;  /* 0x0000000000027941 */ /* 0x000fea0003800200 */
.L_x_502:
        /* <DEDUP_REMOVED lines=25> */
.L_x_505:
[----:B------:R-:W-:Y:S05]  /*0b60*/  BSYNC.RECONVERGENT B2 ;  /* 0x0000000000027941 */ /* 0x000fea0003800200 */
.L_x_504:
[----:B------:R-:W-:Y:S05]  /*0b70*/  @!P0 BRA `(.L_x_498) ;  /* 0x0000000000408947 */ /* 0x000fea0003800000 */
[----:B------:R-:W0:Y:S01]  /*0b80*/  LDC.64 R4, c[0x0][0x380] ;  /* 0x0000e000ff047b82 */ /* 0x000e220000000a00 */
[----:B------:R-:W-:Y:S02]  /*0b90*/  IMAD.MOV R0, RZ, RZ, -R0 ;  /* 0x000000ffff007224 */ /* 0x000fe400078e0a00 */
[----:B0-----:R-:W-:-:S04]  /*0ba0*/  IMAD.WIDE.U32 R4, R41, 0x8, R4 ;  /* 0x0000000829047825 */ /* 0x001fc800078e0004 */
[----:B------:R-:W-:Y:S02]  /*0bb0*/  IMAD.MOV.U32 R6, RZ, RZ, R4 ;  /* 0x000000ffff067224 */ /* 0x000fe400078e0004 */
[----:B------:R-:W-:-:S07]  /*0bc0*/  IMAD.MOV.U32 R7, RZ, RZ, R5 ;  /* 0x000000ffff077224 */ /* 0x000fce00078e0005 */
.L_x_506:
[----:B------:R-:W-:Y:S02]  /*0bd0*/  IMAD.MOV.U32 R4, RZ, RZ, R6 ;  /* 0x000000ffff047224 */ /* 0x000fe400078e0006 */
[----:B------:R-:W-:-:S06]  /*0be0*/  IMAD.MOV.U32 R5, RZ, RZ, R7 ;  /* 0x000000ffff057224 */ /* 0x000fcc00078e0007 */
[----:B------:R-:W2:Y:S01]  /*0bf0*/  LDG.E.64 R4, desc[UR6][R4.64] ;  /* 0x0000000604047981 */ /* 0x000ea2000c1e1b00 */
[----:B------:R-:W-:Y:S01]  /*0c00*/  VIADD R0, R0, 0x1 ;  /* 0x0000000100007836 */ /* 0x000fe20000000000 */
[----:B------:R-:W-:-:S04]  /*0c10*/  IADD3 R6, P2, PT, R6, 0x800, RZ ;  /* 0x0000080006067810 */ /* 0x000fc80007f5e0ff */
[----:B------:R-:W-:Y:S01]  /*0c20*/  ISETP.NE.AND P1, PT, R0, RZ, PT ;  /* 0x000000ff0000720c */ /* 0x000fe20003f25270 */
[----:B------:R-:W-:Y:S01]  /*0c30*/  IMAD.X R7, RZ, RZ, R7, P2 ;  /* 0x000000ffff077224 */ /* 0x000fe200010e0607 */
[----:B--2--5:R-:W-:-:S06]  /*0c40*/  DSETP.GEU.AND P0, PT, R36, R4, PT ;  /* 0x000000042400722a */ /* 0x024fcc0003f0e000 */
[----:B------:R-:W-:Y:S02]  /*0c50*/  FSEL R36, R4, R36, !P0 ;  /* 0x0000002404247208 */ /* 0x000fe40004000000 */
[----:B------:R-:W-:-:S03]  /*0c60*/  FSEL R37, R5, R37, !P0 ;  /* 0x0000002505257208 */ /* 0x000fc60004000000 */
[----:B------:R-:W-:Y:S05]  /*0c70*/  @P1 BRA `(.L_x_506) ;  /* 0xfffffffc00d41947 */ /* 0x000fea000383ffff */
.L_x_498:
[----:B------:R-:W-:Y:S05]  /*0c80*/  BSYNC.RECONVERGENT B1 ;  /* 0x0000000000017941 */ /* 0x000fea0003800200 */
.L_x_497:
        /* <DEDUP_REMOVED lines=18> */
[----:B------:R-:W-:Y:S01]  /*0db0*/  @!P2 SHF.R.U32.HI R0, RZ, 0x2, R3 ;  /* 0x00000002ff00a819 */ /* 0x000fe20000011603 */
[----:B------:R-:W1:Y:S03]  /*0dc0*/  @!P2 S2R R9, SR_CgaCtaId ;  /* 0x000000000009a919 */ /* 0x000e660000008800 */
[----:B------:R-:W-:Y:S01]  /*0dd0*/  @!P2 LOP3.LUT R0, R0, 0xf8, RZ, 0xc0, !PT ;  /* 0x000000f80000a812 */ /* 0x000fe200078ec0ff */
        /* <DEDUP_REMOVED lines=8> */
[----:B------:R-:W0:Y:S03]  /*0e60*/  SHFL.DOWN PT, R5, R13, 0x4, 0x1f ;  /* 0x08801f000d057f89 */ /* 0x000e2600000e0000 */
[----:B------:R-:W-:-:S02]  /*0e70*/  @!P2 IMAD.IADD R9, R0, 0x1, R9 ;  /* 0x000000010009a824 */ /* 0x000fc400078e0209 */
        /* <DEDUP_REMOVED lines=28> */
[----:B0-----:R-:W0:Y:S04]  /*1040*/  LDS.128 R8, [UR4+0x10] ;  /* 0x00001004ff087984 */ /* 0x001e280008000c00 */
        /* <DEDUP_REMOVED lines=25> */
.L_x_507:
        /* <DEDUP_REMOVED lines=18> */
[----:B------:R-:W-:-:S03]  /*1300*/  VIADD R0, R8, 0x4 ;  /* 0x0000000408007836 */ /* 0x000fc60000000000 */
[----:B------:R-:W0:Y:S02]  /*1310*/  SHFL.DOWN PT, R5, R7, 0x2, R9 ;  /* 0x0840000007057989 */ /* 0x000e2400000e0009 */
[----:B0-----:R-:W-:-:S06]  /*1320*/  DSETP.GEU.AND P1, PT, R6, R4, PT ;  /* 0x000000040600722a */ /* 0x001fcc0003f2e000 */
[----:B------:R-:W-:Y:S02]  /*1330*/  @!P0 FSEL R6, R4, R6, !P1 ;  /* 0x0000000604068208 */ /* 0x000fe40004800000 */
[----:B------:R-:W-:Y:S02]  /*1340*/  @!P0 FSEL R7, R5, R7, !P1 ;  /* 0x0000000705078208 */ /* 0x000fe40004800000 */
        /* <DEDUP_REMOVED lines=9> */
[C---:B------:R-:W-:Y:S01]  /*13e0*/  ISETP.NE.AND P0, PT, R8.reuse, RZ, PT ;  /* 0x000000ff0800720c */ /* 0x040fe20003f05270 */
[----:B------:R-:W-:Y:S02]  /*13f0*/  VIADD R0, R8, 0x10 ;  /* 0x0000001008007836 */ /* 0x000fe40000000000 */
[----:B------:R-:W0:Y:S10]  /*1400*/  SHFL.DOWN PT, R5, R7, 0x8, R9 ;  /* 0x0900000007057989 */ /* 0x000e3400000e0009 */
[----:B------:R-:W1:Y:S01]  /*1410*/  @!P0 S2R R11, SR_CgaCtaId ;  /* 0x00000000000b8919 */ /* 0x000e620000008800 */
[----:B------:R-:W-:Y:S01]  /*1420*/  @!P0 MOV R8, 0x400 ;  /* 0x0000040000088802 */ /* 0x000fe20000000f00 */
[----:B0-----:R-:W-:-:S06]  /*1430*/  DSETP.GEU.AND P2, PT, R6, R4, PT ;  /* 0x000000040600722a */ /* 0x001fcc0003f4e000 */
[----:B------:R-:W-:Y:S02]  /*1440*/  @!P1 FSEL R6, R4, R6, !P2 ;  /* 0x0000000604069208 */ /* 0x000fe40005000000 */
[----:B------:R-:W-:Y:S02]  /*1450*/  @!P1 FSEL R7, R5, R7, !P2 ;  /* 0x0000000705079208 */ /* 0x000fe40005000000 */
[----:B------:R-:W-:Y:S01]  /*1460*/  ISETP.GT.AND P1, PT, R0, R9, PT ;  /* 0x000000090000720c */ /* 0x000fe20003f24270 */
[----:B------:R-:W-:Y:S01]  /*1470*/  SHFL.DOWN PT, R4, R6, 0x10, R9 ;  /* 0x0a00000006047989 */ /* 0x000fe200000e0009 */
[----:B------:R-:W-:-:S03]  /*1480*/  @!P0 SHF.R.U32.HI R0, RZ, 0x2, R3 ;  /* 0x00000002ff008819 */ /* 0x000fc60000011603 */
[----:B------:R-:W0:Y:S01]  /*1490*/  SHFL.DOWN PT, R5, R7, 0x10, R9 ;  /* 0x0a00000007057989 */ /* 0x000e2200000e0009 */
[----:B------:R-:W-:Y:S02]  /*14a0*/  @!P0 LOP3.LUT R0, R0, 0xf8, RZ, 0xc0, !PT ;  /* 0x000000f800008812 */ /* 0x000fe400078ec0ff */
[----:B-1----:R-:W-:-:S05]  /*14b0*/  @!P0 LEA R11, R11, R8, 0x18 ;  /* 0x000000080b0b8211 */ /* 0x002fca00078ec0ff */
[----:B------:R-:W-:Y:S01]  /*14c0*/  @!P0 IMAD.IADD R11, R0, 0x1, R11 ;  /* 0x00000001000b8824 */ /* 0x000fe200078e020b */
[----:B0-----:R-:W-:-:S06]  /*14d0*/  DSETP.GEU.AND P2, PT, R6, R4, PT ;  /* 0x000000040600722a */ /* 0x001fcc0003f4e000 */
[----:B------:R-:W-:Y:S02]  /*14e0*/  @!P1 FSEL R6, R4, R6, !P2 ;  /* 0x0000000604069208 */ /* 0x000fe40005000000 */
[----:B------:R-:W-:-:S03]  /*14f0*/  @!P1 FSEL R7, R5, R7, !P2 ;  /* 0x0000000705079208 */ /* 0x000fc60005000000 */
[----:B------:R-:W-:Y:S02]  /*1500*/  IMAD.MOV.U32 R4, RZ, RZ, R6 ;  /* 0x000000ffff047224 */ /* 0x000fe400078e0006 */
        /* <DEDUP_REMOVED lines=14> */
[C---:B------:R-:W-:Y:S02]  /*15f0*/  ISETP.GT.U32.AND P1, PT, R2.reuse, 0x40, PT ;  /* 0x000000400200780c */ /* 0x040fe40003f24070 */
[----:B------:R-:W-:Y:S02]  /*1600*/  FSEL R12, R3, R4, P2 ;  /* 0x00000004030c7208 */ /* 0x000fe40001000000 */
[----:B------:R-:W-:Y:S02]  /*1610*/  FSEL R13, R13, R5, P2 ;  /* 0x000000050d0d7208 */ /* 0x000fe40001000000 */
[----:B------:R-:W0:Y:S01]  /*1620*/  LDS.128 R4, [UR4+0x30] ;  /* 0x00003004ff047984 */ /* 0x000e220008000c00 */
[----:B------:R-:W-:-:S03]  /*1630*/  ISETP.GT.U32.AND P2, PT, R2, 0x60, PT ;  /* 0x000000600200780c */ /* 0x000fc60003f44070 */
[----:B------:R-:W-:-:S06]  /*1640*/  DSETP.GEU.AND P3, PT, R12, R14, PT ;  /* 0x0000000e0c00722a */ /* 0x000fcc0003f6e000 */
[----:B------:R-:W-:Y:S02]  /*1650*/  @P1 FSEL R12, R14, R12, !P3 ;  /* 0x0000000c0e0c1208 */ /* 0x000fe40005800000 */
[----:B------:R-:W-:Y:S02]  /*1660*/  @P1 FSEL R13, R15, R13, !P3 ;  /* 0x0000000d0f0d1208 */ /* 0x000fe40005800000 */
[----:B------:R-:W-:-:S04]  /*1670*/  ISETP.GT.U32.AND P1, PT, R2, 0x80, PT ;  /* 0x000000800200780c */ /* 0x000fc80003f24070 */
[----:B-1----:R-:W-:-:S06]  /*1680*/  DSETP.GEU.AND P3, PT, R12, R8, PT ;  /* 0x000000080c00722a */ /* 0x002fcc0003f6e000 */
[----:B------:R-:W-:Y:S02]  /*1690*/  @P2 FSEL R12, R8, R12, !P3 ;  /* 0x0000000c080c2208 */ /* 0x000fe40005800000 */
[----:B------:R-:W-:Y:S02]  /*16a0*/  @P2 FSEL R13, R9, R13, !P3 ;  /* 0x0000000d090d2208 */ /* 0x000fe40005800000 */
[----:B------:R-:W-:Y:S01]  /*16b0*/  ISETP.GT.U32.AND P2, PT, R2, 0xa0, PT ;  /* 0x000000a00200780c */ /* 0x000fe20003f44070 */
[----:B------:R-:W1:Y:S03]  /*16c0*/  LDS.64 R8, [UR4+0x40] ;  /* 0x00004004ff087984 */ /* 0x000e660008000a00 */
        /* <DEDUP_REMOVED lines=23> */
.L_x_494:
[----:B------:R-:W0:Y:S01]  /*1840*/  S2R R0, SR_TID.X ;  /* 0x0000000000007919 */ /* 0x000e220000002100 */
[----:B------:R-:W1:Y:S02]  /*1850*/  LDCU.64 UR4, c[0x0][0x380] ;  /* 0x00007000ff0477ac */ /* 0x000e640008000a00 */
[----:B-1----:R-:W-:Y:S02]  /*1860*/  IMAD.U32 R6, RZ, RZ, UR4 ;  /* 0x00000004ff067e24 */ /* 0x002fe4000f8e00ff */
[----:B------:R-:W-:Y:S02]  /*1870*/  IMAD.U32 R7, RZ, RZ, UR5 ;  /* 0x00000005ff077e24 */ /* 0x000fe4000f8e00ff */
        /* <DEDUP_REMOVED lines=9> */
[----:B------:R-:W-:Y:S01]  /*1910*/  VIADD R24, R2, 0xfffff800 ;  /* 0xfffff80002187836 */ /* 0x000fe20000000000 */
[----:B------:R-:W-:-:S04]  /*1920*/  UMOV UR4, 0x800 ;  /* 0x0000080000047882 */ /* 0x000fc80000000000 */
[----:B------:R-:W-:Y:S01]  /*1930*/  ISETP.GE.U32.AND P1, PT, R24, 0x800, PT ;  /* 0x000008001800780c */ /* 0x000fe20003f26070 */
        /* <DEDUP_REMOVED lines=22> */
[----:B------:R-:W0:Y:S01]  /*1aa0*/  LDC R25, c[0x0][0x390] ;  /* 0x0000e400ff197b82 */ /* 0x000e220000000800 */
[----:B------:R-:W-:-:S07]  /*1ab0*/  UMOV UR4, 0x800 ;  /* 0x0000080000047882 */ /* 0x000fce0000000000 */
[----:B------:R-:W1:Y:S02]  /*1ac0*/  LDC.64 R6, c[0x0][0x380] ;  /* 0x0000e000ff067b82 */ /* 0x000e640000000a00 */
.L_x_511:
[----:B------:R-:W-:-:S04]  /*1ad0*/  VIADD R3, R0, UR4 ;  /* 0x0000000400037c36 */ /* 0x000fc80008000000 */
[----:B-1----:R-:W-:-:S05]  /*1ae0*/  IMAD.WIDE.U32 R2, R3, 0x8, R6 ;  /* 0x0000000803027825 */ /* 0x002fca00078e0006 */
[----:B------:R-:W2:Y:S04]  /*1af0*/  LDG.E.64 R10, desc[UR6][R2.64] ;  /* 0x00000006020a7981 */ /* 0x000ea8000c1e1b00 */
[----:B------:R-:W3:Y:S04]  /*1b00*/  LDG.E.64 R12, desc[UR6][R2.64+0x800] ;  /* 0x00080006020c7981 */ /* 0x000ee8000c1e1b00 */
[----:B------:R-:W4:Y:S04]  /*1b10*/  LDG.E.64 R14, desc[UR6][R2.64+0x1000] ;  /* 0x00100006020e7981 */ /* 0x000f28000c1e1b00 */
[----:B------:R-:W5:Y:S04]  /*1b20*/  LDG.E.64 R16, desc[UR6][R2.64+0x1800] ;  /* 0x0018000602107981 */ /* 0x000f68000c1e1b00 */
[----:B------:R-:W5:Y:S04]  /*1b30*/  LDG.E.64 R18, desc[UR6][R2.64+0x2000] ;  /* 0x0020000602127981 */ /* 0x000f68000c1e1b00 */
[----:B------:R-:W5:Y:S04]  /*1b40*/  LDG.E.64 R20, desc[UR6][R2.64+0x2800] ;  /* 0x0028000602147981 */ /* 0x000f68000c1e1b00 */
[----:B------:R-:W5:Y:S04]  /*1b50*/  LDG.E.64 R22, desc[UR6][R2.64+0x3000] ;  /* 0x0030000602167981 */ /* 0x000f68000c1e1b00 */
[----:B------:R1:W5:Y:S01]  /*1b60*/  LDG.E.64 R4, desc[UR6][R2.64+0x3800] ;  /* 0x0038000602047981 */ /* 0x000362000c1e1b00 */
        /* <DEDUP_REMOVED lines=10> */
[----:B-1----:R-:W-:Y:S02]  /*1c10*/  FSEL R2, R16, R8, !P0 ;  /* 0x0000000810027208 */ /* 0x002fe40004000000 */
        /* <DEDUP_REMOVED lines=10> */
[----:B------:R-:W-:-:S03]  /*1cc0*/  FSEL R9, R23, R3, !P0 ;  /* 0x0000000317097208 */ /* 0x000fc60004000000 */
[----:B------:R-:W-:-:S03]  /*1cd0*/  VIADD R3, R2, -UR4 ;  /* 0x8000000402037c36 */ /* 0x000fc60008000000 */
[----:B------:R-:W-:Y:S02]  /*1ce0*/  DSETP.GEU.AND P0, PT, R8, R4, PT ;  /* 0x000000040800722a */ /* 0x000fe40003f0e000 */
[----:B------:R-:W-:-:S04]  /*1cf0*/  ISETP.GE.U32.AND P1, PT, R3, 0x800, PT ;  /* 0x000008000300780c */ /* 0x000fc80003f26070 */
[----:B------:R-:W-:Y:S02]  /*1d00*/  FSEL R8, R4, R8, !P0 ;  /* 0x0000000804087208 */ /* 0x000fe40004000000 */
[----:B------:R-:W-:-:S07]  /*1d10*/  FSEL R9, R5, R9, !P0 ;  /* 0x0000000905097208 */ /* 0x000fce0004000000 */
[----:B------:R-:W-:Y:S05]  /*1d20*/  @!P1 BRA `(.L_x_510) ;  /* 0x0000000c00889947 */ /* 0x000fea0003800000 */
[----:B------:R-:W-:-:S06]  /*1d30*/  UIADD3 UR4, UPT, UPT, UR4, 0x800, URZ ;  /* 0x0000080004047890 */ /* 0x000fcc000fffe0ff */
[----:B------:R-:W-:-:S13]  /*1d40*/  ISETP.LT.U32.AND P0, PT, R24, UR4, PT ;  /* 0x0000000418007c0c */ /* 0x000fda000bf01070 */
[----:B------:R-:W-:Y:S05]  /*1d50*/  @!P0 BRA `(.L_x_511) ;  /* 0xfffffffc005c8947 */ /* 0x000fea000383ffff */
.L_x_509:
[----:B------:R-:W-:Y:S01]  /*1d60*/  VIADD R3, R2, -UR4 ;  /* 0x8000000402037c36 */ /* 0x000fe20008000000 */
[----:B------:R-:W-:Y:S04]  /*1d70*/  BSSY.RECONVERGENT B1, `(.L_x_510) ;  /* 0x00000dd000017945 */ /* 0x000fe80003800200 */
[----:B------:R-:W-:-:S04]  /*1d80*/  ISETP.GE.AND P0, PT, R0, R3, PT ;  /* 0x000000030000720c */ /* 0x000fc80003f06270 */
[----:B------:R-:W-:-:S13]  /*1d90*/  ISETP.LE.U32.OR P0, PT, R2, UR4, P0 ;  /* 0x0000000402007c0c */ /* 0x000fda0008703470 */
[----:B------:R-:W-:Y:S05]  /*1da0*/  @P0 BRA `(.L_x_512) ;  /* 0x0000000c00640947 */ /* 0x000fea0003800000 */
[----:B------:R-:W-:Y:S01]  /*1db0*/  LOP3.LUT R3, RZ, R0, RZ, 0x33, !PT ;  /* 0x00000000ff037212 */ /* 0x000fe200078e33ff */
[----:B------:R-:W-:Y:S01]  /*1dc0*/  BSSY.RECONVERGENT B2, `(.L_x_513) ;  /* 0x0000072000027945 */ /* 0x000fe20003800200 */
[----:B------:R-:W-:Y:S02]  /*1dd0*/  IMAD.MOV.U32 R5, RZ, RZ, R0 ;  /* 0x000000ffff057224 */ /* 0x000fe400078e0000 */
[----:B------:R-:W-:-:S04]  /*1de0*/  IADD3 R2, PT, PT, R2, -UR4, R3 ;  /* 0x8000000402027c10 */ /* 0x000fc8000fffe003 */
[C---:B------:R-:W-:Y:S02]  /*1df0*/  ISETP.GE.U32.AND P0, PT, R2.reuse, 0xf00, PT ;  /* 0x00000f000200780c */ /* 0x040fe40003f06070 */
[----:B------:R-:W-:-:S04]  /*1e00*/  LEA.HI R2, R2, 0x1, RZ, 0x18 ;  /* 0x0000000102027811 */ /* 0x000fc800078fc0ff */
[----:B------:R-:W-:-:S07]  /*1e10*/  LOP3.LUT R3, R2, 0xf, RZ, 0xc0, !PT ;  /* 0x0000000f02037812 */ /* 0x000fce00078ec0ff */
[----:B------:R-:W-:Y:S05]  /*1e20*/  @!P0 BRA `(.L_x_514) ;  /* 0x0000000400ac8947 */ /* 0x000fea0003800000 */
[----:B------:R-:W-:Y:S01]  /*1e30*/  LOP3.LUT R42, R2, 0x1fffff0, RZ, 0xc0, !PT ;  /* 0x01fffff0022a7812 */ /* 0x000fe200078ec0ff */
[----:B------:R-:W-:Y:S01]  /*1e40*/  BSSY.RECONVERGENT B3, `(.L_x_515) ;  /* 0x0000068000037945 */ /* 0x000fe20003800200 */
[C---:B------:R-:W-:Y:S01]  /*1e50*/  LOP3.LUT R5, R0.reuse, 0x800, RZ, 0xfc, !PT ;  /* 0x0000080000057812 */ /* 0x040fe200078efcff */
[----:B------:R-:W-:Y:S02]  /*1e60*/  VIADD R4, R0, UR4 ;  /* 0x0000000400047c36 */ /* 0x000fe40008000000 */
[----:B------:R-:W-:-:S07]  /*1e70*/  IMAD.MOV R42, RZ, RZ, -R42 ;  /* 0x000000ffff2a7224 */ /* 0x000fce00078e0a2a */
.L_x_516:
        /* <DEDUP_REMOVED lines=47> */
[----:B------:R-:W-:Y:S02]  /*2170*/  VIADD R42, R42, 0x10 ;  /* 0x000000102a2a7836 */ /* 0x000fe40000000000 */
[----:B------:R-:W-:Y:S02]  /*2180*/  VIADD R5, R5, 0x1000 ;  /* 0x0000100005057836 */ /* 0x000fe40000000000 */
[----:B------:R-:W-:Y:S01]  /*2190*/  VIADD R4, R4, 0x1000 ;  /* 0x0000100004047836 */ /* 0x000fe20000000000 */
[----:B------:R-:W-:Y:S01]  /*21a0*/  ISETP.NE.AND P1, PT, R42, RZ, PT ;  /* 0x000000ff2a00720c */ /* 0x000fe20003f25270 */
        /* <DEDUP_REMOVED lines=49> */
[----:B------:R-:W-:Y:S05]  /*24c0*/  BSYNC.RECONVERGENT B3 ;  /* 0x0000000000037941 */ /* 0x000fea0003800200 */
.L_x_515:
[----:B------:R-:W-:-:S07]  /*24d0*/  VIADD R5, R5, 0xfffff800 ;  /* 0xfffff80005057836 */ /* 0x000fce0000000000 */
.L_x_514:
[----:B------:R-:W-:Y:S05]  /*24e0*/  BSYNC.RECONVERGENT B2 ;  /* 0x0000000000027941 */ /* 0x000fea0003800200 */
.L_x_513:
        /* <DEDUP_REMOVED lines=56> */
.L_x_518:
[----:B------:R-:W-:Y:S05]  /*2870*/  BSYNC.RECONVERGENT B2 ;  /* 0x0000000000027941 */ /* 0x000fea0003800200 */
.L_x_517:
        /* <DEDUP_REMOVED lines=31> */
.L_x_520:
[----:B------:R-:W-:Y:S05]  /*2a70*/  BSYNC.RECONVERGENT B2 ;  /* 0x0000000000027941 */ /* 0x000fea0003800200 */
.L_x_519:
[----:B------:R-:W-:Y:S05]  /*2a80*/  @!P0 BRA `(.L_x_512) ;  /* 0x00000000002c8947 */ /* 0x000fea0003800000 */
[----:B------:R-:W-:Y:S02]  /*2a90*/  VIADD R5, R5, UR4 ;  /* 0x0000000405057c36 */ /* 0x000fe40008000000 */
[----:B------:R-:W-:-:S07]  /*2aa0*/  IMAD.MOV R4, RZ, RZ, -R16 ;  /* 0x000000ffff047224 */ /* 0x000fce00078e0a10 */
.L_x_521:
[----:B------:R-:W-:-:S06]  /*2ab0*/  IMAD.WIDE.U32 R2, R5, 0x8, R6 ;  /* 0x0000000805027825 */ /* 0x000fcc00078e0006 */
[----:B------:R-:W2:Y:S01]  /*2ac0*/  LDG.E.64 R2, desc[UR6][R2.64] ;  /* 0x0000000602027981 */ /* 0x000ea2000c1e1b00 */
[----:B------:R-:W-:Y:S02]  /*2ad0*/  VIADD R4, R4, 0x1 ;  /* 0x0000000104047836 */ /* 0x000fe40000000000 */
[----:B------:R-:W-:-:S03]  /*2ae0*/  VIADD R5, R5, 0x100 ;  /* 0x0000010005057836 */ /* 0x000fc60000000000 */
[----:B------:R-:W-:Y:S01]  /*2af0*/  ISETP.NE.AND P1, PT, R4, RZ, PT ;  /* 0x000000ff0400720c */ /* 0x000fe20003f25270 */
[----:B--2---:R-:W-:-:S06]  /*2b00*/  DSETP.GEU.AND P0, PT, R8, R2, PT ;  /* 0x000000020800722a */ /* 0x004fcc0003f0e000 */
[----:B------:R-:W-:Y:S02]  /*2b10*/  FSEL R8, R2, R8, !P0 ;  /* 0x0000000802087208 */ /* 0x000fe40004000000 */
[----:B------:R-:W-:-:S04]  /*2b20*/  FSEL R9, R3, R9, !P0 ;  /* 0x0000000903097208 */ /* 0x000fc80004000000 */
[----:B------:R-:W-:Y:S05]  /*2b30*/  @P1 BRA `(.L_x_521) ;  /* 0xfffffffc00dc1947 */ /* 0x000fea000383ffff */
.L_x_512:
[----:B------:R-:W-:Y:S05]  /*2b40*/  BSYNC.RECONVERGENT B1 ;  /* 0x0000000000017941 */ /* 0x000fea0003800200 */
.L_x_510:
        /* <DEDUP_REMOVED lines=50> */
[----:B------:R-:W2:Y:S01]  /*2e70*/  LDS.128 R12, [UR4+0x20] ;  /* 0x00002004ff0c7984 */ /* 0x000ea20008000c00 */
[----:B0-----:R-:W-:-:S06]  /*2e80*/  DSETP.GEU.AND P1, PT, R4, R8, PT ;  /* 0x000000080400722a */ /* 0x001fcc0003f2e000 */
[----:B-1----:R-:W-:Y:S02]  /*2e90*/  FSEL R2, R8, R4, !P1 ;  /* 0x0000000408027208 */ /* 0x002fe40004800000 */
        /* <DEDUP_REMOVED lines=21> */
.L_x_508:
[----:B------:R-:W-:Y:S05]  /*2ff0*/  BSYNC.RECONVERGENT B0 ;  /* 0x0000000000007941 */ /* 0x000fea0003800200 */
.L_x_493:
[----:B------:R-:W-:Y:S05]  /*3000*/  @P0 EXIT ;  /* 0x000000000000094d */ /* 0x000fea0003800000 */
[----:B------:R-:W2:Y:S01]  /*3010*/  LDCU.64 UR8, c[0x0][0x398] ;  /* 0x00007300ff0877ac */ /* 0x000ea20008000a00 */
[----:B01----:R-:W0:Y:S01]  /*3020*/  LDC.64 R6, c[0x0][0x388] ;  /* 0x0000e200ff067b82 */ /* 0x003e220000000a00 */
[----:B------:R-:W1:Y:S01]  /*3030*/  LDCU.64 UR4, c[0x0][0x398] ;  /* 0x00007300ff0477ac */ /* 0x000e620008000a00 */
[----:B--2---:R-:W-:-:S06]  /*3040*/  DSETP.GT.AND P0, PT, R4, UR8, PT ;  /* 0x0000000804007e2a */ /* 0x004fcc000bf04000 */
[----:B-1----:R-:W-:Y:S02]  /*3050*/  FSEL R2, R4, UR4, P0 ;  /* 0x0000000404027c08 */ /* 0x002fe40008000000 */
[----:B------:R-:W-:-:S05]  /*3060*/  FSEL R3, R5, UR5, P0 ;  /* 0x0000000505037c08 */ /* 0x000fca0008000000 */
[----:B0-----:R-:W-:Y:S01]  /*3070*/  STG.E.64 desc[UR6][R6.64], R2 ;  /* 0x0000000206007986 */ /* 0x001fe2000c101b06 */
[----:B------:R-:W-:Y:S05]  /*3080*/  EXIT ;  /* 0x000000000000794d */ /* 0x000fea0003800000 */
.L_x_522:
        /* <DEDUP_REMOVED lines=15> */
.L_x_1304:


//--------------------- .text._ZN3cub18CUB_300001_SM_10006detail6reduce28DeviceReduceSingleTileKernelINS2_10policy_hubIdy11max_functorIdEE10Policy1000EPdS9_iS6_ddN4cuda3std3__410__identityEEEvT0_T1_T2_T3_T4_T6_ --------------------------
	.section	.text._ZN3cub18CUB_300001_SM_10006detail6reduce28DeviceReduceSingleTileKernelINS2_10policy_hubIdy11max_functorIdEE10Policy1000EPdS9_iS6_ddN4cuda3std3__410__identityEEEvT0_T1_T2_T3_T4_T6_,"ax",@progbits
	.align	128
        .global         _ZN3cub18CUB_300001_SM_10006detail6reduce28DeviceReduceSingleTileKernelINS2_10policy_hubIdy11max_functorIdEE10Policy1000EPdS9_iS6_ddN4cuda3std3__410__identityEEEvT0_T1_T2_T3_T4_T6_
        .type           _ZN3cub18CUB_300001_SM_10006detail6reduce28DeviceReduceSingleTileKernelINS2_10policy_hubIdy11max_functorIdEE10Policy1000EPdS9_iS6_ddN4cuda3std3__410__identityEEEvT0_T1_T2_T3_T4_T6_,@function
        .size           _ZN3cub18CUB_300001_SM_10006detail6reduce28DeviceReduceSingleTileKernelINS2_10policy_hubIdy11max_functorIdEE10Policy1000EPdS9_iS6_ddN4cuda3std3__410__identityEEEvT0_T1_T2_T3_T4_T6_,(.L_x_1305 - _ZN3cub18CUB_300001_SM_10006detail6reduce28DeviceReduceSingleTileKernelINS2_10policy_hubIdy11max_functorIdEE10Policy1000EPdS9_iS6_ddN4cuda3std3__410__identityEEEvT0_T1_T2_T3_T4_T6_)
        .other          _ZN3cub18CUB_300001_SM_10006detail6reduce28DeviceReduceSingleTileKernelINS2_10policy_hubIdy11max_functorIdEE10Policy1000EPdS9_iS6_ddN4cuda3std3__410__identityEEEvT0_T1_T2_T3_T4_T6_,@"STO_CUDA_ENTRY STV_DEFAULT"
_ZN3cub18CUB_300001_SM_10006detail6reduce28DeviceReduceSingleTileKernelINS2_10policy_hubIdy11max_functorIdEE10Policy1000EPdS9_iS6_ddN4cuda3std3__410__identityEEEvT0_T1_T2_T3_T4_T6_:
.text._ZN3cub18CUB_300001_SM_10006detail6reduce28DeviceReduceSingleTileKernelINS2_10policy_hubIdy11max_functorIdEE10Policy1000EPdS9_iS6_ddN4cuda3std3__410__identityEEEvT0_T1_T2_T3_T4_T6_:
        /* <DEDUP_REMOVED lines=13> */
.L_x_523:
[----:B------:R-:W0:Y:S01]  /*00d0*/  LDCU UR4, c[0x0][0x380] ;  /* 0x00007000ff0477ac */ /* 0x000e220008000800 */
[----:B------:R-:W-:Y:S01]  /*00e0*/  BSSY.RECONVERGENT B0, `(.L_x_524) ;  /* 0x00005b3000007945 */ /* 0x000fe20003800200 */
[----:B0-----:R-:W-:-:S09]  /*00f0*/  ULOP3.LUT UP0, URZ, UR4, 0x1f, URZ, 0xc0, !UPT ;  /* 0x0000001f04ff7892 */ /* 0x001fd2000f80c0ff */
[----:B------:R-:W-:Y:S05]  /*0100*/  BRA.U UP0, `(.L_x_525) ;  /* 0x0000002d003c7547 */ /* 0x000fea000b800000 */
[----:B------:R-:W-:-:S13]  /*0110*/  ISETP.GT.AND P0, PT, R4, 0x7ff, PT ;  /* 0x000007ff0400780c */ /* 0x000fda0003f04270 */
[----:B------:R-:W-:Y:S05]  /*0120*/  @P0 BRA `(.L_x_526) ;  /* 0x0000001400e80947 */ /* 0x000fea0003800000 */
[----:B------:R-:W0:Y:S01]  /*0130*/  S2R R3, SR_TID.X ;  /* 0x0000000000037919 */ /* 0x000e220000002100 */
[----:B------:R-:W-:Y:S01]  /*0140*/  BSSY.RECONVERGENT B1, `(.L_x_527) ;  /* 0x0000009000017945 */ /* 0x000fe20003800200 */
[----:B------:R-:W-:Y:S02]  /*0150*/  CS2R R6, SRZ ;  /* 0x0000000000067805 */ /* 0x000fe4000001ff00 */
[----:B0-----:R-:W-:Y:S01]  /*0160*/  ISETP.GE.AND P0, PT, R3, R4, PT ;  /* 0x000000040300720c */ /* 0x001fe20003f06270 */
[----:B------:R-:W-:-:S12]  /*0170*/  IMAD.MOV.U32 R5, RZ, RZ, R3 ;  /* 0x000000ffff057224 */ /* 0x000fd800078e0003 */
[----:B------:R-:W-:Y:S05]  /*0180*/  @P0 BRA `(.L_x_528) ;  /* 0x0000000000100947 */ /* 0x000fea0003800000 */
[----:B------:R-:W0:Y:S02]  /*0190*/  LDC.64 R6, c[0x0][0x380] ;  /* 0x0000e000ff067b82 */ /* 0x000e240000000a00 */
[----:B0-----:R-:W-:-:S06]  /*01a0*/  IMAD.WIDE.U32 R6, R3, 0x8, R6 ;  /* 0x0000000803067825 */ /* 0x001fcc00078e0006 */
[----:B------:R-:W5:Y:S01]  /*01b0*/  LDG.E.64.CONSTANT R6, desc[UR6][R6.64] ;  /* 0x0000000606067981 */ /* 0x000f62000c1e9b00 */
[----:B------:R-:W-:-:S07]  /*01c0*/  VIADD R5, R3, 0x100 ;  /* 0x0000010003057836 */ /* 0x000fce0000000000 */
.L_x_528:
[----:B------:R-:W-:Y:S05]  /*01d0*/  BSYNC.RECONVERGENT B1 ;  /* 0x0000000000017941 */ /* 0x000fea0003800200 */
.L_x_527:
[----:B------:R-:W-:Y:S01]  /*01e0*/  ISETP.GE.AND P0, PT, R5, R4, PT ;  /* 0x000000040500720c */ /* 0x000fe20003f06270 */
[----:B------:R-:W-:-:S12]  /*01f0*/  BSSY.RECONVERGENT B1, `(.L_x_529) ;  /* 0x00000b0000017945 */ /* 0x000fd80003800200 */
[----:B------:R-:W-:Y:S05]  /*0200*/  @P0 BRA `(.L_x_530) ;  /* 0x0000000800b80947 */ /* 0x000fea0003800000 */
[----:B------:R-:W-:Y:S01]  /*0210*/  LOP3.LUT R9, RZ, R5, RZ, 0x33, !PT ;  /* 0x00000005ff097212 */ /* 0x000fe200078e33ff */
[----:B------:R-:W-:Y:S04]  /*0220*/  BSSY.RECONVERGENT B2, `(.L_x_531) ;  /* 0x0000019000027945 */ /* 0x000fe80003800200 */
[----:B------:R-:W-:-:S05]  /*0230*/  IMAD.IADD R0, R9, 0x1, R4 ;  /* 0x0000000109007824 */ /* 0x000fca00078e0204 */
[C---:B------:R-:W-:Y:S02]  /*0240*/  LOP3.LUT R2, R0.reuse, 0x300, RZ, 0xc0, !PT ;  /* 0x0000030000027812 */ /* 0x040fe400078ec0ff */
[----:B------:R-:W-:Y:S02]  /*0250*/  ISETP.GE.U32.AND P0, PT, R0, 0x300, PT ;  /* 0x000003000000780c */ /* 0x000fe40003f06070 */
[----:B------:R-:W-:-:S13]  /*0260*/  ISETP.NE.AND P1, PT, R2, 0x300, PT ;  /* 0x000003000200780c */ /* 0x000fda0003f25270 */
[----:B------:R-:W-:Y:S05]  /*0270*/  @!P1 BRA `(.L_x_532) ;  /* 0x00000000004c9947 */ /* 0x000fea0003800000 */
[----:B------:R-:W0:Y:S01]  /*0280*/  LDC.64 R8, c[0x0][0x380] ;  /* 0x0000e000ff087b82 */ /* 0x000e220000000a00 */
[----:B------:R-:W-:-:S04]  /*0290*/  LEA.HI R0, R0, 0x1, RZ, 0x18 ;  /* 0x0000000100007811 */ /* 0x000fc800078fc0ff */
[----:B------:R-:W-:-:S05]  /*02a0*/  LOP3.LUT R0, R0, 0x3, RZ, 0xc0, !PT ;  /* 0x0000000300007812 */ /* 0x000fca00078ec0ff */
[----:B------:R-:W-:Y:S02]  /*02b0*/  IMAD.MOV R0, RZ, RZ, -R0 ;  /* 0x000000ffff007224 */ /* 0x000fe400078e0a00 */
[----:B0-----:R-:W-:-:S04]  /*02c0*/  IMAD.WIDE.U32 R8, R5, 0x8, R8 ;  /* 0x0000000805087825 */ /* 0x001fc800078e0008 */
[----:B------:R-:W-:Y:S02]  /*02d0*/  IMAD.MOV.U32 R2, RZ, RZ, R8 ;  /* 0x000000ffff027224 */ /* 0x000fe400078e0008 */
[----:B------:R-:W-:-:S07]  /*02e0*/  IMAD.MOV.U32 R11, RZ, RZ, R9 ;  /* 0x000000ffff0b7224 */ /* 0x000fce00078e0009 */
.L_x_533:
[----:B------:R-:W-:Y:S02]  /*02f0*/  IMAD.MOV.U32 R8, RZ, RZ, R2 ;  /* 0x000000ffff087224 */ /* 0x000fe400078e0002 */
[----:B------:R-:W-:-:S06]  /*0300*/  IMAD.MOV.U32 R9, RZ, RZ, R11 ;  /* 0x000000ffff097224 */ /* 0x000fcc00078e000b */
[----:B------:R-:W2:Y:S01]  /*0310*/  LDG.E.64.CONSTANT R8, desc[UR6][R8.64] ;  /* 0x0000000608087981 */ /* 0x000ea2000c1e9b00 */
[----:B------:R-:W-:Y:S01]  /*0320*/  VIADD R0, R0, 0x1 ;  /* 0x0000000100007836 */ /* 0x000fe20000000000 */
[----:B------:R-:W-:Y:S01]  /*0330*/  IADD3 R2, P3, PT, R2, 0x800, RZ ;  /* 0x0000080002027810 */ /* 0x000fe20007f7e0ff */
[----:B------:R-:W-:-:S03]  /*0340*/  VIADD R5, R5, 0x100 ;  /* 0x0000010005057836 */ /* 0x000fc60000000000 */
[----:B------:R-:W-:Y:S01]  /*0350*/  ISETP.NE.AND P2, PT, R0, RZ, PT ;  /* 0x000000ff0000720c */ /* 0x000fe20003f45270 */
[----:B------:R-:W-:Y:S01]  /*0360*/  IMAD.X R11, RZ, RZ, R11, P3 ;  /* 0x000000ffff0b7224 */ /* 0x000fe200018e060b */
[----:B--2--5:R-:W-:-:S06]  /*0370*/  DSETP.GEU.AND P1, PT, R6, R8, PT ;  /* 0x000000080600722a */ /* 0x024fcc0003f2e000 */
[----:B------:R-:W-:Y:S02]  /*0380*/  FSEL R6, R8, R6, !P1 ;  /* 0x0000000608067208 */ /* 0x000fe40004800000 */
[----:B------:R-:W-:-:S03]  /*0390*/  FSEL R7, R9, R7, !P1 ;  /* 0x0000000709077208 */ /* 0x000fc60004800000 */
[----:B------:R-:W-:Y:S05]  /*03a0*/  @P2 BRA `(.L_x_533) ;  /* 0xfffffffc00d02947 */ /* 0x000fea000383ffff */
.L_x_532:
[----:B------:R-:W-:Y:S05]  /*03b0*/  BSYNC.RECONVERGENT B2 ;  /* 0x0000000000027941 */ /* 0x000fea0003800200 */
.L_x_531:
[----:B------:R-:W-:Y:S05]  /*03c0*/  @!P0 BRA `(.L_x_530) ;  /* 0x0000000800488947 */ /* 0x000fea0003800000 */
[----:B------:R-:W-:Y:S01]  /*03d0*/  IMAD.IADD R0, R4, 0x1, -R5 ;  /* 0x0000000104007824 */ /* 0x000fe200078e0a05 */
[----:B------:R-:W-:Y:S01]  /*03e0*/  BSSY.RECONVERGENT B2, `(.L_x_534) ;  /* 0x0000051000027945 */ /* 0x000fe20003800200 */
[----:B------:R-:W-:-:S03]  /*03f0*/  PLOP3.LUT P0, PT, PT, PT, PT, 0x80, 0x8 ;  /* 0x000000000008781c */ /* 0x000fc60003f0f070 */
[----:B------:R-:W-:-:S13]  /*0400*/  ISETP.GT.AND P1, PT, R0, 0xc00, PT ;  /* 0x00000c000000780c */ /* 0x000fda0003f24270 */
[----:B------:R-:W-:Y:S05]  /*0410*/  @!P1 BRA `(.L_x_535) ;  /* 0x0000000400349947 */ /* 0x000fea0003800000 */
[----:B------:R-:W0:Y:S01]  /*0420*/  LDC.64 R8, c[0x0][0x380] ;  /* 0x0000e000ff087b82 */ /* 0x000e220000000a00 */
[----:B------:R-:W-:Y:S01]  /*0430*/  PLOP3.LUT P0, PT, PT, PT, PT, 0x8, 0x80 ;  /* 0x000000000080781c */ /* 0x000fe20003f0e170 */
[----:B------:R-:W-:-:S12]  /*0440*/  VIADD R0, R4, 0xfffff400 ;  /* 0xfffff40004007836 */ /* 0x000fd80000000000 */
.L_x_536:
[----:B0-----:R-:W-:-:S05]  /*0450*/  IMAD.WIDE R30, R5, 0x8, R8 ;  /* 0x00000008051e7825 */ /* 0x001fca00078e0208 */
[----:B------:R-:W2:Y:S04]  /*0460*/  LDG.E.64.CONSTANT R10, desc[UR6][R30.64] ;  /* 0x000000061e0a7981 */ /* 0x000ea8000c1e9b00 */
[----:B------:R-:W3:Y:S04]  /*0470*/  LDG.E.64.CONSTANT R12, desc[UR6][R30.64+0x800] ;  /* 0x000800061e0c7981 */ /* 0x000ee8000c1e9b00 */
[----:B------:R-:W4:Y:S01]  /*0480*/  LDG.E.64.CONSTANT R14, desc[UR6][R30.64+0x1000] ;  /* 0x001000061e0e7981 */ /* 0x000f22000c1e9b00 */
[----:B------:R-:W-:-:S03]  /*0490*/  VIADD R39, R5, 0x400 ;  /* 0x0000040005277836 */ /* 0x000fc60000000000 */
[----:B------:R-:W4:Y:S01]  /*04a0*/  LDG.E.64.CONSTANT R16, desc[UR6][R30.64+0x1800] ;  /* 0x001800061e107981 */ /* 0x000f22000c1e9b00 */
[----:B------:R-:W-:-:S05]  /*04b0*/  IMAD.WIDE R38, R39, 0x8, R8 ;  /* 0x0000000827267825 */ /* 0x000fca00078e0208 */
[----:B------:R-:W4:Y:S04]  /*04c0*/  LDG.E.64.CONSTANT R18, desc[UR6][R38.64] ;  /* 0x0000000626127981 */ /* 0x000f28000c1e9b00 */
[----:B------:R-:W4:Y:S04]  /*04d0*/  LDG.E.64.CONSTANT R20, desc[UR6][R38.64+0x800] ;  /* 0x0008000626147981 */ /* 0x000f28000c1e9b00 */
        /* <DEDUP_REMOVED lines=12> */
[----:B------:R-:W4:Y:S04]  /*05a0*/  LDG.E.64.CONSTANT R38, desc[UR6][R44.64+0x1000] ;  /* 0x001000062c267981 */ /* 0x000f28000c1e9b00 */
[----:B------:R-:W4:Y:S01]  /*05b0*/  LDG.E.64.CONSTANT R40, desc[UR6][R44.64+0x1800] ;  /* 0x001800062c287981 */ /* 0x000f22000c1e9b00 */
[----:B------:R-:W-:-:S05]  /*05c0*/  VIADD R5, R5, 0x1000 ;  /* 0x0000100005057836 */ /* 0x000fca0000000000 */
[----:B------:R-:W-:Y:S01]  /*05d0*/  ISETP.GE.AND P2, PT, R5, R0, PT ;  /* 0x000000000500720c */ /* 0x000fe20003f46270 */
        /* <DEDUP_REMOVED lines=49> */
.L_x_535:
[----:B------:R-:W-:Y:S05]  /*08f0*/  BSYNC.RECONVERGENT B2 ;  /* 0x0000000000027941 */ /* 0x000fea0003800200 */
.L_x_534:
[----:B------:R-:W-:Y:S01]  /*0900*/  IMAD.IADD R0, R4, 0x1, -R5 ;  /* 0x0000000104007824 */ /* 0x000fe200078e0a05 */
[----:B------:R-:W-:Y:S04]  /*0910*/  BSSY.RECONVERGENT B2, `(.L_x_537) ;  /* 0x0000029000027945 */ /* 0x000fe80003800200 */
[----:B------:R-:W-:-:S13]  /*0920*/  ISETP.GT.AND P1, PT, R0, 0x400, PT ;  /* 0x000004000000780c */ /* 0x000fda0003f24270 */
[----:B------:R-:W-:Y:S05]  /*0930*/  @!P1 BRA `(.L_x_538) ;  /* 0x0000000000989947 */ /* 0x000fea0003800000 */
[----:B------:R-:W0:Y:S02]  /*0940*/  LDC.64 R18, c[0x0][0x380] ;  /* 0x0000e000ff127b82 */ /* 0x000e240000000a00 */
        /* <DEDUP_REMOVED lines=33> */
[----:B------:R-:W-:-:S04]  /*0b60*/  PLOP3.LUT P0, PT, PT, PT, PT, 0x8, 0x80 ;  /* 0x000000000080781c */ /* 0x000fc80003f0e170 */
[----:B------:R-:W-:-:S06]  /*0b70*/  DSETP.GEU.AND P1, PT, R6, R26, PT ;  /* 0x0000001a0600722a */ /* 0x000fcc0003f2e000 */
[----:B------:R-:W-:Y:S02]  /*0b80*/  FSEL R6, R26, R6, !P1 ;  /* 0x000000061a067208 */ /* 0x000fe40004800000 */
[----:B------:R-:W-:-:S07]  /*0b90*/  FSEL R7, R27, R7, !P1 ;  /* 0x000000071b077208 */ /* 0x000fce0004800000 */
.L_x_538:
[----:B------:R-:W-:Y:S05]  /*0ba0*/  BSYNC.RECONVERGENT B2 ;  /* 0x0000000000027941 */ /* 0x000fea0003800200 */
.L_x_537:
[----:B------:R-:W-:-:S13]  /*0bb0*/  ISETP.LT.OR P0, PT, R5, R4, P0 ;  /* 0x000000040500720c */ /* 0x000fda0000701670 */
[----:B------:R-:W-:Y:S05]  /*0bc0*/  @!P0 BRA `(.L_x_530) ;  /* 0x0000000000488947 */ /* 0x000fea0003800000 */
[----:B------:R-:W0:Y:S02]  /*0bd0*/  LDC.64 R8, c[0x0][0x380] ;  /* 0x0000e000ff087b82 */ /* 0x000e240000000a00 */
[----:B0-----:R-:W-:-:S05]  /*0be0*/  IMAD.WIDE R8, R5, 0x8, R8 ;  /* 0x0000000805087825 */ /* 0x001fca00078e0208 */
[----:B------:R-:W2:Y:S04]  /*0bf0*/  LDG.E.64.CONSTANT R10, desc[UR6][R8.64] ;  /* 0x00000006080a7981 */ /* 0x000ea8000c1e9b00 */
[----:B------:R-:W3:Y:S04]  /*0c00*/  LDG.E.64.CONSTANT R12, desc[UR6][R8.64+0x800] ;  /* 0x00080006080c7981 */ /* 0x000ee8000c1e9b00 */
[----:B------:R-:W4:Y:S04]  /*0c10*/  LDG.E.64.CONSTANT R14, desc[UR6][R8.64+0x1000] ;  /* 0x00100006080e7981 */ /* 0x000f28000c1e9b00 */
[----:B------:R-:W4:Y:S01]  /*0c20*/  LDG.E.64.CONSTANT R16, desc[UR6][R8.64+0x1800] ;  /* 0x0018000608107981 */ /* 0x000f22000c1e9b00 */
        /* <DEDUP_REMOVED lines=12> */
.L_x_530:
[----:B------:R-:W-:Y:S05]  /*0cf0*/  BSYNC.RECONVERGENT B1 ;  /* 0x0000000000017941 */ /* 0x000fea0003800200 */
.L_x_529:
        /* <DEDUP_REMOVED lines=14> */
[----:B------:R-:W-:Y:S01]  /*0de0*/  @!P2 MOV R2, 0x400 ;  /* 0x000004000002a802 */ /* 0x000fe20000000f00 */
[----:B------:R-:W-:Y:S01]  /*0df0*/  IMAD.MOV.U32 R7, RZ, RZ, R11 ;  /* 0x000000ffff077224 */ /* 0x000fe200078e000b */
        /* <DEDUP_REMOVED lines=8> */
[----:B------:R-:W-:Y:S02]  /*0e80*/  SHFL.DOWN PT, R4, R6, 0x4, 0x1f ;  /* 0x08801f0006047f89 */ /* 0x000fe400000e0000 */
[----:B------:R-:W-:Y:S02]  /*0e90*/  IMAD.MOV.U32 R7, RZ, RZ, R11 ;  /* 0x000000ffff077224 */ /* 0x000fe400078e000b */
[----:B------:R-:W0:Y:S04]  /*0ea0*/  SHFL.DOWN PT, R5, R11, 0x4, 0x1f ;  /* 0x08801f000b057f89 */ /* 0x000e2800000e0000 */
        /* <DEDUP_REMOVED lines=14> */
[----:B0-----:R-:W-:Y:S01]  /*0f90*/  DSETP.GEU.AND P0, PT, R6, R4, PT ;  /* 0x000000040600722a */ /* 0x001fe20003f0e000 */
[----:B-1----:R-:W-:-:S05]  /*0fa0*/  @!P2 LEA R7, R9, R2, 0x18 ;  /* 0x000000020907a211 */ /* 0x002fca00078ec0ff */
[----:B------:R-:W-:Y:S01]  /*0fb0*/  FSEL R4, R4, R6, !P0 ;  /* 0x0000000604047208 */ /* 0x000fe20004000000 */
[----:B------:R-:W-:Y:S01]  /*0fc0*/  @!P2 IMAD.IADD R9, R0, 0x1, R7 ;  /* 0x000000010009a824 */ /* 0x000fe200078e0207 */
        /* <DEDUP_REMOVED lines=10> */
[----:B---3--:R-:W0:Y:S04]  /*1070*/  LDS.128 R8, [UR4+0x10] ;  /* 0x00001004ff087984 */ /* 0x008e280008000c00 */
        /* <DEDUP_REMOVED lines=25> */
.L_x_539:
[----:B------:R-:W-:Y:S01]  /*1210*/  LOP3.LUT R0, R3, 0x3e0, RZ, 0xc0, !PT ;  /* 0x000003e003007812 */ /* 0x000fe200078ec0ff */
[----:B------:R-:W0:Y:S03]  /*1220*/  S2R R10, SR_LANEID ;  /* 0x00000000000a7919 */ /* 0x000e260000000000 */
[----:B------:R-:W-:Y:S01]  /*1230*/  LOP3.LUT R9, RZ, R0, RZ, 0x33, !PT ;  /* 0x00000000ff097212 */ /* 0x000fe200078e33ff */
[----:B------:R-:W-:-:S04]  /*1240*/  VIADD R5, R0, 0x20 ;  /* 0x0000002000057836 */ /* 0x000fc80000000000 */
[----:B------:R-:W-:Y:S01]  /*1250*/  IMAD.IADD R9, R9, 0x1, R4 ;  /* 0x0000000109097824 */ /* 0x000fe200078e0204 */
[----:B------:R-:W-:-:S04]  /*1260*/  ISETP.GT.AND P0, PT, R5, R4, PT ;  /* 0x000000040500720c */ /* 0x000fc80003f04270 */
        /* <DEDUP_REMOVED lines=12> */
[----:B------:R-:W-:-:S02]  /*1330*/  IMAD.MOV.U32 R6, RZ, RZ, R2 ;  /* 0x000000ffff067224 */ /* 0x000fc400078e0002 */
[----:B------:R-:W-:Y:S01]  /*1340*/  IMAD.MOV.U32 R7, RZ, RZ, R11 ;  /* 0x000000ffff077224 */ /* 0x000fe200078e000b */
[----:B------:R-:W0:Y:S01]  /*1350*/  SHFL.DOWN PT, R9, R11, 0x2, R5 ;  /* 0x084000000b097989 */ /* 0x000e2200000e0005 */
[----:B------:R-:W-:-:S04]  /*1360*/  VIADD R0, R10, 0x4 ;  /* 0x000000040a007836 */ /* 0x000fc80000000000 */
[----:B0-----:R-:W-:-:S06]  /*1370*/  DSETP.GEU.AND P1, PT, R6, R8, PT ;  /* 0x000000080600722a */ /* 0x001fcc0003f2e000 */
[----:B------:R-:W-:Y:S02]  /*1380*/  @!P0 FSEL R2, R8, R2, !P1 ;  /* 0x0000000208028208 */ /* 0x000fe40004800000 */
[----:B------:R-:W-:Y:S02]  /*1390*/  @!P0 FSEL R11, R9, R11, !P1 ;  /* 0x0000000b090b8208 */ /* 0x000fe40004800000 */
[----:B------:R-:W-:Y:S01]  /*13a0*/  ISETP.GT.AND P0, PT, R0, R5, PT ;  /* 0x000000050000720c */ /* 0x000fe20003f04270 */
[----:B------:R-:W-:Y:S01]  /*13b0*/  SHFL.DOWN PT, R6, R2, 0x4, R5 ;  /* 0x0880000002067989 */ /* 0x000fe200000e0005 */
[----:B------:R-:W-:Y:S02]  /*13c0*/  IMAD.MOV.U32 R8, RZ, RZ, R2 ;  /* 0x000000ffff087224 */ /* 0x000fe400078e0002 */
        /* <DEDUP_REMOVED lines=8> */
[----:B------:R-:W-:Y:S01]  /*1450*/  IMAD.MOV.U32 R8, RZ, RZ, R2 ;  /* 0x000000ffff087224 */ /* 0x000fe200078e0002 */
[C---:B------:R-:W-:Y:S01]  /*1460*/  ISETP.NE.AND P0, PT, R10.reuse, RZ, PT ;  /* 0x000000ff0a00720c */ /* 0x040fe20003f05270 */
[----:B------:R-:W-:Y:S01]  /*1470*/  IMAD.MOV.U32 R9, RZ, RZ, R11 ;  /* 0x000000ffff097224 */ /* 0x000fe200078e000b */
[----:B------:R-:W0:Y:S01]  /*1480*/  SHFL.DOWN PT, R7, R11, 0x8, R5 ;  /* 0x090000000b077989 */ /* 0x000e2200000e0005 */
[----:B------:R-:W-:-:S10]  /*1490*/  VIADD R0, R10, 0x10 ;  /* 0x000000100a007836 */ /* 0x000fd40000000000 */
[----:B------:R-:W1:Y:S01]  /*14a0*/  @!P0 S2R R13, SR_CgaCtaId ;  /* 0x00000000000d8919 */ /* 0x000e620000008800 */
[----:B0-----:R-:W-:-:S06]  /*14b0*/  DSETP.GEU.AND P2, PT, R8, R6, PT ;  /* 0x000000060800722a */ /* 0x001fcc0003f4e000 */
[----:B------:R-:W-:Y:S02]  /*14c0*/  @!P1 FSEL R2, R6, R2, !P2 ;  /* 0x0000000206029208 */ /* 0x000fe40005000000 */
[----:B------:R-:W-:Y:S02]  /*14d0*/  @!P1 FSEL R11, R7, R11, !P2 ;  /* 0x0000000b070b9208 */ /* 0x000fe40005000000 */
[----:B------:R-:W-:Y:S01]  /*14e0*/  ISETP.GT.AND P1, PT, R0, R5, PT ;  /* 0x000000050000720c */ /* 0x000fe20003f24270 */
[----:B------:R-:W-:Y:S01]  /*14f0*/  SHFL.DOWN PT, R6, R2, 0x10, R5 ;  /* 0x0a00000002067989 */ /* 0x000fe200000e0005 */
[----:B------:R-:W-:Y:S01]  /*1500*/  IMAD.MOV.U32 R8, RZ, RZ, R2 ;  /* 0x000000ffff087224 */ /* 0x000fe200078e0002 */
[----:B------:R-:W-:Y:S01]  /*1510*/  @!P0 SHF.R.U32.HI R0, RZ, 0x2, R3 ;  /* 0x00000002ff008819 */ /* 0x000fe20000011603 */
[----:B------:R-:W-:Y:S01]  /*1520*/  IMAD.MOV.U32 R9, RZ, RZ, R11 ;  /* 0x000000ffff097224 */ /* 0x000fe200078e000b */
[----:B------:R-:W0:Y:S02]  /*1530*/  SHFL.DOWN PT, R7, R11, 0x10, R5 ;  /* 0x0a0000000b077989 */ /* 0x000e2400000e0005 */
[----:B------:R-:W-:-:S03]  /*1540*/  @!P0 LOP3.LUT R0, R0, 0xf8, RZ, 0xc0, !PT ;  /* 0x000000f800008812 */ /* 0x000fc600078ec0ff */
[----:B0-----:R-:W-:Y:S01]  /*1550*/  DSETP.GEU.AND P2, PT, R8, R6, PT ;  /* 0x000000060800722a */ /* 0x001fe20003f4e000 */
[----:B------:R-:W-:-:S04]  /*1560*/  @!P0 MOV R8, 0x400 ;  /* 0x0000040000088802 */ /* 0x000fc80000000f00 */
[----:B-1----:R-:W-:Y:S02]  /*1570*/  @!P0 LEA R13, R13, R8, 0x18 ;  /* 0x000000080d0d8211 */ /* 0x002fe400078ec0ff */
[----:B------:R-:W-:Y:S02]  /*1580*/  @!P1 FSEL R2, R6, R2, !P2 ;  /* 0x0000000206029208 */ /* 0x000fe40005000000 */
[----:B------:R-:W-:Y:S01]  /*1590*/  @!P1 FSEL R11, R7, R11, !P2 ;  /* 0x0000000b070b9208 */ /* 0x000fe20005000000 */
[----:B------:R-:W-:Y:S02]  /*15a0*/  @!P0 IMAD.IADD R13, R0, 0x1, R13 ;  /* 0x00000001000d8824 */ /* 0x000fe400078e020d */
[----:B------:R-:W-:Y:S02]  /*15b0*/  IMAD.MOV.U32 R6, RZ, RZ, R2 ;  /* 0x000000ffff067224 */ /* 0x000fe400078e0002 */
[----:B------:R-:W-:-:S05]  /*15c0*/  IMAD.MOV.U32 R7, RZ, RZ, R11 ;  /* 0x000000ffff077224 */ /* 0x000fca00078e000b */
[----:B------:R3:W-:Y:S01]  /*15d0*/  @!P0 STS.64 [R13+0x8], R6 ;  /* 0x000008060d008388 */ /* 0x0007e20000000a00 */
[----:B------:R-:W-:Y:S01]  /*15e0*/  BAR.SYNC.DEFER_BLOCKING 0x0 ;  /* 0x0000000000007b1d */ /* 0x000fe20000010000 */
[----:B------:R-:W-:-:S13]  /*15f0*/  ISETP.NE.AND P0, PT, R3, RZ, PT ;  /* 0x000000ff0300720c */ /* 0x000fda0003f05270 */
[----:B---3--:R-:W-:Y:S05]  /*1600*/  @P0 BRA `(.L_x_540) ;  /* 0x0000004400800947 */ /* 0x008fea0003800000 */
[----:B------:R-:W0:Y:S01]  /*1610*/  S2UR UR5, SR_CgaCtaId ;  /* 0x00000000000579c3 */ /* 0x000e220000008800 */
[----:B------:R-:W-:Y:S01]  /*1620*/  UMOV UR4, 0x400 ;  /* 0x0000040000047882 */ /* 0x000fe20000000000 */
[----:B------:R-:W-:Y:S01]  /*1630*/  ISETP.GT.AND P2, PT, R4, 0x20, PT ;  /* 0x000000200400780c */ /* 0x000fe20003f44270 */
[----:B0-----:R-:W-:-:S09]  /*1640*/  ULEA UR4, UR5, UR4, 0x18 ;  /* 0x0000000405047291 */ /* 0x001fd2000f8ec0ff */
[----:B------:R-:W0:Y:S04]  /*1650*/  LDS.128 R16, [UR4+0x10] ;  /* 0x00001004ff107984 */ /* 0x000e280008000c00 */
[----:B------:R-:W1:Y:S04]  /*1660*/  LDS.128 R12, [UR4+0x20] ;  /* 0x00002004ff0c7984 */ /* 0x000e680008000c00 */
[----:B------:R-:W2:Y:S01]  /*1670*/  LDS.128 R8, [UR4+0x30] ;  /* 0x00003004ff087984 */ /* 0x000ea20008000c00 */
[----:B0-----:R-:W-:-:S06]  /*1680*/  DSETP.GEU.AND P1, PT, R6, R16, PT ;  /* 0x000000100600722a */ /* 0x001fcc0003f2e000 */
[-C--:B------:R-:W-:Y:S02]  /*1690*/  FSEL R3, R16, R6.reuse, !P1 ;  /* 0x0000000610037208 */ /* 0x080fe40004800000 */
[-C--:B------:R-:W-:Y:S02]  /*16a0*/  FSEL R17, R17, R7.reuse, !P1 ;  /* 0x0000000711117208 */ /* 0x080fe40004800000 */
[----:B------:R-:W-:Y:S02]  /*16b0*/  FSEL R6, R3, R6, P2 ;  /* 0x0000000603067208 */ /* 0x000fe40001000000 */
[----:B------:R-:W-:Y:S02]  /*16c0*/  FSEL R7, R17, R7, P2 ;  /* 0x0000000711077208 */ /* 0x000fe40001000000 */
[C---:B------:R-:W-:Y:S01]  /*16d0*/  ISETP.GT.AND P1, PT, R4.reuse, 0x40, PT ;  /* 0x000000400400780c */ /* 0x040fe20003f24270 */
[----:B------:R-:W-:Y:S01]  /*16e0*/  IMAD.MOV.U32 R2, RZ, RZ, R6 ;  /* 0x000000ffff027224 */ /* 0x000fe200078e0006 */
[----:B------:R-:W-:Y:S01]  /*16f0*/  ISETP.GT.AND P2, PT, R4, 0x60, PT ;  /* 0x000000600400780c */ /* 0x000fe20003f44270 */
[----:B------:R-:W-:-:S06]  /*1700*/  IMAD.MOV.U32 R3, RZ, RZ, R7 ;  /* 0x000000ffff037224 */ /* 0x000fcc00078e0007 */
[----:B------:R-:W-:-:S06]  /*1710*/  DSETP.GEU.AND P3, PT, R2, R18, PT ;  /* 0x000000120200722a */ /* 0x000fcc0003f6e000 */
[----:B------:R-:W-:Y:S02]  /*1720*/  @P1 FSEL R6, R18, R6, !P3 ;  /* 0x0000000612061208 */ /* 0x000fe40005800000 */
[----:B------:R-:W-:Y:S02]  /*1730*/  @P1 FSEL R7, R19, R7, !P3 ;  /* 0x0000000713071208 */ /* 0x000fe40005800000 */
[----:B------:R-:W-:Y:S01]  /*1740*/  ISETP.GT.AND P1, PT, R4, 0x80, PT ;  /* 0x000000800400780c */ /* 0x000fe20003f24270 */
[----:B------:R-:W-:Y:S02]  /*1750*/  IMAD.MOV.U32 R2, RZ, RZ, R6 ;  /* 0x000000ffff027224 */ /* 0x000fe400078e0006 */
[----:B------:R-:W-:-:S06]  /*1760*/  IMAD.MOV.U32 R3, RZ, RZ, R7 ;  /* 0x000000ffff037224 */ /* 0x000fcc00078e0007 */
[----:B-1----:R-:W-:Y:S01]  /*1770*/  DSETP.GEU.AND P3, PT, R2, R12, PT ;  /* 0x0000000c0200722a */ /* 0x002fe20003f6e000 */
[----:B------:R-:W0:Y:S05]  /*1780*/  LDS.64 R2, [UR4+0x40] ;  /* 0x00004004ff027984 */ /* 0x000e2a0008000a00 */
[----:B------:R-:W-:Y:S02]  /*1790*/  @P2 FSEL R6, R12, R6, !P3 ;  /* 0x000000060c062208 */ /* 0x000fe40005800000 */
[----:B------:R-:W-:Y:S02]  /*17a0*/  @P2 FSEL R7, R13, R7, !P3 ;  /* 0x000000070d072208 */ /* 0x000fe40005800000 */
[----:B------:R-:W-:-:S04]  /*17b0*/  ISETP.GT.AND P2, PT, R4, 0xa0, PT ;  /* 0x000000a00400780c */ /* 0x000fc80003f44270 */
[----:B------:R-:W-:-:S06]  /*17c0*/  DSETP.GEU.AND P3, PT, R6, R14, PT ;  /* 0x0000000e0600722a */ /* 0x000fcc0003f6e000 */
[----:B------:R-:W-:Y:S02]  /*17d0*/  @P1 FSEL R6, R14, R6, !P3 ;  /* 0x000000060e061208 */ /* 0x000fe40005800000 */
[----:B------:R-:W-:Y:S02]  /*17e0*/  @P1 FSEL R7, R15, R7, !P3 ;  /* 0x000000070f071208 */ /* 0x000fe40005800000 */
[----:B------:R-:W-:-:S04]  /*17f0*/  ISETP.GT.AND P1, PT, R4, 0xc0, PT ;  /* 0x000000c00400780c */ /* 0x000fc80003f24270 */
[----:B--2---:R-:W-:-:S06]  /*1800*/  DSETP.GEU.AND P3, PT, R6, R8, PT ;  /* 0x000000080600722a */ /* 0x004fcc0003f6e000 */
[----:B------:R-:W-:Y:S02]  /*1810*/  @P2 FSEL R6, R8, R6, !P3 ;  /* 0x0000000608062208 */ /* 0x000fe40005800000 */
[----:B------:R-:W-:Y:S02]  /*1820*/  @P2 FSEL R7, R9, R7, !P3 ;  /* 0x0000000709072208 */ /* 0x000fe40005800000 */
[----:B------:R-:W-:-:S04]  /*1830*/  ISETP.GT.AND P2, PT, R4, 0xe0, PT ;  /* 0x000000e00400780c */ /* 0x000fc80003f44270 */
[----:B------:R-:W-:-:S06]  /*1840*/  DSETP.GEU.AND P3, PT, R6, R10, PT ;  /* 0x0000000a0600722a */ /* 0x000fcc0003f6e000 */
[----:B------:R-:W-:Y:S02]  /*1850*/  @P1 FSEL R6, R10, R6, !P3 ;  /* 0x000000060a061208 */ /* 0x000fe40005800000 */
[----:B------:R-:W-:-:S03]  /*1860*/  @P1 FSEL R7, R11, R7, !P3 ;  /* 0x000000070b071208 */ /* 0x000fc60005800000 */
[----:B------:R-:W-:Y:S02]  /*1870*/  IMAD.MOV.U32 R4, RZ, RZ, R6 ;  /* 0x000000ffff047224 */ /* 0x000fe400078e0006 */
[----:B------:R-:W-:-:S06]  /*1880*/  IMAD.MOV.U32 R5, RZ, RZ, R7 ;  /* 0x000000ffff057224 */ /* 0x000fcc00078e0007 */
[----:B0-----:R-:W-:-:S06]  /*1890*/  DSETP.GEU.AND P1, PT, R4, R2, PT ;  /* 0x000000020400722a */ /* 0x001fcc0003f2e000 */
[----:B------:R-:W-:Y:S02]  /*18a0*/  @P2 FSEL R6, R2, R6, !P1 ;  /* 0x0000000602062208 */ /* 0x000fe40004800000 */
[----:B------:R-:W-:Y:S01]  /*18b0*/  @P2 FSEL R7, R3, R7, !P1 ;  /* 0x0000000703072208 */ /* 0x000fe20004800000 */
[----:B------:R-:W-:Y:S06]  /*18c0*/  BRA `(.L_x_540) ;  /* 0x0000004000d07947 */ /* 0x000fec0003800000 */
.L_x_526:
[----:B------:R-:W0:Y:S01]  /*18d0*/  S2R R0, SR_TID.X ;  /* 0x0000000000007919 */ /* 0x000e220000002100 */
[----:B------:R-:W1:Y:S02]  /*18e0*/  LDCU.64 UR4, c[0x0][0x380] ;  /* 0x00007000ff0477ac */ /* 0x000e640008000a00 */
[----:B-1----:R-:W-:Y:S02]  /*18f0*/  IMAD.U32 R2, RZ, RZ, UR4 ;  /* 0x00000004ff027e24 */ /* 0x002fe4000f8e00ff */
[----:B------:R-:W-:Y:S02]  /*1900*/  IMAD.U32 R3, RZ, RZ, UR5 ;  /* 0x00000005ff037e24 */ /* 0x000fe4000f8e00ff */
[----:B0-----:R-:W-:-:S04]  /*1910*/  IMAD.SHL.U32 R5, R0, 0x4, RZ ;  /* 0x0000000400057824 */ /* 0x001fc800078e00ff */
[----:B------:R-:W-:-:S05]  /*1920*/  IMAD.WIDE.U32 R6, R5, 0x8, R2 ;  /* 0x0000000805067825 */ /* 0x000fca00078e0002 */
[----:B------:R-:W2:Y:S04]  /*1930*/  LDG.E.128.CONSTANT R20, desc[UR6][R6.64] ;  /* 0x0000000606147981 */ /* 0x000ea8000c1e9d00 */
[----:B------:R-:W3:Y:S04]  /*1940*/  LDG.E.128.CONSTANT R12, desc[UR6][R6.64+0x10] ;  /* 0x00001006060c7981 */ /* 0x000ee8000c1e9d00 */
[----:B------:R-:W4:Y:S04]  /*1950*/  LDG.E.128.CONSTANT R8, desc[UR6][R6.64+0x2000] ;  /* 0x0020000606087981 */ /* 0x000f28000c1e9d00 */
[----:B------:R0:W5:Y:S01]  /*1960*/  LDG.E.128.CONSTANT R16, desc[UR6][R6.64+0x2010] ;  /* 0x0020100606107981 */ /* 0x000162000c1e9d00 */
[----:B------:R-:W-:Y:S01]  /*1970*/  ISETP.GE.U32.AND P1, PT, R4, 0x1000, PT ;  /* 0x000010000400780c */ /* 0x000fe20003f26070 */
[----:B------:R-:W-:Y:S01]  /*1980*/  UMOV UR4, 0x800 ;  /* 0x0000080000047882 */ /* 0x000fe20000000000 */
[----:B--2---:R-:W-:-:S06]  /*1990*/  DSETP.GEU.AND P0, PT, R20, R22, PT ;  /* 0x000000161400722a */ /* 0x004fcc0003f0e000 */
[----:B------:R-:W-:Y:S02]  /*19a0*/  FSEL R20, R22, R20, !P0 ;  /* 0x0000001416147208 */ /* 0x000fe40004000000 */
[----:B------:R-:W-:-:S06]  /*19b0*/  FSEL R21, R23, R21, !P0 ;  /* 0x0000001517157208 */ /* 0x000fcc0004000000 */
[----:B---3--:R-:W-:-:S06]  /*19c0*/  DSETP.GEU.AND P0, PT, R20, R12, PT ;  /* 0x0000000c1400722a */ /* 0x008fcc0003f0e000 */
[----:B------:R-:W-:Y:S02]  /*19d0*/  FSEL R12, R12, R20, !P0 ;  /* 0x000000140c0c7208 */ /* 0x000fe40004000000 */
[----:B------:R-:W-:-:S06]  /*19e0*/  FSEL R13, R13, R21, !P0 ;  /* 0x000000150d0d7208 */ /* 0x000fcc0004000000 */
[----:B------:R-:W-:-:S06]  /*19f0*/  DSETP.GEU.AND P0, PT, R12, R14, PT ;  /* 0x0000000e0c00722a */ /* 0x000fcc0003f0e000 */
[----:B------:R-:W-:Y:S02]  /*1a00*/  FSEL R12, R14, R12, !P0 ;  /* 0x0000000c0e0c7208 */ /* 0x000fe40004000000 */
[----:B------:R-:W-:-:S06]  /*1a10*/  FSEL R13, R15, R13, !P0 ;  /* 0x0000000d0f0d7208 */ /* 0x000fcc0004000000 */
[----:B----4-:R-:W-:-:S06]  /*1a20*/  DSETP.GEU.AND P0, PT, R12, R8, PT ;  /* 0x000000080c00722a */ /* 0x010fcc0003f0e000 */
[----:B0-----:R-:W-:Y:S02]  /*1a30*/  FSEL R6, R8, R12, !P0 ;  /* 0x0000000c08067208 */ /* 0x001fe40004000000 */
[----:B------:R-:W-:-:S06]  /*1a40*/  FSEL R7, R9, R13, !P0 ;  /* 0x0000000d09077208 */ /* 0x000fcc0004000000 */
[----:B------:R-:W-:-:S06]  /*1a50*/  DSETP.GEU.AND P0, PT, R6, R10, PT ;  /* 0x0000000a0600722a */ /* 0x000fcc0003f0e000 */
        /* <DEDUP_REMOVED lines=8> */
[----:B------:R-:W-:Y:S06]  /*1ae0*/  @!P1 BRA `(.L_x_541) ;  /* 0x0000000000a49947 */ /* 0x000fec0003800000 */
[----:B------:R-:W0:Y:S01]  /*1af0*/  LDC R24, c[0x0][0x390] ;  /* 0x0000e400ff187b82 */ /* 0x000e220000000800 */
[----:B------:R-:W-:Y:S01]  /*1b00*/  VIADD R25, R4, 0xfffff800 ;  /* 0xfffff80004197836 */ /* 0x000fe20000000000 */
[----:B------:R-:W-:-:S06]  /*1b10*/  UMOV UR4, 0x800 ;  /* 0x0000080000047882 */ /* 0x000fcc0000000000 */
[----:B------:R-:W1:Y:S02]  /*1b20*/  LDC.64 R2, c[0x0][0x380] ;  /* 0x0000e000ff027b82 */ /* 0x000e640000000a00 */
.L_x_543:
[----:B------:R-:W-:-:S04]  /*1b30*/  VIADD R27, R5, UR4 ;  /* 0x00000004051b7c36 */ /* 0x000fc80008000000 */
[----:B-1----:R-:W-:-:S05]  /*1b40*/  IMAD.WIDE.U32 R26, R27, 0x8, R2 ;  /* 0x000000081b1a7825 */ /* 0x002fca00078e0002 */
[----:B------:R-:W2:Y:S04]  /*1b50*/  LDG.E.128.CONSTANT R12, desc[UR6][R26.64] ;  /* 0x000000061a0c7981 */ /* 0x000ea8000c1e9d00 */
[----:B------:R-:W3:Y:S04]  /*1b60*/  LDG.E.128.CONSTANT R16, desc[UR6][R26.64+0x10] ;  /* 0x000010061a107981 */ /* 0x000ee8000c1e9d00 */
[----:B------:R-:W4:Y:S04]  /*1b70*/  LDG.E.128.CONSTANT R20, desc[UR6][R26.64+0x2000] ;  /* 0x002000061a147981 */ /* 0x000f28000c1e9d00 */
[----:B------:R-:W5:Y:S01]  /*1b80*/  LDG.E.128.CONSTANT R8, desc[UR6][R26.64+0x2010] ;  /* 0x002010061a087981 */ /* 0x000f62000c1e9d00 */
[----:B0-----:R-:W-:Y:S01]  /*1b90*/  IMAD.MOV.U32 R4, RZ, RZ, R24 ;  /* 0x000000ffff047224 */ /* 0x001fe200078e0018 */
[----:B--2---:R-:W-:-:S06]  /*1ba0*/  DSETP.GEU.AND P0, PT, R6, R12, PT ;  /* 0x0000000c0600722a */ /* 0x004fcc0003f0e000 */
[----:B------:R-:W-:Y:S02]  /*1bb0*/  FSEL R6, R12, R6, !P0 ;  /* 0x000000060c067208 */ /* 0x000fe40004000000 */
[----:B------:R-:W-:-:S06]  /*1bc0*/  FSEL R7, R13, R7, !P0 ;  /* 0x000000070d077208 */ /* 0x000fcc0004000000 */
[----:B------:R-:W-:-:S06]  /*1bd0*/  DSETP.GEU.AND P0, PT, R6, R14, PT ;  /* 0x0000000e0600722a */ /* 0x000fcc0003f0e000 */
        /* <DEDUP_REMOVED lines=14> */
[----:B-----5:R-:W-:-:S06]  /*1cc0*/  DSETP.GEU.AND P0, PT, R6, R8, PT ;  /* 0x000000080600722a */ /* 0x020fcc0003f0e000 */
[----:B------:R-:W-:Y:S01]  /*1cd0*/  FSEL R6, R8, R6, !P0 ;  /* 0x0000000608067208 */ /* 0x000fe20004000000 */
[----:B------:R-:W-:Y:S01]  /*1ce0*/  VIADD R8, R4, -UR4 ;  /* 0x8000000404087c36 */ /* 0x000fe20008000000 */
[----:B------:R-:W-:-:S04]  /*1cf0*/  FSEL R7, R9, R7, !P0 ;  /* 0x0000000709077208 */ /* 0x000fc80004000000 */
[----:B------:R-:W-:Y:S02]  /*1d00*/  ISETP.GE.AND P1, PT, R8, 0x800, PT ;  /* 0x000008000800780c */ /* 0x000fe40003f26270 */
[----:B------:R-:W-:-:S06]  /*1d10*/  DSETP.GEU.AND P0, PT, R6, R10, PT ;  /* 0x0000000a0600722a */ /* 0x000fcc0003f0e000 */
[----:B------:R-:W-:Y:S02]  /*1d20*/  FSEL R6, R10, R6, !P0 ;  /* 0x000000060a067208 */ /* 0x000fe40004000000 */
[----:B------:R-:W-:-:S03]  /*1d30*/  FSEL R7, R11, R7, !P0 ;  /* 0x000000070b077208 */ /* 0x000fc60004000000 */
[----:B------:R-:W-:Y:S05]  /*1d40*/  @!P1 BRA `(.L_x_542) ;  /* 0x0000000c00009947 */ /* 0x000fea0003800000 */
[----:B------:R-:W-:-:S06]  /*1d50*/  UIADD3 UR4, UPT, UPT, UR4, 0x800, URZ ;  /* 0x0000080004047890 */ /* 0x000fcc000fffe0ff */
[----:B------:R-:W-:-:S13]  /*1d60*/  ISETP.LT.AND P0, PT, R25, UR4, PT ;  /* 0x0000000419007c0c */ /* 0x000fda000bf01270 */
[----:B------:R-:W-:Y:S05]  /*1d70*/  @!P0 BRA `(.L_x_543) ;  /* 0xfffffffc006c8947 */ /* 0x000fea000383ffff */
.L_x_541:
[----:B------:R-:W-:-:S13]  /*1d80*/  ISETP.LE.AND P0, PT, R4, UR4, PT ;  /* 0x0000000404007c0c */ /* 0x000fda000bf03270 */
[----:B------:R-:W-:Y:S05]  /*1d90*/  @P0 BRA `(.L_x_542) ;  /* 0x0000000800ec0947 */ /* 0x000fea0003800000 */
[----:B------:R-:W-:Y:S01]  /*1da0*/  VIADD R41, R4, -UR4 ;  /* 0x8000000404297c36 */ /* 0x000fe20008000000 */
[----:B------:R-:W-:Y:S04]  /*1db0*/  BSSY.RECONVERGENT B1, `(.L_x_542) ;  /* 0x00000b9000017945 */ /* 0x000fe80003800200 */
[----:B------:R-:W-:-:S13]  /*1dc0*/  ISETP.GE.AND P0, PT, R0, R41, PT ;  /* 0x000000290000720c */ /* 0x000fda0003f06270 */
[----:B------:R-:W-:Y:S05]  /*1dd0*/  @P0 BRA `(.L_x_544) ;  /* 0x0000000800d80947 */ /* 0x000fea0003800000 */
[----:B------:R-:W-:Y:S01]  /*1de0*/  LOP3.LUT R5, RZ, R0, RZ, 0x33, !PT ;  /* 0x00000000ff057212 */ /* 0x000fe200078e33ff */
[----:B------:R-:W-:Y:S01]  /*1df0*/  BSSY.RECONVERGENT B2, `(.L_x_545) ;  /* 0x0000016000027945 */ /* 0x000fe20003800200 */
[----:B------:R-:W-:Y:S02]  /*1e00*/  IMAD.MOV.U32 R40, RZ, RZ, R0 ;  /* 0x000000ffff287224 */ /* 0x000fe400078e0000 */
[----:B------:R-:W-:-:S04]  /*1e10*/  IADD3 R4, PT, PT, R4, -UR4, R5 ;  /* 0x8000000404047c10 */ /* 0x000fc8000fffe005 */
[C---:B------:R-:W-:Y:S02]  /*1e20*/  LOP3.LUT R5, R4.reuse, 0x300, RZ, 0xc0, !PT ;  /* 0x0000030004057812 */ /* 0x040fe400078ec0ff */
[----:B------:R-:W-:Y:S02]  /*1e30*/  ISETP.GE.U32.AND P2, PT, R4, 0x300, PT ;  /* 0x000003000400780c */ /* 0x000fe40003f46070 */
[----:B------:R-:W-:-:S13]  /*1e40*/  ISETP.NE.AND P0, PT, R5, 0x300, PT ;  /* 0x000003000500780c */ /* 0x000fda0003f05270 */
[----:B------:R-:W-:Y:S05]  /*1e50*/  @!P0 BRA `(.L_x_546) ;  /* 0x00000000003c8947 */ /* 0x000fea0003800000 */
[----:B------:R-:W-:Y:S01]  /*1e60*/  LEA.HI R4, R4, 0x1, RZ, 0x18 ;  /* 0x0000000104047811 */ /* 0x000fe200078fc0ff */
[----:B------:R-:W-:Y:S02]  /*1e70*/  VIADD R9, R0, UR4 ;  /* 0x0000000400097c36 */ /* 0x000fe40008000000 */
[----:B------:R-:W-:Y:S01]  /*1e80*/  IMAD.MOV.U32 R40, RZ, RZ, R0 ;  /* 0x000000ffff287224 */ /* 0x000fe200078e0000 */
[----:B------:R-:W-:-:S05]  /*1e90*/  LOP3.LUT R4, R4, 0x3, RZ, 0xc0, !PT ;  /* 0x0000000304047812 */ /* 0x000fca00078ec0ff */
[----:B------:R-:W-:-:S07]  /*1ea0*/  IMAD.MOV R8, RZ, RZ, -R4 ;  /* 0x000000ffff087224 */ /* 0x000fce00078e0a04 */
.L_x_547:
[----:B------:R-:W-:-:S06]  /*1eb0*/  IMAD.WIDE.U32 R4, R9, 0x8, R2 ;  /* 0x0000000809047825 */ /* 0x000fcc00078e0002 */
[----:B------:R-:W2:Y:S01]  /*1ec0*/  LDG.E.64.CONSTANT R4, desc[UR6][R4.64] ;  /* 0x0000000604047981 */ /* 0x000ea2000c1e9b00 */
[----:B------:R-:W-:Y:S02]  /*1ed0*/  VIADD R8, R8, 0x1 ;  /* 0x0000000108087836 */ /* 0x000fe40000000000 */
[----:B------:R-:W-:Y:S02]  /*1ee0*/  VIADD R40, R40, 0x100 ;  /* 0x0000010028287836 */ /* 0x000fe40000000000 */
[----:B------:R-:W-:Y:S01]  /*1ef0*/  VIADD R9, R9, 0x100 ;  /* 0x0000010009097836 */ /* 0x000fe20000000000 */
[----:B------:R-:W-:Y:S01]  /*1f00*/  ISETP.NE.AND P1, PT, R8, RZ, PT ;  /* 0x000000ff0800720c */ /* 0x000fe20003f25270 */
[----:B--2---:R-:W-:-:S06]  /*1f10*/  DSETP.GEU.AND P0, PT, R6, R4, PT ;  /* 0x000000040600722a */ /* 0x004fcc0003f0e000 */
[----:B------:R-:W-:Y:S02]  /*1f20*/  FSEL R6, R4, R6, !P0 ;  /* 0x0000000604067208 */ /* 0x000fe40004000000 */
[----:B------:R-:W-:-:S04]  /*1f30*/  FSEL R7, R5, R7, !P0 ;  /* 0x0000000705077208 */ /* 0x000fc80004000000 */
[----:B------:R-:W-:Y:S05]  /*1f40*/  @P1 BRA `(.L_x_547) ;  /* 0xfffffffc00d81947 */ /* 0x000fea000383ffff */
.L_x_546:
[----:B------:R-:W-:Y:S05]  /*1f50*/  BSYNC.RECONVERGENT B2 ;  /* 0x0000000000027941 */ /* 0x000fea0003800200 */
.L_x_545:
[----:B------:R-:W-:Y:S05]  /*1f60*/  @!P2 BRA `(.L_x_544) ;  /* 0x000000080074a947 */ /* 0x000fea0003800000 */
[----:B------:R-:W0:Y:S01]  /*1f70*/  LDCU.64 UR8, c[0x0][0x380] ;  /* 0x00007000ff0877ac */ /* 0x000e220008000a00 */
[----:B------:R-:W-:Y:S01]  /*1f80*/  IMAD.IADD R9, R41, 0x1, -R40 ;  /* 0x0000000129097824 */ /* 0x000fe200078e0a28 */
[C---:B------:R-:W-:Y:S01]  /*1f90*/  IADD3 R5, P0, PT, R40.reuse, UR4, RZ ;  /* 0x0000000428057c10 */ /* 0x040fe2000ff1e0ff */
[----:B------:R-:W-:Y:S01]  /*1fa0*/  BSSY.RECONVERGENT B2, `(.L_x_548) ;  /* 0x0000059000027945 */ /* 0x000fe20003800200 */
[----:B------:R-:W-:Y:S02]  /*1fb0*/  VIADD R43, R40, UR4 ;  /* 0x00000004282b7c36 */ /* 0x000fe40008000000 */
[----:B------:R-:W-:Y:S01]  /*1fc0*/  ISETP.GT.AND P1, PT, R9, 0xc00, PT ;  /* 0x00000c000900780c */ /* 0x000fe20003f24270 */
[----:B------:R-:W-:Y:S01]  /*1fd0*/  IMAD.X R8, RZ, RZ, RZ, P0 ;  /* 0x000000ffff087224 */ /* 0x000fe200000e06ff */
[----:B0-----:R-:W-:-:S04]  /*1fe0*/  LEA R4, P0, R5, UR8, 0x3 ;  /* 0x0000000805047c11 */ /* 0x001fc8000f8018ff */
[----:B------:R-:W-:Y:S02]  /*1ff0*/  LEA.HI.X R5, R5, UR9, R8, 0x3, P0 ;  /* 0x0000000905057c11 */ /* 0x000fe400080f1c08 */
[----:B------:R-:W-:-:S05]  /*2000*/  IADD3 R4, P0, PT, R4, 0x1000, RZ ;  /* 0x0000100004047810 */ /* 0x000fca0007f1e0ff */
[----:B------:R-:W-:Y:S01]  /*2010*/  IMAD.X R5, RZ, RZ, R5, P0 ;  /* 0x000000ffff057224 */ /* 0x000fe200000e0605 */
[----:B------:R-:W-:Y:S01]  /*2020*/  PLOP3.LUT P0, PT, PT, PT, PT, 0x80, 0x8 ;  /* 0x000000000008781c */ /* 0x000fe20003f0f070 */
[----:B------:R-:W-:-:S12]  /*2030*/  @!P1 BRA `(.L_x_549) ;  /* 0x00000004003c9947 */ /* 0x000fd80003800000 */
[----:B------:R-:W-:Y:S01]  /*2040*/  PLOP3.LUT P0, PT, PT, PT, PT, 0x8, 0x80 ;  /* 0x000000000080781c */ /* 0x000fe20003f0e170 */
[----:B------:R-:W-:-:S12]  /*2050*/  VIADD R45, R41, 0xfffff400 ;  /* 0xfffff400292d7836 */ /* 0x000fd80000000000 */
.L_x_550:
[C---:B------:R-:W-:Y:S01]  /*2060*/  IMAD.WIDE.U32 R38, R43.reuse, 0x8, R2 ;  /* 0x000000082b267825 */ /* 0x040fe200078e0002 */
[----:B------:R-:W2:Y:S04]  /*2070*/  LDG.E.64.CONSTANT R8, desc[UR6][R4.64+-0x800] ;  /* 0xfff8000604087981 */ /* 0x000ea8000c1e9b00 */
[----:B------:R-:W3:Y:S04]  /*2080*/  LDG.E.64.CONSTANT R10, desc[UR6][R4.64] ;  /* 0x00000006040a7981 */ /* 0x000ee8000c1e9b00 */
[----:B------:R-:W4:Y:S01]  /*2090*/  LDG.E.64.CONSTANT R38, desc[UR6][R38.64] ;  /* 0x0000000626267981 */ /* 0x000f22000c1e9b00 */
[----:B------:R-:W-:-:S03]  /*20a0*/  VIADD R15, R43, 0x400 ;  /* 0x000004002b0f7836 */ /* 0x000fc60000000000 */
[----:B------:R-:W5:Y:S01]  /*20b0*/  LDG.E.64.CONSTANT R12, desc[UR6][R4.64+0x800] ;  /* 0x00080006040c7981 */ /* 0x000f62000c1e9b00 */
[----:B------:R-:W-:-:S03]  /*20c0*/  IMAD.WIDE.U32 R14, R15, 0x8, R2 ;  /* 0x000000080f0e7825 */ /* 0x000fc600078e0002 */
[----:B------:R-:W5:Y:S04]  /*20d0*/  LDG.E.64.CONSTANT R16, desc[UR6][R4.64+0x1800] ;  /* 0x0018000604107981 */ /* 0x000f68000c1e9b00 */
[----:B------:R-:W5:Y:S04]  /*20e0*/  LDG.E.64.CONSTANT R14, desc[UR6][R14.64] ;  /* 0x000000060e0e7981 */ /* 0x000f68000c1e9b00 */
[----:B------:R-:W5:Y:S01]  /*20f0*/  LDG.E.64.CONSTANT R18, desc[UR6][R4.64+0x2000] ;  /* 0x0020000604127981 */ /* 0x000f62000c1e9b00 */
        /* <DEDUP_REMOVED lines=11> */
[----:B------:R-:W5:Y:S04]  /*21b0*/  LDG.E.64.CONSTANT R34, desc[UR6][R4.64+0x6000] ;  /* 0x0060000604227981 */ /* 0x000f68000c1e9b00 */
[----:B------:R0:W5:Y:S01]  /*21c0*/  LDG.E.64.CONSTANT R36, desc[UR6][R4.64+0x6800] ;  /* 0x0068000604247981 */ /* 0x000162000c1e9b00 */
[----:B------:R-:W-:-:S05]  /*21d0*/  VIADD R40, R40, 0x1000 ;  /* 0x0000100028287836 */ /* 0x000fca0000000000 */
[----:B------:R-:W-:Y:S02]  /*21e0*/  ISETP.GE.AND P2, PT, R40, R45, PT ;  /* 0x0000002d2800720c */ /* 0x000fe40003f46270 */
[----:B0-----:R-:W-:Y:S01]  /*21f0*/  IADD3 R4, P3, PT, R4, 0x8000, RZ ;  /* 0x0000800004047810 */ /* 0x001fe20007f7e0ff */
[----:B------:R-:W-:-:S04]  /*2200*/  VIADD R43, R43, 0x1000 ;  /* 0x000010002b2b7836 */ /* 0x000fc80000000000 */
[----:B------:R-:W-:Y:S01]  /*2210*/  IMAD.X R5, RZ, RZ, R5, P3 ;  /* 0x000000ffff057224 */ /* 0x000fe200018e0605 */
[----:B----4-:R-:W-:-:S06]  /*2220*/  DSETP.GEU.AND P1, PT, R6, R38, PT ;  /* 0x000000260600722a */ /* 0x010fcc0003f2e000 */
[----:B------:R-:W-:Y:S02]  /*2230*/  FSEL R6, R38, R6, !P1 ;  /* 0x0000000626067208 */ /* 0x000fe40004800000 */
[----:B------:R-:W-:-:S06]  /*2240*/  FSEL R7, R39, R7, !P1 ;  /* 0x0000000727077208 */ /* 0x000fcc0004800000 */
[----:B--2---:R-:W-:-:S06]  /*2250*/  DSETP.GEU.AND P1, PT, R6, R8, PT ;  /* 0x000000080600722a */ /* 0x004fcc0003f2e000 */
[----:B------:R-:W-:Y:S02]  /*2260*/  FSEL R6, R8, R6, !P1 ;  /* 0x0000000608067208 */ /* 0x000fe40004800000 */
[----:B------:R-:W-:-:S06]  /*2270*/  FSEL R7, R9, R7, !P1 ;  /* 0x0000000709077208 */ /* 0x000fcc0004800000 */
[----:B---3--:R-:W-:-:S06]  /*2280*/  DSETP.GEU.AND P1, PT, R6, R10, PT ;  /* 0x0000000a0600722a */ /* 0x008fcc0003f2e000 */
        /* <DEDUP_REMOVED lines=42> */
.L_x_549:
[----:B------:R-:W-:Y:S05]  /*2530*/  BSYNC.RECONVERGENT B2 ;  /* 0x0000000000027941 */ /* 0x000fea0003800200 */
.L_x_548:
[----:B------:R-:W-:Y:S01]  /*2540*/  IMAD.IADD R8, R41, 0x1, -R40 ;  /* 0x0000000129087824 */ /* 0x000fe200078e0a28 */
[----:B------:R-:W-:Y:S04]  /*2550*/  BSSY.RECONVERGENT B2, `(.L_x_551) ;  /* 0x000002b000027945 */ /* 0x000fe80003800200 */
[----:B------:R-:W-:-:S13]  /*2560*/  ISETP.GT.AND P1, PT, R8, 0x400, PT ;  /* 0x000004000800780c */ /* 0x000fda0003f24270 */
[----:B------:R-:W-:Y:S05]  /*2570*/  @!P1 BRA `(.L_x_552) ;  /* 0x0000000000a09947 */ /* 0x000fea0003800000 */
        /* <DEDUP_REMOVED lines=9> */
[----:B------:R-:W5:Y:S04]  /*2610*/  LDG.E.64.CONSTANT R22, desc[UR6][R4.64+0x2000] ;  /* 0x0020000604167981 */ /* 0x000f68000c1e9b00 */
[----:B------:R0:W5:Y:S01]  /*2620*/  LDG.E.64.CONSTANT R8, desc[UR6][R4.64+0x2800] ;  /* 0x0028000604087981 */ /* 0x000162000c1e9b00 */
[----:B------:R-:W-:-:S02]  /*2630*/  VIADD R40, R40, 0x800 ;  /* 0x0000080028287836 */ /* 0x000fc40000000000 */
[----:B------:R-:W-:Y:S01]  /*2640*/  VIADD R43, R43, 0x800 ;  /* 0x000008002b2b7836 */ /* 0x000fe20000000000 */
[----:B0-----:R-:W-:-:S05]  /*2650*/  IADD3 R4, P2, PT, R4, 0x4000, RZ ;  /* 0x0000400004047810 */ /* 0x001fca0007f5e0ff */
        /* <DEDUP_REMOVED lines=23> */
[----:B------:R-:W-:-:S05]  /*27d0*/  PLOP3.LUT P0, PT, PT, PT, PT, 0x8, 0x80 ;  /* 0x000000000080781c */ /* 0x000fca0003f0e170 */
[----:B------:R-:W-:Y:S02]  /*27e0*/  FSEL R6, R8, R6, !P1 ;  /* 0x0000000608067208 */ /* 0x000fe40004800000 */
[----:B------:R-:W-:-:S07]  /*27f0*/  FSEL R7, R9, R7, !P1 ;  /* 0x0000000709077208 */ /* 0x000fce0004800000 */
.L_x_552:
[----:B------:R-:W-:Y:S05]  /*2800*/  BSYNC.RECONVERGENT B2 ;  /* 0x0000000000027941 */ /* 0x000fea0003800200 */
.L_x_551:
[----:B------:R-:W-:-:S13]  /*2810*/  ISETP.LT.OR P0, PT, R40, R41, P0 ;  /* 0x000000292800720c */ /* 0x000fda0000701670 */
[----:B------:R-:W-:Y:S05]  /*2820*/  @!P0 BRA `(.L_x_544) ;  /* 0x0000000000448947 */ /* 0x000fea0003800000 */
[----:B------:R-:W-:Y:S01]  /*2830*/  IMAD.WIDE.U32 R2, R43, 0x8, R2 ;  /* 0x000000082b027825 */ /* 0x000fe200078e0002 */
[----:B------:R-:W2:Y:S04]  /*2840*/  LDG.E.64.CONSTANT R8, desc[UR6][R4.64+-0x800] ;  /* 0xfff8000604087981 */ /* 0x000ea8000c1e9b00 */
[----:B------:R-:W3:Y:S04]  /*2850*/  LDG.E.64.CONSTANT R10, desc[UR6][R4.64] ;  /* 0x00000006040a7981 */ /* 0x000ee8000c1e9b00 */
[----:B------:R-:W4:Y:S04]  /*2860*/  LDG.E.64.CONSTANT R2, desc[UR6][R2.64] ;  /* 0x0000000602027981 */ /* 0x000f28000c1e9b00 */
[----:B------:R-:W5:Y:S01]  /*2870*/  LDG.E.64.CONSTANT R12, desc[UR6][R4.64+0x800] ;  /* 0x00080006040c7981 */ /* 0x000f62000c1e9b00 */
        /* <DEDUP_REMOVED lines=11> */
[----:B------:R-:W-:-:S07]  /*2930*/  FSEL R7, R13, R3, !P0 ;  /* 0x000000030d077208 */ /* 0x000fce0004000000 */
.L_x_544:
[----:B------:R-:W-:Y:S05]  /*2940*/  BSYNC.RECONVERGENT B1 ;  /* 0x0000000000017941 */ /* 0x000fea0003800200 */
.L_x_542:
        /* <DEDUP_REMOVED lines=49> */
[----:B--2---:R-:W0:Y:S04]  /*2c60*/  LDS.128 R8, [UR4+0x10] ;  /* 0x00001004ff087984 */ /* 0x004e280008000c00 */
        /* <DEDUP_REMOVED lines=25> */
.L_x_525:
        /* <DEDUP_REMOVED lines=12> */
.L_x_555:
[----:B------:R-:W-:Y:S05]  /*2ec0*/  BSYNC.RECONVERGENT B1 ;  /* 0x0000000000017941 */ /* 0x000fea0003800200 */
.L_x_554:
        /* <DEDUP_REMOVED lines=17> */
.L_x_560:
        /* <DEDUP_REMOVED lines=12> */
.L_x_559:
[----:B------:R-:W-:Y:S05]  /*30a0*/  BSYNC.RECONVERGENT B2 ;  /* 0x0000000000027941 */ /* 0x000fea0003800200 */
.L_x_558:
        /* <DEDUP_REMOVED lines=9> */
.L_x_563:
        /* <DEDUP_REMOVED lines=74> */
.L_x_562:
[----:B------:R-:W-:Y:S05]  /*35e0*/  BSYNC.RECONVERGENT B2 ;  /* 0x0000000000027941 */ /* 0x000fea0003800200 */
.L_x_561:
        /* <DEDUP_REMOVED lines=42> */
.L_x_565:
[----:B------:R-:W-:Y:S05]  /*3890*/  BSYNC.RECONVERGENT B2 ;  /* 0x0000000000027941 */ /* 0x000fea0003800200 */
.L_x_564:
        /* <DEDUP_REMOVED lines=20> */
.L_x_557:
[----:B------:R-:W-:Y:S05]  /*39e0*/  BSYNC.RECONVERGENT B1 ;  /* 0x0000000000017941 */ /* 0x000fea0003800200 */
.L_x_556:
        /* <DEDUP_REMOVED lines=85> */
.L_x_566:
        /* <DEDUP_REMOVED lines=20> */
[----:B------:R-:W0:Y:S05]  /*4080*/  SHFL.DOWN PT, R7, R0, 0x2, R11 ;  /* 0x0840000000077989 */ /* 0x000e2a00000e000b */
[----:B0-----:R-:W-:-:S06]  /*4090*/  DSETP.GEU.AND P0, PT, R2, R6, PT ;  /* 0x000000060200722a */ /* 0x001fcc0003f0e000 */
[----:B------:R-:W-:Y:S01]  /*40a0*/  @!P1 FSEL R9, R6, R9, !P0 ;  /* 0x0000000906099208 */ /* 0x000fe20004000000 */
[----:B------:R-:W-:Y:S01]  /*40b0*/  VIADD R6, R8, 0x4 ;  /* 0x0000000408067836 */ /* 0x000fe20000000000 */
[----:B------:R-:W-:-:S03]  /*40c0*/  @!P1 FSEL R0, R7, R0, !P0 ;  /* 0x0000000007009208 */ /* 0x000fc60004000000 */
[----:B------:R-:W-:Y:S01]  /*40d0*/  SHFL.DOWN PT, R2, R9, 0x4, R11 ;  /* 0x0880000009027989 */ /* 0x000fe200000e000b */
[----:B------:R-:W-:Y:S01]  /*40e0*/  ISETP.GT.AND P1, PT, R6, R11, PT ;  /* 0x0000000b0600720c */ /* 0x000fe20003f24270 */
[----:B------:R-:W-:Y:S02]  /*40f0*/  IMAD.MOV.U32 R6, RZ, RZ, R9 ;  /* 0x000000ffff067224 */ /* 0x000fe400078e0009 */
[----:B------:R-:W0:Y:S01]  /*4100*/  SHFL.DOWN PT, R3, R0, 0x4, R11 ;  /* 0x0880000000037989 */ /* 0x000e2200000e000b */
[----:B------:R-:W-:-:S06]  /*4110*/  IMAD.MOV.U32 R7, RZ, RZ, R0 ;  /* 0x000000ffff077224 */ /* 0x000fcc00078e0000 */
        /* <DEDUP_REMOVED lines=17> */
[----:B------:R-:W-:Y:S02]  /*4230*/  IMAD.MOV.U32 R6, RZ, RZ, R9 ;  /* 0x000000ffff067224 */ /* 0x000fe400078e0009 */
[----:B------:R-:W-:Y:S01]  /*4240*/  IMAD.MOV.U32 R7, RZ, RZ, R0 ;  /* 0x000000ffff077224 */ /* 0x000fe200078e0000 */
[----:B------:R-:W0:Y:S05]  /*4250*/  SHFL.DOWN PT, R3, R0, 0x10, R11 ;  /* 0x0a00000000037989 */ /* 0x000e2a00000e000b */
[----:B0-----:R-:W-:Y:S01]  /*4260*/  DSETP.GEU.AND P1, PT, R6, R2, PT ;  /* 0x000000020600722a */ /* 0x001fe20003f2e000 */
[----:B------:R-:W-:-:S02]  /*4270*/  @!P0 MOV R7, 0x400 ;  /* 0x0000040000078802 */ /* 0x000fc40000000f00 */
[----:B------:R-:W-:Y:S02]  /*4280*/  @!P0 SHF.R.U32.HI R6, RZ, 0x2, R5 ;  /* 0x00000002ff068819 */ /* 0x000fe40000011605 */
[----:B-1----:R-:W-:Y:S02]  /*4290*/  @!P0 LEA R7, R10, R7, 0x18 ;  /* 0x000000070a078211 */ /* 0x002fe400078ec0ff */
[----:B------:R-:W-:Y:S02]  /*42a0*/  @!P0 LOP3.LUT R6, R6, 0xf8, RZ, 0xc0, !PT ;  /* 0x000000f806068812 */ /* 0x000fe400078ec0ff */
[----:B------:R-:W-:Y:S02]  /*42b0*/  @!P2 FSEL R9, R2, R9, !P1 ;  /* 0x000000090209a208 */ /* 0x000fe40004800000 */
[----:B------:R-:W-:Y:S01]  /*42c0*/  @!P2 FSEL R0, R3, R0, !P1 ;  /* 0x000000000300a208 */ /* 0x000fe20004800000 */
[----:B------:R-:W-:Y:S02]  /*42d0*/  @!P0 IMAD.IADD R3, R6, 0x1, R7 ;  /* 0x0000000106038824 */ /* 0x000fe400078e0207 */
[----:B------:R-:W-:-:S02]  /*42e0*/  IMAD.MOV.U32 R6, RZ, RZ, R9 ;  /* 0x000000ffff067224 */ /* 0x000fc400078e0009 */
[----:B------:R-:W-:-:S05]  /*42f0*/  IMAD.MOV.U32 R7, RZ, RZ, R0 ;  /* 0x000000ffff077224 */ /* 0x000fca00078e0000 */
[----:B------:R1:W-:Y:S01]  /*4300*/  @!P0 STS.64 [R3+0x8], R6 ;  /* 0x0000080603008388 */ /* 0x0003e20000000a00 */
[----:B------:R-:W-:Y:S01]  /*4310*/  BAR.SYNC.DEFER_BLOCKING 0x0 ;  /* 0x0000000000007b1d */ /* 0x000fe20000010000 */
[----:B------:R-:W-:-:S13]  /*4320*/  ISETP.NE.AND P0, PT, R5, RZ, PT ;  /* 0x000000ff0500720c */ /* 0x000fda0003f05270 */
[----:B-1----:R-:W-:Y:S05]  /*4330*/  @P0 BRA `(.L_x_540) ;  /* 0x0000001800340947 */ /* 0x002fea0003800000 */
[----:B------:R-:W0:Y:S01]  /*4340*/  S2UR UR5, SR_CgaCtaId ;  /* 0x00000000000579c3 */ /* 0x000e220000008800 */
[----:B------:R-:W-:Y:S01]  /*4350*/  UMOV UR4, 0x400 ;  /* 0x0000040000047882 */ /* 0x000fe20000000000 */
[C---:B------:R-:W-:Y:S02]  /*4360*/  ISETP.GT.AND P3, PT, R4.reuse, 0x20, PT ;  /* 0x000000200400780c */ /* 0x040fe40003f64270 */
        /* <DEDUP_REMOVED lines=10> */
[----:B------:R-:W-:Y:S01]  /*4410*/  ISETP.GT.AND P1, PT, R4, 0x60, PT ;  /* 0x000000600400780c */ /* 0x000fe20003f24270 */
[----:B------:R-:W-:Y:S02]  /*4420*/  IMAD.MOV.U32 R2, RZ, RZ, R6 ;  /* 0x000000ffff027224 */ /* 0x000fe400078e0006 */
        /* <DEDUP_REMOVED lines=29> */
.L_x_553:
[----:B------:R-:W0:Y:S01]  /*4600*/  S2R R41, SR_TID.X ;  /* 0x0000000000297919 */ /* 0x000e220000002100 */
[----:B------:R-:W0:Y:S02]  /*4610*/  LDC.64 R6, c[0x0][0x380] ;  /* 0x0000e000ff067b82 */ /* 0x000e240000000a00 */
[----:B0-----:R-:W-:-:S05]  /*4620*/  IMAD.WIDE.U32 R6, R41, 0x8, R6 ;  /* 0x0000000829067825 */ /* 0x001fca00078e0006 */
[----:B------:R-:W2:Y:S04]  /*4630*/  LDG.E.64.CONSTANT R20, desc[UR6][R6.64] ;  /* 0x0000000606147981 */ /* 0x000ea8000c1e9b00 */
[----:B------:R-:W2:Y:S04]  /*4640*/  LDG.E.64.CONSTANT R2, desc[UR6][R6.64+0x800] ;  /* 0x0008000606027981 */ /* 0x000ea8000c1e9b00 */
[----:B------:R-:W3:Y:S04]  /*4650*/  LDG.E.64.CONSTANT R8, desc[UR6][R6.64+0x1000] ;  /* 0x0010000606087981 */ /* 0x000ee8000c1e9b00 */
[----:B------:R-:W4:Y:S04]  /*4660*/  LDG.E.64.CONSTANT R10, desc[UR6][R6.64+0x1800] ;  /* 0x00180006060a7981 */ /* 0x000f28000c1e9b00 */
[----:B------:R-:W5:Y:S04]  /*4670*/  LDG.E.64.CONSTANT R12, desc[UR6][R6.64+0x2000] ;  /* 0x00200006060c7981 */ /* 0x000f68000c1e9b00 */
[----:B------:R-:W5:Y:S04]  /*4680*/  LDG.E.64.CONSTANT R14, desc[UR6][R6.64+0x2800] ;  /* 0x00280006060e7981 */ /* 0x000f68000c1e9b00 */
[----:B------:R-:W5:Y:S04]  /*4690*/  LDG.E.64.CONSTANT R16, desc[UR6][R6.64+0x3000] ;  /* 0x0030000606107981 */ /* 0x000f68000c1e9b00 */
[----:B------:R-:W5:Y:S01]  /*46a0*/  LDG.E.64.CONSTANT R18, desc[UR6][R6.64+0x3800] ;  /* 0x0038000606127981 */ /* 0x000f62000c1e9b00 */
[----:B------:R-:W-:Y:S01]  /*46b0*/  ISETP.GE.U32.AND P1, PT, R4, 0x1000, PT ;  /* 0x000010000400780c */ /* 0x000fe20003f26070 */
[----:B------:R-:W-:Y:S01]  /*46c0*/  IMAD.MOV.U32 R45, RZ, RZ, 0x800 ;  /* 0x00000800ff2d7424 */ /* 0x000fe200078e00ff */
        /* <DEDUP_REMOVED lines=23> */
[----:B------:R-:W-:Y:S02]  /*4840*/  VIADD R0, R4, 0xfffff800 ;  /* 0xfffff80004007836 */ /* 0x000fe40000000000 */
[----:B------:R-:W-:-:S07]  /*4850*/  IMAD.MOV.U32 R45, RZ, RZ, 0x800 ;  /* 0x00000800ff2d7424 */ /* 0x000fce00078e00ff */
.L_x_569:
[----:B------:R-:W-:-:S05]  /*4860*/  IMAD.WIDE R4, R45, 0x8, R6 ;  /* 0x000000082d047825 */ /* 0x000fca00078e0206 */
[----:B------:R-:W2:Y:S04]  /*4870*/  LDG.E.64.CONSTANT R10, desc[UR6][R4.64] ;  /* 0x00000006040a7981 */ /* 0x000ea8000c1e9b00 */
[----:B------:R-:W3:Y:S04]  /*4880*/  LDG.E.64.CONSTANT R12, desc[UR6][R4.64+0x800] ;  /* 0x00080006040c7981 */ /* 0x000ee8000c1e9b00 */
[----:B------:R-:W4:Y:S04]  /*4890*/  LDG.E.64.CONSTANT R14, desc[UR6][R4.64+0x1000] ;  /* 0x00100006040e7981 */ /* 0x000f28000c1e9b00 */
[----:B------:R-:W5:Y:S04]  /*48a0*/  LDG.E.64.CONSTANT R16, desc[UR6][R4.64+0x1800] ;  /* 0x0018000604107981 */ /* 0x000f68000c1e9b00 */
[----:B------:R-:W5:Y:S04]  /*48b0*/  LDG.E.64.CONSTANT R18, desc[UR6][R4.64+0x2000] ;  /* 0x0020000604127981 */ /* 0x000f68000c1e9b00 */
[----:B------:R-:W5:Y:S04]  /*48c0*/  LDG.E.64.CONSTANT R20, desc[UR6][R4.64+0x2800] ;  /* 0x0028000604147981 */ /* 0x000f68000c1e9b00 */
[----:B------:R-:W5:Y:S04]  /*48d0*/  LDG.E.64.CONSTANT R22, desc[UR6][R4.64+0x3000] ;  /* 0x0030000604167981 */ /* 0x000f68000c1e9b00 */
[----:B------:R0:W5:Y:S02]  /*48e0*/  LDG.E.64.CONSTANT R8, desc[UR6][R4.64+0x3800] ;  /* 0x0038000604087981 */ /* 0x000164000c1e9b00 */
[----:B0-----:R-:W-:-:S04]  /*48f0*/  IMAD.MOV.U32 R4, RZ, RZ, R24 ;  /* 0x000000ffff047224 */ /* 0x001fc800078e0018 */
[----:B------:R-:W-:-:S05]  /*4900*/  IMAD.IADD R5, R4, 0x1, -R45 ;  /* 0x0000000104057824 */ /* 0x000fca00078e0a2d */
[----:B------:R-:W-:Y:S01]  /*4910*/  ISETP.GE.AND P1, PT, R5, 0x800, PT ;  /* 0x000008000500780c */ /* 0x000fe20003f26270 */
        /* <DEDUP_REMOVED lines=25> */
[----:B------:R-:W-:-:S05]  /*4ab0*/  VIADD R45, R45, 0x800 ;  /* 0x000008002d2d7836 */ /* 0x000fca0000000000 */
[----:B------:R-:W-:-:S13]  /*4ac0*/  ISETP.GT.AND P0, PT, R45, R0, PT ;  /* 0x000000002d00720c */ /* 0x000fda0003f04270 */
[----:B------:R-:W-:Y:S05]  /*4ad0*/  @!P0 BRA `(.L_x_569) ;  /* 0xfffffffc00608947 */ /* 0x000fea000383ffff */
.L_x_567:
[----:B------:R-:W-:-:S13]  /*4ae0*/  ISETP.GE.AND P0, PT, R45, R4, PT ;  /* 0x000000042d00720c */ /* 0x000fda0003f06270 */
[----:B------:R-:W-:Y:S05]  /*4af0*/  @P0 BRA `(.L_x_568) ;  /* 0x0000000800fc0947 */ /* 0x000fea0003800000 */
[----:B------:R-:W-:Y:S01]  /*4b00*/  IMAD.IADD R0, R4, 0x1, -R45 ;  /* 0x0000000104007824 */ /* 0x000fe200078e0a2d */
[----:B------:R-:W-:Y:S04]  /*4b10*/  BSSY.RECONVERGENT B1, `(.L_x_568) ;  /* 0x00000bd000017945 */ /* 0x000fe80003800200 */
[----:B------:R-:W-:-:S13]  /*4b20*/  ISETP.GE.AND P0, PT, R41, R0, PT ;  /* 0x000000002900720c */ /* 0x000fda0003f06270 */
[----:B------:R-:W-:Y:S05]  /*4b30*/  @P0 BRA `(.L_x_570) ;  /* 0x0000000800e80947 */ /* 0x000fea0003800000 */
[----:B------:R-:W-:Y:S01]  /*4b40*/  LOP3.LUT R5, RZ, R41, RZ, 0x33, !PT ;  /* 0x00000029ff057212 */ /* 0x000fe200078e33ff */
[----:B------:R-:W-:Y:S01]  /*4b50*/  BSSY.RECONVERGENT B2, `(.L_x_571) ;  /* 0x0000017000027945 */ /* 0x000fe20003800200 */
[----:B------:R-:W-:Y:S02]  /*4b60*/  IMAD.MOV.U32 R43, RZ, RZ, R41 ;  /* 0x000000ffff2b7224 */ /* 0x000fe400078e0029 */
[----:B------:R-:W-:-:S04]  /*4b70*/  IADD3 R4, PT, PT, -R45, R4, R5 ;  /* 0x000000042d047210 */ /* 0x000fc80007ffe105 */
        /* <DEDUP_REMOVED lines=10> */
.L_x_573:
[----:B0-----:R-:W-:-:S06]  /*4c20*/  IMAD.WIDE.U32 R4, R9, 0x8, R6 ;  /* 0x0000000809047825 */ /* 0x001fcc00078e0006 */
        /* <DEDUP_REMOVED lines=9> */
.L_x_572:
[----:B------:R-:W-:Y:S05]  /*4cc0*/  BSYNC.RECONVERGENT B2 ;  /* 0x0000000000027941 */ /* 0x000fea0003800200 */
.L_x_571:
[----:B------:R-:W-:Y:S05]  /*4cd0*/  @!P2 BRA `(.L_x_570) ;  /* 0x000000080080a947 */ /* 0x000fea0003800000 */
[----:B------:R-:W0:Y:S01]  /*4ce0*/  LDCU.64 UR4, c[0x0][0x380] ;  /* 0x00007000ff0477ac */ /* 0x000e220008000a00 */
[----:B------:R-:W-:Y:S01]  /*4cf0*/  IMAD.IADD R7, R0, 0x1, -R43 ;  /* 0x0000000100077824 */ /* 0x000fe200078e0a2b */
[C---:B------:R-:W-:Y:S01]  /*4d00*/  IADD3 R5, P0, PT, R43.reuse, R45, RZ ;  /* 0x0000002d2b057210 */ /* 0x040fe20007f1e0ff */
[----:B------:R-:W-:Y:S01]  /*4d10*/  BSSY.RECONVERGENT B2, `(.L_x_574) ;  /* 0x000005a000027945 */ /* 0x000fe20003800200 */
[----:B------:R-:W-:Y:S02]  /*4d20*/  IMAD.IADD R45, R43, 0x1, R45 ;  /* 0x000000012b2d7824 */ /* 0x000fe400078e022d */
        /* <DEDUP_REMOVED lines=8> */
[----:B------:R-:W0:Y:S01]  /*4db0*/  LDC.64 R6, c[0x0][0x380] ;  /* 0x0000e000ff067b82 */ /* 0x000e220000000a00 */
[----:B------:R-:W-:Y:S01]  /*4dc0*/  PLOP3.LUT P0, PT, PT, PT, PT, 0x8, 0x80 ;  /* 0x000000000080781c */ /* 0x000fe20003f0e170 */
[----:B------:R-:W-:-:S12]  /*4dd0*/  VIADD R40, R0, 0xfffff400 ;  /* 0xfffff40000287836 */ /* 0x000fd80000000000 */
.L_x_576:
[C---:B0-----:R-:W-:Y:S01]  /*4de0*/  IMAD.WIDE.U32 R38, R45.reuse, 0x8, R6 ;  /* 0x000000082d267825 */ /* 0x041fe200078e0006 */
        /* <DEDUP_REMOVED lines=76> */
.L_x_575:
[----:B------:R-:W-:Y:S05]  /*52b0*/  BSYNC.RECONVERGENT B2 ;  /* 0x0000000000027941 */ /* 0x000fea0003800200 */
.L_x_574:
[----:B------:R-:W-:Y:S01]  /*52c0*/  IMAD.IADD R6, R0, 0x1, -R43 ;  /* 0x0000000100067824 */ /* 0x000fe200078e0a2b */
[----:B------:R-:W-:Y:S04]  /*52d0*/  BSSY.RECONVERGENT B2, `(.L_x_577) ;  /* 0x000002c000027945 */ /* 0x000fe80003800200 */
[----:B------:R-:W-:-:S13]  /*52e0*/  ISETP.GT.AND P1, PT, R6, 0x400, PT ;  /* 0x000004000600780c */ /* 0x000fda0003f24270 */
[----:B------:R-:W-:Y:S05]  /*52f0*/  @!P1 BRA `(.L_x_578) ;  /* 0x0000000000a49947 */ /* 0x000fea0003800000 */
[----:B------:R-:W0:Y:S01]  /*5300*/  LDC.64 R16, c[0x0][0x380] ;  /* 0x0000e000ff107b82 */ /* 0x000e220000000a00 */
[----:B------:R-:W2:Y:S04]  /*5310*/  LDG.E.64.CONSTANT R10, desc[UR6][R4.64+-0x800] ;  /* 0xfff80006040a7981 */ /* 0x000ea8000c1e9b00 */
[----:B------:R-:W3:Y:S01]  /*5320*/  LDG.E.64.CONSTANT R12, desc[UR6][R4.64] ;  /* 0x00000006040c7981 */ /* 0x000ee2000c1e9b00 */
[----:B------:R-:W-:-:S03]  /*5330*/  VIADD R7, R45, 0x400 ;  /* 0x000004002d077836 */ /* 0x000fc60000000000 */
[----:B------:R-:W4:Y:S04]  /*5340*/  LDG.E.64.CONSTANT R14, desc[UR6][R4.64+0x800] ;  /* 0x00080006040e7981 */ /* 0x000f28000c1e9b00 */
[----:B------:R-:W5:Y:S04]  /*5350*/  LDG.E.64.CONSTANT R18, desc[UR6][R4.64+0x1800] ;  /* 0x0018000604127981 */ /* 0x000f68000c1e9b00 */
[----:B------:R-:W5:Y:S01]  /*5360*/  LDG.E.64.CONSTANT R20, desc[UR6][R4.64+0x2000] ;  /* 0x0020000604147981 */ /* 0x000f62000c1e9b00 */
[----:B0-----:R-:W-:-:S06]  /*5370*/  IMAD.WIDE.U32 R8, R45, 0x8, R16 ;  /* 0x000000082d087825 */ /* 0x001fcc00078e0010 */
[----:B------:R-:W2:Y:S01]  /*5380*/  LDG.E.64.CONSTANT R8, desc[UR6][R8.64] ;  /* 0x0000000608087981 */ /* 0x000ea2000c1e9b00 */
[----:B------:R-:W-:-:S03]  /*5390*/  IMAD.WIDE.U32 R16, R7, 0x8, R16 ;  /* 0x0000000807107825 */ /* 0x000fc600078e0010 */
[----:B------:R0:W5:Y:S04]  /*53a0*/  LDG.E.64.CONSTANT R6, desc[UR6][R4.64+0x2800] ;  /* 0x0028000604067981 */ /* 0x000168000c1e9b00 */
[----:B------:R-:W5:Y:S01]  /*53b0*/  LDG.E.64.CONSTANT R16, desc[UR6][R16.64] ;  /* 0x0000000610107981 */ /* 0x000f62000c1e9b00 */
[----:B------:R-:W-:Y:S01]  /*53c0*/  VIADD R43, R43, 0x800 ;  /* 0x000008002b2b7836 */ /* 0x000fe20000000000 */
[----:B0-----:R-:W-:Y:S01]  /*53d0*/  IADD3 R4, P2, PT, R4, 0x4000, RZ ;  /* 0x0000400004047810 */ /* 0x001fe20007f5e0ff */
[----:B------:R-:W-:-:S04]  /*53e0*/  VIADD R45, R45, 0x800 ;  /* 0x000008002d2d7836 */ /* 0x000fc80000000000 */
[----:B------:R-:W-:Y:S01]  /*53f0*/  IMAD.X R5, RZ, RZ, R5, P2 ;  /* 0x000000ffff057224 */ /* 0x000fe200010e0605 */
        /* <DEDUP_REMOVED lines=25> */
.L_x_578:
[----:B------:R-:W-:Y:S05]  /*5590*/  BSYNC.RECONVERGENT B2 ;  /* 0x0000000000027941 */ /* 0x000fea0003800200 */
.L_x_577:
[----:B------:R-:W-:-:S13]  /*55a0*/  ISETP.LT.OR P0, PT, R43, R0, P0 ;  /* 0x000000002b00720c */ /* 0x000fda0000701670 */
[----:B------:R-:W-:Y:S05]  /*55b0*/  @!P0 BRA `(.L_x_570) ;  /* 0x0000000000488947 */ /* 0x000fea0003800000 */
[----:B------:R-:W0:Y:S01]  /*55c0*/  LDC.64 R6, c[0x0][0x380] ;  /* 0x0000e000ff067b82 */ /* 0x000e220000000a00 */
[----:B------:R-:W2:Y:S04]  /*55d0*/  LDG.E.64.CONSTANT R8, desc[UR6][R4.64+-0x800] ;  /* 0xfff8000604087981 */ /* 0x000ea8000c1e9b00 */
[----:B------:R-:W3:Y:S04]  /*55e0*/  LDG.E.64.CONSTANT R10, desc[UR6][R4.64] ;  /* 0x00000006040a7981 */ /* 0x000ee8000c1e9b00 */
[----:B------:R-:W4:Y:S01]  /*55f0*/  LDG.E.64.CONSTANT R12, desc[UR6][R4.64+0x800] ;  /* 0x00080006040c7981 */ /* 0x000f22000c1e9b00 */
[----:B0-----:R-:W-:-:S06]  /*5600*/  IMAD.WIDE.U32 R6, R45, 0x8, R6 ;  /* 0x000000082d067825 */ /* 0x001fcc00078e0006 */
[----:B------:R-:W5:Y:S02]  /*5610*/  LDG.E.64.CONSTANT R6, desc[UR6][R6.64] ;  /* 0x0000000606067981 */ /* 0x000f64000c1e9b00 */
[----:B-----5:R-:W-:-:S06]  /*5620*/  DSETP.GEU.AND P0, PT, R2, R6, PT ;  /* 0x000000060200722a */ /* 0x020fcc0003f0e000 */
        /* <DEDUP_REMOVED lines=10> */
[----:B------:R-:W-:-:S07]  /*56d0*/  FSEL R3, R13, R3, !P0 ;  /* 0x000000030d037208 */ /* 0x000fce0004000000 */
.L_x_570:
[----:B------:R-:W-:Y:S05]  /*56e0*/  BSYNC.RECONVERGENT B1 ;  /* 0x0000000000017941 */ /* 0x000fea0003800200 */
.L_x_568:
        /* <DEDUP_REMOVED lines=82> */
.L_x_540:
[----:B------:R-:W-:Y:S05]  /*5c10*/  BSYNC.RECONVERGENT B0 ;  /* 0x0000000000007941 */ /* 0x000fea0003800200 */
.L_x_524:
[----:B------:R-:W-:Y:S05]  /*5c20*/  @P0 EXIT ;  /* 0x000000000000094d */ /* 0x000fea0003800000 */
[----:B------:R-:W4:Y:S01]  /*5c30*/  LDCU.64 UR8, c[0x0][0x398] ;  /* 0x00007300ff0877ac */ /* 0x000f220008000a00 */
[----:B---3--:R-:W3:Y:S01]  /*5c40*/  LDC.64 R4, c[0x0][0x388] ;  /* 0x0000e200ff047b82 */ /* 0x008ee20000000a00 */
[----:B------:R-:W0:Y:S01]  /*5c50*/  LDCU.64 UR4, c[0x0][0x398] ;  /* 0x00007300ff0477ac */ /* 0x000e220008000a00 */
[----:B----4-:R-:W-:-:S06]  /*5c60*/  DSETP.GT.AND P0, PT, R6, UR8, PT ;  /* 0x0000000806007e2a */ /* 0x010fcc000bf04000 */
[----:B012---:R-:W-:Y:S02]  /*5c70*/  FSEL R2, R6, UR4, P0 ;  /* 0x0000000406027c08 */ /* 0x007fe40008000000 */
[----:B------:R-:W-:-:S05]  /*5c80*/  FSEL R3, R7, UR5, P0 ;  /* 0x0000000507037c08 */ /* 0x000fca0008000000 */
[----:B---3--:R-:W-:Y:S01]  /*5c90*/  STG.E.64 desc[UR6][R4.64], R2 ;  /* 0x0000000204007986 */ /* 0x008fe2000c101b06 */
[----:B------:R-:W-:Y:S05]  /*5ca0*/  EXIT ;  /* 0x000000000000794d */ /* 0x000fea0003800000 */
.L_x_579:
        /* <DEDUP_REMOVED lines=13> */
.L_x_1305:


//--------------------- .text._ZN3cub18CUB_300001_SM_10006detail6reduce18DeviceReduceKernelINS2_10policy_hubIdy11max_functorIdEE10Policy1000EN6thrust24THRUST_300001_SM_1000_NS6detail15normal_iteratorINSA_10device_ptrIdEEEEyS6_d11abs_functorIdEEEvT0_PT3_T1_NS0_13GridEvenShareISL_EET2_T4_ --------------------------
	.section	.text._ZN3cub18CUB_300001_SM_10006detail6reduce18DeviceReduceKernelINS2_10policy_hubIdy11max_functorIdEE10Policy1000EN6thrust24THRUST_300001_SM_1000_NS6detail15normal_iteratorINSA_10device_ptrIdEEEEyS6_d11abs_functorIdEEEvT0_PT3_T1_NS0_13GridEvenShareISL_EET2_T4_,"ax",@progbits
	.align	128
        .global         _ZN3cub18CUB_300001_SM_10006detail6reduce18DeviceReduceKernelINS2_10policy_hubIdy11max_functorIdEE10Policy1000EN6thrust24THRUST_300001_SM_1000_NS6detail15normal_iteratorINSA_10device_ptrIdEEEEyS6_d11abs_functorIdEEEvT0_PT3_T1_NS0_13GridEvenShareISL_EET2_T4_
        .type           _ZN3cub18CUB_300001_SM_10006detail6reduce18DeviceReduceKernelINS2_10policy_hubIdy11max_functorIdEE10Policy1000EN6thrust24THRUST_300001_SM_1000_NS6detail15normal_iteratorINSA_10device_ptrIdEEEEyS6_d11abs_functorIdEEEvT0_PT3_T1_NS0_13GridEvenShareISL_EET2_T4_,@function
        .size           _ZN3cub18CUB_300001_SM_10006detail6reduce18DeviceReduceKernelINS2_10policy_hubIdy11max_functorIdEE10Policy1000EN6thrust24THRUST_300001_SM_1000_NS6detail15normal_iteratorINSA_10device_ptrIdEEEEyS6_d11abs_functorIdEEEvT0_PT3_T1_NS0_13GridEvenShareISL_EET2_T4_,(.L_x_1306 - _ZN3cub18CUB_300001_SM_10006detail6reduce18DeviceReduceKernelINS2_10policy_hubIdy11max_functorIdEE10Policy1000EN6thrust24THRUST_300001_SM_1000_NS6detail15normal_iteratorINSA_10device_ptrIdEEEEyS6_d11abs_functorIdEEEvT0_PT3_T1_NS0_13GridEvenShareISL_EET2_T4_)
        .other          _ZN3cub18CUB_300001_SM_10006detail6reduce18DeviceReduceKernelINS2_10policy_hubIdy11max_functorIdEE10Policy1000EN6thrust24THRUST_300001_SM_1000_NS6detail15normal_iteratorINSA_10device_ptrIdEEEEyS6_d11abs_functorIdEEEvT0_PT3_T1_NS0_13GridEvenShareISL_EET2_T4_,@"STO_CUDA_ENTRY STV_DEFAULT"
_ZN3cub18CUB_300001_SM_10006detail6reduce18DeviceReduceKernelINS2_10policy_hubIdy11max_functorIdEE10Policy1000EN6thrust24THRUST_300001_SM_1000_NS6detail15normal_iteratorINSA_10device_ptrIdEEEEyS6_d11abs_functorIdEEEvT0_PT3_T1_NS0_13GridEvenShareISL_EET2_T4_:
.text._ZN3cub18CUB_300001_SM_10006detail6reduce18DeviceReduceKernelINS2_10policy_hubIdy11max_functorIdEE10Policy1000EN6thrust24THRUST_300001_SM_1000_NS6detail15normal_iteratorINSA_10device_ptrIdEEEEyS6_d11abs_functorIdEEEvT0_PT3_T1_NS0_13GridEvenShareISL_EET2_T4_:
[----:B------:R-:W-:Y:S08]  /*0000*/  LDC R1, c[0x0][0x37c] ;  /* 0x0000df00ff017b82 */ /* 0x000ff00000000800 */
[----:B------:R-:W0:Y:S01]  /*0010*/  S2UR UR18, SR_CTAID.X ;  /* 0x00000000001279c3 */ /* 0x000e220000002500 */
[----:B------:R-:W1:Y:S01]  /*0020*/  LDCU.64 UR12, c[0x0][0x3b8] ;  /* 0x00007700ff0c77ac */ /* 0x000e620008000a00 */
[----:B------:R-:W-:Y:S01]  /*0030*/  BSSY.RECONVERGENT B0, `(.L_x_580) ;  /* 0x000043e000007945 */ /* 0x000fe20003800200 */
[----:B------:R-:W2:Y:S01]  /*0040*/  LDCU UR5, c[0x0][0x3c0] ;  /* 0x00007800ff0577ac */ /* 0x000ea20008000800 */
[----:B------:R-:W3:Y:S01]  /*0050*/  LDCU.64 UR16, c[0x0][0x358] ;  /* 0x00006b00ff1077ac */ /* 0x000ee20008000a00 */
[----:B--2---:R-:W-:-:S02]  /*0060*/  USHF.L.U32 UR5, UR5, 0xb, URZ ;  /* 0x0000000b05057899 */ /* 0x004fc400080006ff */
[----:B0-----:R-:W-:Y:S02]  /*0070*/  USHF.L.U32 UR6, UR18, 0xb, URZ ;  /* 0x0000000b12067899 */ /* 0x001fe400080006ff */
[----:B------:R-:W-:Y:S02]  /*0080*/  USHF.R.S32.HI UR4, URZ, 0x1f, UR5 ;  /* 0x0000001fff047899 */ /* 0x000fe40008011405 */
[----:B-1----:R-:W-:-:S04]  /*0090*/  UIADD3 UR7, UP0, UPT, -UR6, UR12, URZ ;  /* 0x0000000c06077290 */ /* 0x002fc8000ff1e1ff */
[----:B------:R-:W-:Y:S02]  /*00a0*/  UIADD3.X UR8, UPT, UPT, UR13, -0x1, URZ, UP0, !UPT ;  /* 0xffffffff0d087890 */ /* 0x000fe400087fe4ff */
[----:B------:R-:W-:-:S04]  /*00b0*/  UISETP.GT.U32.AND UP0, UPT, UR7, 0x7ff, UPT ;  /* 0x000007ff0700788c */ /* 0x000fc8000bf04070 */
[----:B------:R-:W-:-:S09]  /*00c0*/  UISETP.GT.U32.AND.EX UP0, UPT, UR8, URZ, UPT, UP0 ;  /* 0x000000ff0800728c */ /* 0x000fd2000bf04100 */
[----:B---3--:R-:W-:Y:S05]  /*00d0*/  BRA.U UP0, `(.L_x_581) ;  /* 0x0000001d00f87547 */ /* 0x008fea000b800000 */
[----:B------:R-:W0:Y:S01]  /*00e0*/  S2R R0, SR_TID.X ;  /* 0x0000000000007919 */ /* 0x000e220000002100 */
[----:B------:R-:W-:Y:S01]  /*00f0*/  UIADD3 UR7, UPT, UPT, -UR6, UR12, URZ ;  /* 0x0000000c06077290 */ /* 0x000fe2000fffe1ff */
[----:B------:R-:W-:Y:S01]  /*0100*/  BSSY.RECONVERGENT B1, `(.L_x_582) ;  /* 0x000000e000017945 */ /* 0x000fe20003800200 */
[----:B------:R-:W-:-:S04]  /*0110*/  CS2R R8, SRZ ;  /* 0x0000000000087805 */ /* 0x000fc8000001ff00 */
[----:B0-----:R-:W-:Y:S01]  /*0120*/  ISETP.GE.AND P0, PT, R0, UR7, PT ;  /* 0x0000000700007c0c */ /* 0x001fe2000bf06270 */
[----:B------:R-:W-:-:S12]  /*0130*/  IMAD.MOV.U32 R2, RZ, RZ, R0 ;  /* 0x000000ffff027224 */ /* 0x000fd800078e0000 */
[----:B------:R-:W-:Y:S05]  /*0140*/  @P0 BRA `(.L_x_583) ;  /* 0x0000000000240947 */ /* 0x000fea0003800000 */
[----:B------:R-:W0:Y:S01]  /*0150*/  LDC.64 R4, c[0x0][0x380] ;  /* 0x0000e000ff047b82 */ /* 0x000e220000000a00 */
[----:B------:R-:W-:-:S04]  /*0160*/  VIADD R3, R0, UR6 ;  /* 0x0000000600037c36 */ /* 0x000fc80008000000 */
[----:B0-----:R-:W-:-:S06]  /*0170*/  IMAD.WIDE.U32 R4, R3, 0x8, R4 ;  /* 0x0000000803047825 */ /* 0x001fcc00078e0004 */
[----:B------:R-:W2:Y:S01]  /*0180*/  LDG.E.64 R4, desc[UR16][R4.64] ;  /* 0x0000001004047981 */ /* 0x000ea2000c1e1b00 */
[----:B------:R-:W-:Y:S01]  /*0190*/  VIADD R2, R0, 0x100 ;  /* 0x0000010000027836 */ /* 0x000fe20000000000 */
[----:B--2---:R-:W-:Y:S02]  /*01a0*/  DADD R6, -RZ, -R4 ;  /* 0x00000000ff067229 */ /* 0x004fe40000000904 */
[----:B------:R-:W-:-:S08]  /*01b0*/  DSETP.GEU.AND P0, PT, R4, RZ, PT ;  /* 0x000000ff0400722a */ /* 0x000fd00003f0e000 */
[----:B------:R-:W-:Y:S02]  /*01c0*/  FSEL R8, R6, R4, !P0 ;  /* 0x0000000406087208 */ /* 0x000fe40004000000 */
[----:B------:R-:W-:-:S07]  /*01d0*/  FSEL R9, R7, R5, !P0 ;  /* 0x0000000507097208 */ /* 0x000fce0004000000 */
.L_x_583:
[----:B------:R-:W-:Y:S05]  /*01e0*/  BSYNC.RECONVERGENT B1 ;  /* 0x0000000000017941 */ /* 0x000fea0003800200 */
.L_x_582:
[----:B------:R-:W-:Y:S01]  /*01f0*/  ISETP.GE.AND P0, PT, R2, UR7, PT ;  /* 0x0000000702007c0c */ /* 0x000fe2000bf06270 */
[----:B------:R-:W-:-:S12]  /*0200*/  BSSY.RECONVERGENT B1, `(.L_x_584) ;  /* 0x0000128000017945 */ /* 0x000fd80003800200 */
[----:B------:R-:W-:Y:S05]  /*0210*/  @P0 BRA `(.L_x_585) ;  /* 0x0000001000980947 */ /* 0x000fea0003800000 */
[----:B------:R-:W-:Y:S01]  /*0220*/  IMAD.U32 R4, RZ, RZ, UR6 ;  /* 0x00000006ff047e24 */ /* 0x000fe2000f8e00ff */
[----:B------:R-:W-:Y:S01]  /*0230*/  LOP3.LUT R3, RZ, R2, RZ, 0x33, !PT ;  /* 0x00000002ff037212 */ /* 0x000fe200078e33ff */
[----:B------:R-:W-:Y:S03]  /*0240*/  BSSY.RECONVERGENT B2, `(.L_x_586) ;  /* 0x0000097000027945 */ /* 0x000fe60003800200 */
[----:B------:R-:W-:-:S04]  /*0250*/  IADD3 R5, PT, PT, -R4, UR12, R3 ;  /* 0x0000000c04057c10 */ /* 0x000fc8000fffe103 */
        /* <DEDUP_REMOVED lines=15> */
.L_x_588:
[----:B------:R-:W2:Y:S04]  /*0350*/  LDG.E.64 R10, desc[UR16][R6.64+-0x4000] ;  /* 0xffc00010060a7981 */ /* 0x000ea8000c1e1b00 */
[----:B------:R-:W3:Y:S04]  /*0360*/  LDG.E.64 R20, desc[UR16][R6.64+-0x3800] ;  /* 0xffc8001006147981 */ /* 0x000ee8000c1e1b00 */
[----:B------:R-:W4:Y:S04]  /*0370*/  LDG.E.64 R22, desc[UR16][R6.64+-0x3000] ;  /* 0xffd0001006167981 */ /* 0x000f28000c1e1b00 */
[----:B------:R-:W5:Y:S04]  /*0380*/  LDG.E.64 R24, desc[UR16][R6.64+-0x2800] ;  /* 0xffd8001006187981 */ /* 0x000f68000c1e1b00 */
[----:B------:R-:W5:Y:S04]  /*0390*/  LDG.E.64 R18, desc[UR16][R6.64+-0x2000] ;  /* 0xffe0001006127981 */ /* 0x000f68000c1e1b00 */
[----:B------:R-:W5:Y:S04]  /*03a0*/  LDG.E.64 R14, desc[UR16][R6.64+-0x1800] ;  /* 0xffe80010060e7981 */ /* 0x000f68000c1e1b00 */
[----:B------:R-:W5:Y:S01]  /*03b0*/  LDG.E.64 R16, desc[UR16][R6.64+-0x1000] ;  /* 0xfff0001006107981 */ /* 0x000f62000c1e1b00 */
[----:B--2---:R-:W-:-:S02]  /*03c0*/  DADD R12, -RZ, -R10 ;  /* 0x00000000ff0c7229 */ /* 0x004fc4000000090a */
[----:B------:R-:W-:-:S08]  /*03d0*/  DSETP.GEU.AND P1, PT, R10, RZ, PT ;  /* 0x000000ff0a00722a */ /* 0x000fd00003f2e000 */
[----:B------:R-:W-:Y:S02]  /*03e0*/  FSEL R10, R12, R10, !P1 ;  /* 0x0000000a0c0a7208 */ /* 0x000fe40004800000 */
[----:B------:R-:W-:Y:S01]  /*03f0*/  FSEL R11, R13, R11, !P1 ;  /* 0x0000000b0d0b7208 */ /* 0x000fe20004800000 */
[----:B---3--:R-:W-:-:S05]  /*0400*/  DADD R12, -RZ, -R20 ;  /* 0x00000000ff0c7229 */ /* 0x008fca0000000914 */
[----:B------:R-:W-:Y:S02]  /*0410*/  DSETP.GEU.AND P1, PT, R8, R10, PT ;  /* 0x0000000a0800722a */ /* 0x000fe40003f2e000 */
[----:B------:R-:W-:-:S04]  /*0420*/  DSETP.GEU.AND P2, PT, R20, RZ, PT ;  /* 0x000000ff1400722a */ /* 0x000fc80003f4e000 */
[----:B------:R-:W-:Y:S02]  /*0430*/  FSEL R8, R10, R8, !P1 ;  /* 0x000000080a087208 */ /* 0x000fe40004800000 */
[----:B------:R-:W-:Y:S01]  /*0440*/  FSEL R9, R11, R9, !P1 ;  /* 0x000000090b097208 */ /* 0x000fe20004800000 */
[----:B----4-:R-:W-:Y:S01]  /*0450*/  DADD R10, -RZ, -R22 ;  /* 0x00000000ff0a7229 */ /* 0x010fe20000000916 */
[----:B------:R-:W-:Y:S02]  /*0460*/  FSEL R12, R12, R20, !P2 ;  /* 0x000000140c0c7208 */ /* 0x000fe40005000000 */
[----:B------:R-:W-:Y:S01]  /*0470*/  FSEL R13, R13, R21, !P2 ;  /* 0x000000150d0d7208 */ /* 0x000fe20005000000 */
[----:B------:R-:W-:Y:S01]  /*0480*/  DSETP.GEU.AND P2, PT, R22, RZ, PT ;  /* 0x000000ff1600722a */ /* 0x000fe20003f4e000 */
[----:B------:R-:W2:Y:S05]  /*0490*/  LDG.E.64 R20, desc[UR16][R6.64+-0x800] ;  /* 0xfff8001006147981 */ /* 0x000eaa000c1e1b00 */
[----:B------:R-:W-:-:S02]  /*04a0*/  FSEL R10, R10, R22, !P2 ;  /* 0x000000160a0a7208 */ /* 0x000fc40005000000 */
[----:B------:R-:W-:Y:S02]  /*04b0*/  FSEL R11, R11, R23, !P2 ;  /* 0x000000170b0b7208 */ /* 0x000fe40005000000 */
[----:B------:R-:W3:Y:S01]  /*04c0*/  LDG.E.64 R22, desc[UR16][R6.64] ;  /* 0x0000001006167981 */ /* 0x000ee2000c1e1b00 */
[----:B------:R-:W-:-:S06]  /*04d0*/  DSETP.GEU.AND P1, PT, R8, R12, PT ;  /* 0x0000000c0800722a */ /* 0x000fcc0003f2e000 */
[----:B------:R-:W-:Y:S02]  /*04e0*/  FSEL R8, R12, R8, !P1 ;  /* 0x000000080c087208 */ /* 0x000fe40004800000 */
[----:B------:R-:W-:Y:S01]  /*04f0*/  FSEL R9, R13, R9, !P1 ;  /* 0x000000090d097208 */ /* 0x000fe20004800000 */
[----:B-----5:R-:W-:Y:S02]  /*0500*/  DADD R12, -RZ, -R24 ;  /* 0x00000000ff0c7229 */ /* 0x020fe40000000918 */
[----:B------:R-:W-:-:S03]  /*0510*/  DSETP.GEU.AND P2, PT, R24, RZ, PT ;  /* 0x000000ff1800722a */ /* 0x000fc60003f4e000 */
[----:B------:R-:W-:-:S05]  /*0520*/  DSETP.GEU.AND P1, PT, R8, R10, PT ;  /* 0x0000000a0800722a */ /* 0x000fca0003f2e000 */
[----:B------:R-:W-:Y:S02]  /*0530*/  FSEL R12, R12, R24, !P2 ;  /* 0x000000180c0c7208 */ /* 0x000fe40005000000 */
[----:B------:R-:W-:Y:S02]  /*0540*/  FSEL R13, R13, R25, !P2 ;  /* 0x000000190d0d7208 */ /* 0x000fe40005000000 */
[----:B------:R-:W-:Y:S02]  /*0550*/  FSEL R10, R10, R8, !P1 ;  /* 0x000000080a0a7208 */ /* 0x000fe40004800000 */
[----:B------:R-:W-:Y:S01]  /*0560*/  FSEL R11, R11, R9, !P1 ;  /* 0x000000090b0b7208 */ /* 0x000fe20004800000 */
[----:B------:R-:W-:Y:S01]  /*0570*/  DADD R8, -RZ, -R18 ;  /* 0x00000000ff087229 */ /* 0x000fe20000000912 */
[----:B------:R-:W4:Y:S01]  /*0580*/  LDG.E.64 R24, desc[UR16][R6.64+0x800] ;  /* 0x0008001006187981 */ /* 0x000f22000c1e1b00 */
[----:B------:R-:W-:-:S03]  /*0590*/  DSETP.GEU.AND P2, PT, R18, RZ, PT ;  /* 0x000000ff1200722a */ /* 0x000fc60003f4e000 */
[----:B------:R-:W-:-:S05]  /*05a0*/  DSETP.GEU.AND P1, PT, R10, R12, PT ;  /* 0x0000000c0a00722a */ /* 0x000fca0003f2e000 */
[----:B------:R-:W-:Y:S02]  /*05b0*/  FSEL R8, R8, R18, !P2 ;  /* 0x0000001208087208 */ /* 0x000fe40005000000 */
[----:B------:R-:W-:Y:S02]  /*05c0*/  FSEL R9, R9, R19, !P2 ;  /* 0x0000001309097208 */ /* 0x000fe40005000000 */
[----:B------:R-:W-:Y:S02]  /*05d0*/  FSEL R10, R12, R10, !P1 ;  /* 0x0000000a0c0a7208 */ /* 0x000fe40004800000 */
[----:B------:R-:W-:Y:S01]  /*05e0*/  FSEL R11, R13, R11, !P1 ;  /* 0x0000000b0d0b7208 */ /* 0x000fe20004800000 */
[----:B------:R-:W-:Y:S02]  /*05f0*/  DADD R12, -RZ, -R14 ;  /* 0x00000000ff0c7229 */ /* 0x000fe4000000090e */
[----:B------:R-:W-:-:S03]  /*0600*/  DSETP.GEU.AND P2, PT, R14, RZ, PT ;  /* 0x000000ff0e00722a */ /* 0x000fc60003f4e000 */
[----:B------:R-:W-:-:S05]  /*0610*/  DSETP.GEU.AND P1, PT, R10, R8, PT ;  /* 0x000000080a00722a */ /* 0x000fca0003f2e000 */
[----:B------:R-:W-:Y:S02]  /*0620*/  FSEL R12, R12, R14, !P2 ;  /* 0x0000000e0c0c7208 */ /* 0x000fe40005000000 */
[----:B------:R-:W-:Y:S02]  /*0630*/  FSEL R10, R8, R10, !P1 ;  /* 0x0000000a080a7208 */ /* 0x000fe40004800000 */
[----:B------:R-:W-:Y:S02]  /*0640*/  FSEL R13, R13, R15, !P2 ;  /* 0x0000000f0d0d7208 */ /* 0x000fe40005000000 */
[----:B------:R-:W-:Y:S01]  /*0650*/  FSEL R11, R9, R11, !P1 ;  /* 0x0000000b090b7208 */ /* 0x000fe20004800000 */
[----:B------:R-:W-:Y:S01]  /*0660*/  DADD R14, -RZ, -R16 ;  /* 0x00000000ff0e7229 */ /* 0x000fe20000000910 */
[----:B------:R-:W5:Y:S01]  /*0670*/  LDG.E.64 R8, desc[UR16][R6.64+0x1000] ;  /* 0x0010001006087981 */ /* 0x000f62000c1e1b00 */
[----:B------:R-:W-:-:S03]  /*0680*/  DSETP.GEU.AND P2, PT, R16, RZ, PT ;  /* 0x000000ff1000722a */ /* 0x000fc60003f4e000 */
[----:B------:R-:W-:-:S05]  /*0690*/  DSETP.GEU.AND P1, PT, R10, R12, PT ;  /* 0x0000000c0a00722a */ /* 0x000fca0003f2e000 */
[----:B------:R-:W-:Y:S02]  /*06a0*/  FSEL R14, R14, R16, !P2 ;  /* 0x000000100e0e7208 */ /* 0x000fe40005000000 */
[----:B------:R-:W-:Y:S02]  /*06b0*/  FSEL R12, R12, R10, !P1 ;  /* 0x0000000a0c0c7208 */ /* 0x000fe40004800000 */
[----:B------:R-:W-:Y:S02]  /*06c0*/  FSEL R15, R15, R17, !P2 ;  /* 0x000000110f0f7208 */ /* 0x000fe40005000000 */
[----:B------:R-:W-:Y:S02]  /*06d0*/  FSEL R13, R13, R11, !P1 ;  /* 0x0000000b0d0d7208 */ /* 0x000fe40004800000 */
[----:B------:R-:W5:Y:S04]  /*06e0*/  LDG.E.64 R10, desc[UR16][R6.64+0x1800] ;  /* 0x00180010060a7981 */ /* 0x000f68000c1e1b00 */
[----:B------:R-:W-:-:S06]  /*06f0*/  DSETP.GEU.AND P1, PT, R12, R14, PT ;  /* 0x0000000e0c00722a */ /* 0x000fcc0003f2e000 */
[----:B------:R-:W-:Y:S02]  /*0700*/  FSEL R16, R14, R12, !P1 ;  /* 0x0000000c0e107208 */ /* 0x000fe40004800000 */
[----:B------:R-:W-:Y:S02]  /*0710*/  FSEL R17, R15, R13, !P1 ;  /* 0x0000000d0f117208 */ /* 0x000fe40004800000 */
[----:B------:R-:W5:Y:S01]  /*0720*/  LDG.E.64 R12, desc[UR16][R6.64+0x2000] ;  /* 0x00200010060c7981 */ /* 0x000f62000c1e1b00 */
[----:B--2---:R-:W-:Y:S02]  /*0730*/  DADD R18, -RZ, -R20 ;  /* 0x00000000ff127229 */ /* 0x004fe40000000914 */
[----:B------:R-:W-:Y:S02]  /*0740*/  DSETP.GEU.AND P2, PT, R20, RZ, PT ;  /* 0x000000ff1400722a */ /* 0x000fe40003f4e000 */
[----:B---3--:R-:W-:-:S06]  /*0750*/  DADD R14, -RZ, -R22 ;  /* 0x00000000ff0e7229 */ /* 0x008fcc0000000916 */
[----:B------:R-:W-:Y:S02]  /*0760*/  FSEL R18, R18, R20, !P2 ;  /* 0x0000001412127208 */ /* 0x000fe40005000000 */
[----:B------:R-:W-:Y:S01]  /*0770*/  FSEL R19, R19, R21, !P2 ;  /* 0x0000001513137208 */ /* 0x000fe20005000000 */
[----:B------:R-:W-:-:S06]  /*0780*/  DSETP.GEU.AND P2, PT, R22, RZ, PT ;  /* 0x000000ff1600722a */ /* 0x000fcc0003f4e000 */
[----:B------:R-:W-:Y:S02]  /*0790*/  FSEL R22, R14, R22, !P2 ;  /* 0x000000160e167208 */ /* 0x000fe40005000000 */
[----:B------:R-:W-:Y:S02]  /*07a0*/  FSEL R23, R15, R23, !P2 ;  /* 0x000000170f177208 */ /* 0x000fe40005000000 */
[----:B------:R-:W2:Y:S01]  /*07b0*/  LDG.E.64 R14, desc[UR16][R6.64+0x2800] ;  /* 0x00280010060e7981 */ /* 0x000ea2000c1e1b00 */
[----:B------:R-:W-:-:S06]  /*07c0*/  DSETP.GEU.AND P1, PT, R16, R18, PT ;  /* 0x000000121000722a */ /* 0x000fcc0003f2e000 */
[----:B------:R-:W-:Y:S02]  /*07d0*/  FSEL R20, R18, R16, !P1 ;  /* 0x0000001012147208 */ /* 0x000fe40004800000 */
[----:B------:R-:W-:Y:S02]  /*07e0*/  FSEL R21, R19, R17, !P1 ;  /* 0x0000001113157208 */ /* 0x000fe40004800000 */
[----:B------:R-:W3:Y:S04]  /*07f0*/  LDG.E.64 R16, desc[UR16][R6.64+0x3000] ;  /* 0x0030001006107981 */ /* 0x000ee8000c1e1b00 */
[----:B------:R-:W-:-:S06]  /*0800*/  DSETP.GEU.AND P1, PT, R20, R22, PT ;  /* 0x000000161400722a */ /* 0x000fcc0003f2e000 */
[----:B------:R-:W-:Y:S02]  /*0810*/  FSEL R20, R22, R20, !P1 ;  /* 0x0000001416147208 */ /* 0x000fe40004800000 */
[----:B------:R-:W-:Y:S02]  /*0820*/  FSEL R21, R23, R21, !P1 ;  /* 0x0000001517157208 */ /* 0x000fe40004800000 */
[----:B------:R0:W3:Y:S01]  /*0830*/  LDG.E.64 R22, desc[UR16][R6.64+0x3800] ;  /* 0x0038001006167981 */ /* 0x0000e2000c1e1b00 */
[----:B----4-:R-:W-:Y:S02]  /*0840*/  DADD R18, -RZ, -R24 ;  /* 0x00000000ff127229 */ /* 0x010fe40000000918 */
[----:B------:R-:W-:-:S08]  /*0850*/  DSETP.GEU.AND P2, PT, R24, RZ, PT ;  /* 0x000000ff1800722a */ /* 0x000fd00003f4e000 */
[----:B------:R-:W-:Y:S02]  /*0860*/  FSEL R18, R18, R24, !P2 ;  /* 0x0000001812127208 */ /* 0x000fe40005000000 */
[----:B------:R-:W-:-:S06]  /*0870*/  FSEL R19, R19, R25, !P2 ;  /* 0x0000001913137208 */ /* 0x000fcc0005000000 */
[----:B------:R-:W-:Y:S02]  /*0880*/  DSETP.GEU.AND P1, PT, R20, R18, PT ;  /* 0x000000121400722a */ /* 0x000fe40003f2e000 */
[----:B-----5:R-:W-:Y:S02]  /*0890*/  DADD R24, -RZ, -R8 ;  /* 0x00000000ff187229 */ /* 0x020fe40000000908 */
[----:B------:R-:W-:Y:S02]  /*08a0*/  DSETP.GEU.AND P2, PT, R8, RZ, PT ;  /* 0x000000ff0800722a */ /* 0x000fe40003f4e000 */
[----:B------:R-:W-:Y:S02]  /*08b0*/  FSEL R18, R18, R20, !P1 ;  /* 0x0000001412127208 */ /* 0x000fe40004800000 */
[----:B------:R-:W-:-:S04]  /*08c0*/  FSEL R19, R19, R21, !P1 ;  /* 0x0000001513137208 */ /* 0x000fc80004800000 */
[----:B------:R-:W-:Y:S02]  /*08d0*/  FSEL R8, R24, R8, !P2 ;  /* 0x0000000818087208 */ /* 0x000fe40005000000 */
[----:B------:R-:W-:Y:S01]  /*08e0*/  FSEL R9, R25, R9, !P2 ;  /* 0x0000000919097208 */ /* 0x000fe20005000000 */
[----:B------:R-:W-:-:S05]  /*08f0*/  DADD R20, -RZ, -R10 ;  /* 0x00000000ff147229 */ /* 0x000fca000000090a */
[----:B------:R-:W-:Y:S02]  /*0900*/  DSETP.GEU.AND P1, PT, R18, R8, PT ;  /* 0x000000081200722a */ /* 0x000fe40003f2e000 */
[----:B------:R-:W-:-:S04]  /*0910*/  DSETP.GEU.AND P2, PT, R10, RZ, PT ;  /* 0x000000ff0a00722a */ /* 0x000fc80003f4e000 */
        /* <DEDUP_REMOVED lines=10> */
[----:B------:R-:W-:-:S06]  /*09c0*/  FSEL R9, R11, R9, !P1 ;  /* 0x000000090b097208 */ /* 0x000fcc0004800000 */
[----:B------:R-:W-:-:S06]  /*09d0*/  DSETP.GEU.AND P1, PT, R8, R12, PT ;  /* 0x0000000c0800722a */ /* 0x000fcc0003f2e000 */
[----:B------:R-:W-:Y:S02]  /*09e0*/  FSEL R8, R12, R8, !P1 ;  /* 0x000000080c087208 */ /* 0x000fe40004800000 */
[----:B------:R-:W-:Y:S01]  /*09f0*/  FSEL R9, R13, R9, !P1 ;  /* 0x000000090d097208 */ /* 0x000fe20004800000 */
[----:B------:R-:W-:Y:S01]  /*0a00*/  VIADD R5, R5, 0x10 ;  /* 0x0000001005057836 */ /* 0x000fe20000000000 */
[----:B0-----:R-:W-:Y:S01]  /*0a10*/  IADD3 R6, P3, PT, R6, 0x8000, RZ ;  /* 0x0000800006067810 */ /* 0x001fe20007f7e0ff */
[----:B------:R-:W-:-:S04]  /*0a20*/  VIADD R2, R2, 0x1000 ;  /* 0x0000100002027836 */ /* 0x000fc80000000000 */
[----:B------:R-:W-:Y:S01]  /*0a30*/  IMAD.X R7, RZ, RZ, R7, P3 ;  /* 0x000000ffff077224 */ /* 0x000fe200018e0607 */
[----:B--2---:R-:W-:Y:S02]  /*0a40*/  DADD R10, -RZ, -R14 ;  /* 0x00000000ff0a7229 */ /* 0x004fe4000000090e */
[----:B------:R-:W-:-:S08]  /*0a50*/  DSETP.GEU.AND P2, PT, R14, RZ, PT ;  /* 0x000000ff0e00722a */ /* 0x000fd00003f4e000 */
[----:B------:R-:W-:Y:S02]  /*0a60*/  FSEL R10, R10, R14, !P2 ;  /* 0x0000000e0a0a7208 */ /* 0x000fe40005000000 */
[----:B------:R-:W-:Y:S01]  /*0a70*/  FSEL R11, R11, R15, !P2 ;  /* 0x0000000f0b0b7208 */ /* 0x000fe20005000000 */
[----:B---3--:R-:W-:Y:S02]  /*0a80*/  DADD R12, -RZ, -R16 ;  /* 0x00000000ff0c7229 */ /* 0x008fe40000000910 */
[----:B------:R-:W-:-:S03]  /*0a90*/  DSETP.GEU.AND P2, PT, R16, RZ, PT ;  /* 0x000000ff1000722a */ /* 0x000fc60003f4e000 */
[----:B------:R-:W-:-:S06]  /*0aa0*/  DSETP.GEU.AND P1, PT, R8, R10, PT ;  /* 0x0000000a0800722a */ /* 0x000fcc0003f2e000 */
        /* <DEDUP_REMOVED lines=9> */
[----:B------:R-:W-:Y:S02]  /*0b40*/  ISETP.NE.AND P2, PT, R5, RZ, PT ;  /* 0x000000ff0500720c */ /* 0x000fe40003f45270 */
[----:B------:R-:W-:Y:S02]  /*0b50*/  FSEL R8, R10, R8, !P1 ;  /* 0x000000080a087208 */ /* 0x000fe40004800000 */
[----:B------:R-:W-:-:S06]  /*0b60*/  FSEL R9, R11, R9, !P1 ;  /* 0x000000090b097208 */ /* 0x000fcc0004800000 */
[----:B------:R-:W-:-:S06]  /*0b70*/  DSETP.GEU.AND P1, PT, R8, R12, PT ;  /* 0x0000000c0800722a */ /* 0x000fcc0003f2e000 */
[----:B------:R-:W-:Y:S02]  /*0b80*/  FSEL R8, R12, R8, !P1 ;  /* 0x000000080c087208 */ /* 0x000fe40004800000 */
[----:B------:R-:W-:Y:S01]  /*0b90*/  FSEL R9, R13, R9, !P1 ;  /* 0x000000090d097208 */ /* 0x000fe20004800000 */
[----:B------:R-:W-:Y:S06]  /*0ba0*/  @P2 BRA `(.L_x_588) ;  /* 0xfffffff400e82947 */ /* 0x000fec000383ffff */
.L_x_587:
[----:B------:R-:W-:Y:S05]  /*0bb0*/  BSYNC.RECONVERGENT B2 ;  /* 0x0000000000027941 */ /* 0x000fea0003800200 */
.L_x_586:
        /* <DEDUP_REMOVED lines=20> */
[----:B--2---:R-:W-:-:S02]  /*0d00*/  DADD R26, -RZ, -R20 ;  /* 0x00000000ff1a7229 */ /* 0x004fc40000000914 */
[----:B------:R-:W-:Y:S02]  /*0d10*/  DSETP.GEU.AND P1, PT, R20, RZ, PT ;  /* 0x000000ff1400722a */ /* 0x000fe40003f2e000 */
[----:B---3--:R-:W-:-:S06]  /*0d20*/  DSETP.GEU.AND P2, PT, R18, RZ, PT ;  /* 0x000000ff1200722a */ /* 0x008fcc0003f4e000 */
[----:B------:R-:W-:Y:S02]  /*0d30*/  FSEL R20, R26, R20, !P1 ;  /* 0x000000141a147208 */ /* 0x000fe40004800000 */
[----:B------:R-:W-:Y:S01]  /*0d40*/  FSEL R21, R27, R21, !P1 ;  /* 0x000000151b157208 */ /* 0x000fe20004800000 */
[----:B------:R-:W-:-:S05]  /*0d50*/  DADD R26, -RZ, -R18 ;  /* 0x00000000ff1a7229 */ /* 0x000fca0000000912 */
[----:B------:R-:W-:-:S05]  /*0d60*/  DSETP.GEU.AND P1, PT, R8, R20, PT ;  /* 0x000000140800722a */ /* 0x000fca0003f2e000 */
[----:B------:R-:W-:Y:S02]  /*0d70*/  FSEL R18, R26, R18, !P2 ;  /* 0x000000121a127208 */ /* 0x000fe40005000000 */
[----:B------:R-:W-:Y:S01]  /*0d80*/  FSEL R19, R27, R19, !P2 ;  /* 0x000000131b137208 */ /* 0x000fe20005000000 */
[----:B----4-:R-:W-:Y:S01]  /*0d90*/  DSETP.GEU.AND P2, PT, R16, RZ, PT ;  /* 0x000000ff1000722a */ /* 0x010fe20003f4e000 */
[----:B------:R-:W-:Y:S02]  /*0da0*/  FSEL R20, R20, R8, !P1 ;  /* 0x0000000814147208 */ /* 0x000fe40004800000 */
[----:B------:R-:W-:Y:S01]  /*0db0*/  FSEL R21, R21, R9, !P1 ;  /* 0x0000000915157208 */ /* 0x000fe20004800000 */
[----:B------:R-:W-:-:S05]  /*0dc0*/  DADD R8, -RZ, -R16 ;  /* 0x00000000ff087229 */ /* 0x000fca0000000910 */
[----:B------:R-:W-:-:S05]  /*0dd0*/  DSETP.GEU.AND P1, PT, R20, R18, PT ;  /* 0x000000121400722a */ /* 0x000fca0003f2e000 */
[----:B------:R-:W-:Y:S02]  /*0de0*/  FSEL R8, R8, R16, !P2 ;  /* 0x0000001008087208 */ /* 0x000fe40005000000 */
[----:B------:R-:W-:Y:S02]  /*0df0*/  FSEL R18, R18, R20, !P1 ;  /* 0x0000001412127208 */ /* 0x000fe40004800000 */
[----:B------:R-:W-:Y:S01]  /*0e00*/  FSEL R9, R9, R17, !P2 ;  /* 0x0000001109097208 */ /* 0x000fe20005000000 */
[----:B-----5:R-:W-:Y:S01]  /*0e10*/  DADD R16, -RZ, -R14 ;  /* 0x00000000ff107229 */ /* 0x020fe2000000090e */
[----:B------:R-:W-:Y:S01]  /*0e20*/  FSEL R19, R19, R21, !P1 ;  /* 0x0000001513137208 */ /* 0x000fe20004800000 */
[----:B------:R-:W-:-:S05]  /*0e30*/  DSETP.GEU.AND P2, PT, R14, RZ, PT ;  /* 0x000000ff0e00722a */ /* 0x000fca0003f4e000 */
[----:B------:R-:W-:-:S03]  /*0e40*/  DSETP.GEU.AND P1, PT, R18, R8, PT ;  /* 0x000000081200722a */ /* 0x000fc60003f2e000 */
[----:B------:R-:W-:Y:S02]  /*0e50*/  FSEL R14, R16, R14, !P2 ;  /* 0x0000000e100e7208 */ /* 0x000fe40005000000 */
[----:B------:R-:W-:Y:S01]  /*0e60*/  FSEL R15, R17, R15, !P2 ;  /* 0x0000000f110f7208 */ /* 0x000fe20005000000 */
[----:B------:R-:W-:Y:S01]  /*0e70*/  DADD R16, -RZ, -R12 ;  /* 0x00000000ff107229 */ /* 0x000fe2000000090c */
[----:B------:R-:W-:Y:S01]  /*0e80*/  FSEL R8, R8, R18, !P1 ;  /* 0x0000001208087208 */ /* 0x000fe20004800000 */
[----:B------:R-:W-:Y:S01]  /*0e90*/  DSETP.GEU.AND P2, PT, R12, RZ, PT ;  /* 0x000000ff0c00722a */ /* 0x000fe20003f4e000 */
[----:B------:R-:W-:-:S06]  /*0ea0*/  FSEL R9, R9, R19, !P1 ;  /* 0x0000001309097208 */ /* 0x000fcc0004800000 */
[----:B------:R-:W-:Y:S01]  /*0eb0*/  DSETP.GEU.AND P1, PT, R8, R14, PT ;  /* 0x0000000e0800722a */ /* 0x000fe20003f2e000 */
[----:B------:R-:W-:Y:S02]  /*0ec0*/  FSEL R12, R16, R12, !P2 ;  /* 0x0000000c100c7208 */ /* 0x000fe40005000000 */
[----:B------:R-:W-:Y:S01]  /*0ed0*/  FSEL R13, R17, R13, !P2 ;  /* 0x0000000d110d7208 */ /* 0x000fe20005000000 */
[----:B------:R-:W-:Y:S02]  /*0ee0*/  DSETP.GEU.AND P2, PT, R10, RZ, PT ;  /* 0x000000ff0a00722a */ /* 0x000fe40003f4e000 */
[----:B------:R-:W-:Y:S02]  /*0ef0*/  FSEL R8, R14, R8, !P1 ;  /* 0x000000080e087208 */ /* 0x000fe40004800000 */
[----:B------:R-:W-:Y:S01]  /*0f00*/  FSEL R9, R15, R9, !P1 ;  /* 0x000000090f097208 */ /* 0x000fe20004800000 */
[----:B------:R-:W-:-:S05]  /*0f10*/  DADD R14, -RZ, -R10 ;  /* 0x00000000ff0e7229 */ /* 0x000fca000000090a */
[----:B------:R-:W-:-:S05]  /*0f20*/  DSETP.GEU.AND P1, PT, R8, R12, PT ;  /* 0x0000000c0800722a */ /* 0x000fca0003f2e000 */
[----:B------:R-:W-:Y:S02]  /*0f30*/  FSEL R10, R14, R10, !P2 ;  /* 0x0000000a0e0a7208 */ /* 0x000fe40005000000 */
[----:B------:R-:W-:Y:S02]  /*0f40*/  FSEL R8, R12, R8, !P1 ;  /* 0x000000080c087208 */ /* 0x000fe40004800000 */
[----:B------:R-:W-:Y:S01]  /*0f50*/  FSEL R11, R15, R11, !P2 ;  /* 0x0000000b0f0b7208 */ /* 0x000fe20005000000 */
[----:B------:R-:W-:Y:S01]  /*0f60*/  DSETP.GEU.AND P2, PT, R6, RZ, PT ;  /* 0x000000ff0600722a */ /* 0x000fe20003f4e000 */
[----:B------:R-:W-:Y:S01]  /*0f70*/  FSEL R9, R13, R9, !P1 ;  /* 0x000000090d097208 */ /* 0x000fe20004800000 */
[----:B------:R-:W-:-:S05]  /*0f80*/  DADD R12, -RZ, -R6 ;  /* 0x00000000ff0c7229 */ /* 0x000fca0000000906 */
[----:B------:R-:W-:-:S05]  /*0f90*/  DSETP.GEU.AND P1, PT, R8, R10, PT ;  /* 0x0000000a0800722a */ /* 0x000fca0003f2e000 */
[----:B------:R-:W-:Y:S02]  /*0fa0*/  FSEL R6, R12, R6, !P2 ;  /* 0x000000060c067208 */ /* 0x000fe40005000000 */
[----:B------:R-:W-:Y:S02]  /*0fb0*/  FSEL R8, R10, R8, !P1 ;  /* 0x000000080a087208 */ /* 0x000fe40004800000 */
[----:B------:R-:W-:Y:S01]  /*0fc0*/  FSEL R9, R11, R9, !P1 ;  /* 0x000000090b097208 */ /* 0x000fe20004800000 */
[----:B------:R-:W-:Y:S01]  /*0fd0*/  DADD R10, -RZ, -R4 ;  /* 0x00000000ff0a7229 */ /* 0x000fe20000000904 */
[----:B------:R-:W-:Y:S01]  /*0fe0*/  FSEL R7, R13, R7, !P2 ;  /* 0x000000070d077208 */ /* 0x000fe20005000000 */
[----:B------:R-:W-:-:S05]  /*0ff0*/  DSETP.GEU.AND P2, PT, R4, RZ, PT ;  /* 0x000000ff0400722a */ /* 0x000fca0003f4e000 */
[----:B------:R-:W-:-:S03]  /*1000*/  DSETP.GEU.AND P1, PT, R8, R6, PT ;  /* 0x000000060800722a */ /* 0x000fc60003f2e000 */
[----:B------:R-:W-:Y:S02]  /*1010*/  FSEL R10, R10, R4, !P2 ;  /* 0x000000040a0a7208 */ /* 0x000fe40005000000 */
[----:B------:R-:W-:Y:S02]  /*1020*/  FSEL R11, R11, R5, !P2 ;  /* 0x000000050b0b7208 */ /* 0x000fe40005000000 */
[----:B------:R-:W-:Y:S02]  /*1030*/  FSEL R4, R6, R8, !P1 ;  /* 0x0000000806047208 */ /* 0x000fe40004800000 */
[----:B------:R-:W-:-:S06]  /*1040*/  FSEL R5, R7, R9, !P1 ;  /* 0x0000000907057208 */ /* 0x000fcc0004800000 */
[----:B------:R-:W-:-:S06]  /*1050*/  DSETP.GEU.AND P1, PT, R4, R10, PT ;  /* 0x0000000a0400722a */ /* 0x000fcc0003f2e000 */
[----:B------:R-:W-:Y:S02]  /*1060*/  FSEL R8, R10, R4, !P1 ;  /* 0x000000040a087208 */ /* 0x000fe40004800000 */
[----:B------:R-:W-:-:S07]  /*1070*/  FSEL R9, R11, R5, !P1 ;  /* 0x000000050b097208 */ /* 0x000fce0004800000 */
.L_x_590:
[----:B------:R-:W-:Y:S05]  /*1080*/  BSYNC.RECONVERGENT B2 ;  /* 0x0000000000027941 */ /* 0x000fea0003800200 */
.L_x_589:
        /* <DEDUP_REMOVED lines=14> */
[----:B------:R4:W5:Y:S01]  /*1170*/  LDG.E.64 R6, desc[UR16][R10.64+0x1800] ;  /* 0x001800100a067981 */ /* 0x000962000c1e1b00 */
[----:B------:R-:W-:Y:S01]  /*1180*/  VIADD R2, R2, 0x400 ;  /* 0x0000040002027836 */ /* 0x000fe20000000000 */
[----:B--2---:R-:W-:-:S02]  /*1190*/  DADD R14, -RZ, -R12 ;  /* 0x00000000ff0e7229 */ /* 0x004fc4000000090c */
[----:B------:R-:W-:Y:S02]  /*11a0*/  DSETP.GEU.AND P1, PT, R12, RZ, PT ;  /* 0x000000ff0c00722a */ /* 0x000fe40003f2e000 */
[----:B---3--:R-:W-:Y:S02]  /*11b0*/  DSETP.GEU.AND P2, PT, R16, RZ, PT ;  /* 0x000000ff1000722a */ /* 0x008fe40003f4e000 */
[----:B----4-:R-:W-:-:S04]  /*11c0*/  DADD R10, -RZ, -R4 ;  /* 0x00000000ff0a7229 */ /* 0x010fc80000000904 */
[----:B------:R-:W-:Y:S02]  /*11d0*/  FSEL R12, R14, R12, !P1 ;  /* 0x0000000c0e0c7208 */ /* 0x000fe40004800000 */
[----:B------:R-:W-:Y:S01]  /*11e0*/  FSEL R13, R15, R13, !P1 ;  /* 0x0000000d0f0d7208 */ /* 0x000fe20004800000 */
[----:B------:R-:W-:-:S05]  /*11f0*/  DADD R14, -RZ, -R16 ;  /* 0x00000000ff0e7229 */ /* 0x000fca0000000910 */
[----:B------:R-:W-:-:S05]  /*1200*/  DSETP.GEU.AND P1, PT, R8, R12, PT ;  /* 0x0000000c0800722a */ /* 0x000fca0003f2e000 */
[----:B------:R-:W-:Y:S02]  /*1210*/  FSEL R14, R14, R16, !P2 ;  /* 0x000000100e0e7208 */ /* 0x000fe40005000000 */
[----:B------:R-:W-:Y:S01]  /*1220*/  FSEL R15, R15, R17, !P2 ;  /* 0x000000110f0f7208 */ /* 0x000fe20005000000 */
[----:B------:R-:W-:Y:S01]  /*1230*/  DSETP.GEU.AND P2, PT, R4, RZ, PT ;  /* 0x000000ff0400722a */ /* 0x000fe20003f4e000 */
[----:B------:R-:W-:Y:S02]  /*1240*/  FSEL R8, R12, R8, !P1 ;  /* 0x000000080c087208 */ /* 0x000fe40004800000 */
[----:B------:R-:W-:-:S03]  /*1250*/  FSEL R9, R13, R9, !P1 ;  /* 0x000000090d097208 */ /* 0x000fc60004800000 */
[----:B------:R-:W-:Y:S02]  /*1260*/  FSEL R4, R10, R4, !P2 ;  /* 0x000000040a047208 */ /* 0x000fe40005000000 */
[----:B------:R-:W-:Y:S01]  /*1270*/  FSEL R5, R11, R5, !P2 ;  /* 0x000000050b057208 */ /* 0x000fe20005000000 */
[----:B------:R-:W-:Y:S02]  /*1280*/  DSETP.GEU.AND P1, PT, R8, R14, PT ;  /* 0x0000000e0800722a */ /* 0x000fe40003f2e000 */
[----:B-----5:R-:W-:Y:S02]  /*1290*/  DADD R10, -RZ, -R6 ;  /* 0x00000000ff0a7229 */ /* 0x020fe40000000906 */
[----:B------:R-:W-:Y:S02]  /*12a0*/  DSETP.GEU.AND P2, PT, R6, RZ, PT ;  /* 0x000000ff0600722a */ /* 0x000fe40003f4e000 */
[----:B------:R-:W-:Y:S02]  /*12b0*/  FSEL R8, R14, R8, !P1 ;  /* 0x000000080e087208 */ /* 0x000fe40004800000 */
[----:B------:R-:W-:-:S04]  /*12c0*/  FSEL R9, R15, R9, !P1 ;  /* 0x000000090f097208 */ /* 0x000fc80004800000 */
[----:B------:R-:W-:Y:S02]  /*12d0*/  FSEL R6, R10, R6, !P2 ;  /* 0x000000060a067208 */ /* 0x000fe40005000000 */
[----:B------:R-:W-:Y:S01]  /*12e0*/  DSETP.GEU.AND P1, PT, R8, R4, PT ;  /* 0x000000040800722a */ /* 0x000fe20003f2e000 */
[----:B------:R-:W-:-:S05]  /*12f0*/  FSEL R7, R11, R7, !P2 ;  /* 0x000000070b077208 */ /* 0x000fca0005000000 */
[----:B------:R-:W-:Y:S02]  /*1300*/  FSEL R4, R4, R8, !P1 ;  /* 0x0000000804047208 */ /* 0x000fe40004800000 */
[----:B------:R-:W-:-:S06]  /*1310*/  FSEL R5, R5, R9, !P1 ;  /* 0x0000000905057208 */ /* 0x000fcc0004800000 */
[----:B------:R-:W-:-:S06]  /*1320*/  DSETP.GEU.AND P1, PT, R4, R6, PT ;  /* 0x000000060400722a */ /* 0x000fcc0003f2e000 */
[----:B------:R-:W-:Y:S02]  /*1330*/  FSEL R8, R6, R4, !P1 ;  /* 0x0000000406087208 */ /* 0x000fe40004800000 */
[----:B------:R-:W-:-:S07]  /*1340*/  FSEL R9, R7, R5, !P1 ;  /* 0x0000000507097208 */ /* 0x000fce0004800000 */
.L_x_592:
[----:B------:R-:W-:Y:S05]  /*1350*/  BSYNC.RECONVERGENT B2 ;  /* 0x0000000000027941 */ /* 0x000fea0003800200 */
.L_x_591:
[----:B------:R-:W-:Y:S05]  /*1360*/  @!P0 BRA `(.L_x_585) ;  /* 0x0000000000448947 */ /* 0x000fea0003800000 */
[----:B------:R-:W0:Y:S01]  /*1370*/  LDC.64 R4, c[0x0][0x380] ;  /* 0x0000e000ff047b82 */ /* 0x000e220000000a00 */
[----:B------:R-:W-:Y:S02]  /*1380*/  IMAD.U32 R7, RZ, RZ, UR18 ;  /* 0x00000012ff077e24 */ /* 0x000fe4000f8e00ff */
[----:B------:R-:W-:Y:S02]  /*1390*/  IMAD.MOV R3, RZ, RZ, -R3 ;  /* 0x000000ffff037224 */ /* 0x000fe400078e0a03 */
[----:B0-----:R-:W-:-:S07]  /*13a0*/  IMAD.WIDE.U32 R4, R7, 0x4000, R4 ;  /* 0x0000400007047825 */ /* 0x001fce00078e0004 */
.L_x_593:
[----:B------:R-:W-:-:S06]  /*13b0*/  IMAD.WIDE R6, R2, 0x8, R4 ;  /* 0x0000000802067825 */ /* 0x000fcc00078e0204 */
[----:B------:R-:W2:Y:S01]  /*13c0*/  LDG.E.64 R6, desc[UR16][R6.64] ;  /* 0x0000001006067981 */ /* 0x000ea2000c1e1b00 */
[----:B------:R-:W-:Y:S02]  /*13d0*/  VIADD R3, R3, 0x1 ;  /* 0x0000000103037836 */ /* 0x000fe40000000000 */
[----:B------:R-:W-:-:S03]  /*13e0*/  VIADD R2, R2, 0x100 ;  /* 0x0000010002027836 */ /* 0x000fc60000000000 */
[----:B------:R-:W-:Y:S01]  /*13f0*/  ISETP.NE.AND P1, PT, R3, RZ, PT ;  /* 0x000000ff0300720c */ /* 0x000fe20003f25270 */
[----:B--2---:R-:W-:Y:S02]  /*1400*/  DADD R10, -RZ, -R6 ;  /* 0x00000000ff0a7229 */ /* 0x004fe40000000906 */
[----:B------:R-:W-:-:S08]  /*1410*/  DSETP.GEU.AND P0, PT, R6, RZ, PT ;  /* 0x000000ff0600722a */ /* 0x000fd00003f0e000 */
[----:B------:R-:W-:Y:S02]  /*1420*/  FSEL R10, R10, R6, !P0 ;  /* 0x000000060a0a7208 */ /* 0x000fe40004000000 */
[----:B------:R-:W-:-:S06]  /*1430*/  FSEL R11, R11, R7, !P0 ;  /* 0x000000070b0b7208 */ /* 0x000fcc0004000000 */
[----:B------:R-:W-:-:S06]  /*1440*/  DSETP.GEU.AND P0, PT, R8, R10, PT ;  /* 0x0000000a0800722a */ /* 0x000fcc0003f0e000 */
[----:B------:R-:W-:Y:S02]  /*1450*/  FSEL R8, R10, R8, !P0 ;  /* 0x000000080a087208 */ /* 0x000fe40004000000 */
[----:B------:R-:W-:Y:S01]  /*1460*/  FSEL R9, R11, R9, !P0 ;  /* 0x000000090b097208 */ /* 0x000fe20004000000 */
[----:B------:R-:W-:Y:S06]  /*1470*/  @P1 BRA `(.L_x_593) ;  /* 0xfffffffc00cc1947 */ /* 0x000fec000383ffff */
.L_x_585:
[----:B------:R-:W-:Y:S05]  /*1480*/  BSYNC.RECONVERGENT B1 ;  /* 0x0000000000017941 */ /* 0x000fea0003800200 */
.L_x_584:
[----:B------:R-:W-:-:S09]  /*1490*/  UISETP.GE.AND UP0, UPT, UR7, 0x100, UPT ;  /* 0x000001000700788c */ /* 0x000fd2000bf06270 */
[----:B------:R-:W-:Y:S05]  /*14a0*/  BRA.U !UP0, `(.L_x_594) ;  /* 0x00000005082c7547 */ /* 0x000fea000b800000 */
        /* <DEDUP_REMOVED lines=50> */
[----:B-1----:R-:W1:Y:S04]  /*17d0*/  LDS.128 R4, [UR4+0x20] ;  /* 0x00002004ff047984 */ /* 0x002e680008000c00 */
        /* <DEDUP_REMOVED lines=24> */
.L_x_594:
[----:B------:R-:W-:Y:S01]  /*1960*/  LOP3.LUT R2, R0, 0x3e0, RZ, 0xc0, !PT ;  /* 0x000003e000027812 */ /* 0x000fe200078ec0ff */
[----:B------:R-:W0:Y:S04]  /*1970*/  S2R R10, SR_LANEID ;  /* 0x00000000000a7919 */ /* 0x000e280000000000 */
[----:B------:R-:W-:Y:S01]  /*1980*/  VIADD R3, R2, 0x20 ;  /* 0x0000002002037836 */ /* 0x000fe20000000000 */
[----:B------:R-:W-:-:S04]  /*1990*/  LOP3.LUT R2, RZ, R2, RZ, 0x33, !PT ;  /* 0x00000002ff027212 */ /* 0x000fc800078e33ff */
[----:B------:R-:W-:Y:S01]  /*19a0*/  ISETP.GT.AND P0, PT, R3, UR7, PT ;  /* 0x0000000703007c0c */ /* 0x000fe2000bf04270 */
[----:B------:R-:W-:-:S05]  /*19b0*/  VIADD R2, R2, UR7 ;  /* 0x0000000702027c36 */ /* 0x000fca0008000000 */
[----:B------:R-:W-:-:S05]  /*19c0*/  SEL R3, R2, 0x1f, P0 ;  /* 0x0000001f02037807 */ /* 0x000fca0000000000 */
[----:B------:R-:W-:Y:S04]  /*19d0*/  SHFL.DOWN PT, R4, R8, 0x1, R3 ;  /* 0x0820000008047989 */ /* 0x000fe800000e0003 */
        /* <DEDUP_REMOVED lines=53> */
[----:B------:R-:W-:Y:S02]  /*1d30*/  UISETP.GT.AND UP0, UPT, UR7, 0x20, UPT ;  /* 0x000000200700788c */ /* 0x000fe4000bf04270 */
[----:B------:R-:W-:-:S04]  /*1d40*/  UISETP.GT.AND UP1, UPT, UR7, 0x40, UPT ;  /* 0x000000400700788c */ /* 0x000fc8000bf24270 */
[----:B------:R-:W-:Y:S01]  /*1d50*/  PLOP3.LUT P3, PT, PT, PT, UP0, 0x80, 0x8 ;  /* 0x000000000008781c */ /* 0x000fe20003f6f008 */
[----:B------:R-:W-:Y:S01]  /*1d60*/  UISETP.GT.AND UP0, UPT, UR7, 0x60, UPT ;  /* 0x000000600700788c */ /* 0x000fe2000bf04270 */
[----:B------:R-:W-:Y:S01]  /*1d70*/  PLOP3.LUT P2, PT, PT, PT, UP1, 0x80, 0x8 ;  /* 0x000000000008781c */ /* 0x000fe20003f4f018 */
[----:B0-----:R-:W-:-:S09]  /*1d80*/  ULEA UR4, UR5, UR4, 0x18 ;  /* 0x0000000405047291 */ /* 0x001fd2000f8ec0ff */
[----:B------:R-:W0:Y:S04]  /*1d90*/  LDS.128 R12, [UR4+0x10] ;  /* 0x00001004ff0c7984 */ /* 0x000e280008000c00 */
[----:B------:R-:W1:Y:S01]  /*1da0*/  LDS.128 R4, [UR4+0x20] ;  /* 0x00002004ff047984 */ /* 0x000e620008000c00 */
[----:B0-----:R-:W-:-:S06]  /*1db0*/  DSETP.GEU.AND P1, PT, R2, R12, PT ;  /* 0x0000000c0200722a */ /* 0x001fcc0003f2e000 */
[-C--:B------:R-:W-:Y:S02]  /*1dc0*/  FSEL R9, R12, R2.reuse, !P1 ;  /* 0x000000020c097208 */ /* 0x080fe40004800000 */
[-C--:B------:R-:W-:Y:S02]  /*1dd0*/  FSEL R11, R13, R3.reuse, !P1 ;  /* 0x000000030d0b7208 */ /* 0x080fe40004800000 */
[----:B------:R-:W-:Y:S02]  /*1de0*/  FSEL R13, R9, R2, P3 ;  /* 0x00000002090d7208 */ /* 0x000fe40001800000 */
[----:B------:R-:W-:Y:S02]  /*1df0*/  FSEL R0, R11, R3, P3 ;  /* 0x000000030b007208 */ /* 0x000fe40001800000 */
[----:B------:R-:W-:Y:S01]  /*1e00*/  PLOP3.LUT P1, PT, PT, PT, UP0, 0x80, 0x8 ;  /* 0x000000000008781c */ /* 0x000fe20003f2f008 */
[----:B------:R-:W-:Y:S01]  /*1e10*/  IMAD.MOV.U32 R2, RZ, RZ, R13 ;  /* 0x000000ffff027224 */ /* 0x000fe200078e000d */
[----:B------:R-:W0:Y:S01]  /*1e20*/  LDS.128 R8, [UR4+0x30] ;  /* 0x00003004ff087984 */ /* 0x000e220008000c00 */
[----:B------:R-:W-:Y:S01]  /*1e30*/  IMAD.MOV.U32 R3, RZ, RZ, R0 ;  /* 0x000000ffff037224 */ /* 0x000fe200078e0000 */
[----:B------:R-:W-:-:S05]  /*1e40*/  UISETP.GT.AND UP0, UPT, UR7, 0x80, UPT ;  /* 0x000000800700788c */ /* 0x000fca000bf04270 */
[----:B------:R-:W-:-:S06]  /*1e50*/  DSETP.GEU.AND P3, PT, R2, R14, PT ;  /* 0x0000000e0200722a */ /* 0x000fcc0003f6e000 */
[----:B------:R-:W-:Y:S02]  /*1e60*/  @P2 FSEL R13, R14, R13, !P3 ;  /* 0x0000000d0e0d2208 */ /* 0x000fe40005800000 */
[----:B------:R-:W-:Y:S02]  /*1e70*/  @P2 FSEL R0, R15, R0, !P3 ;  /* 0x000000000f002208 */ /* 0x000fe40005800000 */
[----:B------:R-:W-:Y:S01]  /*1e80*/  PLOP3.LUT P2, PT, PT, PT, UP0, 0x80, 0x8 ;  /* 0x000000000008781c */ /* 0x000fe20003f4f008 */
[----:B------:R-:W-:Y:S01]  /*1e90*/  IMAD.MOV.U32 R2, RZ, RZ, R13 ;  /* 0x000000ffff027224 */ /* 0x000fe200078e000d */
[----:B------:R-:W-:Y:S01]  /*1ea0*/  UISETP.GT.AND UP0, UPT, UR7, 0xa0, UPT ;  /* 0x000000a00700788c */ /* 0x000fe2000bf04270 */
[----:B------:R-:W-:-:S06]  /*1eb0*/  IMAD.MOV.U32 R3, RZ, RZ, R0 ;  /* 0x000000ffff037224 */ /* 0x000fcc00078e0000 */
[----:B-1----:R-:W-:Y:S01]  /*1ec0*/  DSETP.GEU.AND P3, PT, R2, R4, PT ;  /* 0x000000040200722a */ /* 0x002fe20003f6e000 */
[----:B------:R-:W1:Y:S05]  /*1ed0*/  LDS.64 R2, [UR4+0x40] ;  /* 0x00004004ff027984 */ /* 0x000e6a0008000a00 */
[----:B------:R-:W-:Y:S02]  /*1ee0*/  @P1 FSEL R13, R4, R13, !P3 ;  /* 0x0000000d040d1208 */ /* 0x000fe40005800000 */
[----:B------:R-:W-:Y:S02]  /*1ef0*/  @P1 FSEL R0, R5, R0, !P3 ;  /* 0x0000000005001208 */ /* 0x000fe40005800000 */
[----:B------:R-:W-:Y:S01]  /*1f00*/  PLOP3.LUT P1, PT, PT, PT, UP0, 0x80, 0x8 ;  /* 0x000000000008781c */ /* 0x000fe20003f2f008 */
[----:B------:R-:W-:Y:S01]  /*1f10*/  IMAD.MOV.U32 R4, RZ, RZ, R13 ;  /* 0x000000ffff047224 */ /* 0x000fe200078e000d */
[----:B------:R-:W-:Y:S01]  /*1f20*/  UISETP.GT.AND UP0, UPT, UR7, 0xc0, UPT ;  /* 0x000000c00700788c */ /* 0x000fe2000bf04270 */
[----:B------:R-:W-:-:S06]  /*1f30*/  IMAD.MOV.U32 R5, RZ, RZ, R0 ;  /* 0x000000ffff057224 */ /* 0x000fcc00078e0000 */
[----:B------:R-:W-:-:S06]  /*1f40*/  DSETP.GEU.AND P3, PT, R4, R6, PT ;  /* 0x000000060400722a */ /* 0x000fcc0003f6e000 */
[----:B------:R-:W-:Y:S02]  /*1f50*/  @P2 FSEL R13, R6, R13, !P3 ;  /* 0x0000000d060d2208 */ /* 0x000fe40005800000 */
[----:B------:R-:W-:Y:S02]  /*1f60*/  @P2 FSEL R0, R7, R0, !P3 ;  /* 0x0000000007002208 */ /* 0x000fe40005800000 */
[----:B------:R-:W-:Y:S01]  /*1f70*/  PLOP3.LUT P2, PT, PT, PT, UP0, 0x80, 0x8 ;  /* 0x000000000008781c */ /* 0x000fe20003f4f008 */
[----:B------:R-:W-:Y:S01]  /*1f80*/  IMAD.MOV.U32 R4, RZ, RZ, R13 ;  /* 0x000000ffff047224 */ /* 0x000fe200078e000d */
[----:B------:R-:W-:Y:S01]  /*1f90*/  UISETP.GT.AND UP0, UPT, UR7, 0xe0, UPT ;  /* 0x000000e00700788c */ /* 0x000fe2000bf04270 */
[----:B------:R-:W-:-:S06]  /*1fa0*/  IMAD.MOV.U32 R5, RZ, RZ, R0 ;  /* 0x000000ffff057224 */ /* 0x000fcc00078e0000 */
[----:B0-----:R-:W-:-:S06]  /*1fb0*/  DSETP.GEU.AND P3, PT, R4, R8, PT ;  /* 0x000000080400722a */ /* 0x001fcc0003f6e000 */
[----:B------:R-:W-:Y:S02]  /*1fc0*/  @P1 FSEL R13, R8, R13, !P3 ;  /* 0x0000000d080d1208 */ /* 0x000fe40005800000 */
[----:B------:R-:W-:Y:S02]  /*1fd0*/  @P1 FSEL R0, R9, R0, !P3 ;  /* 0x0000000009001208 */ /* 0x000fe40005800000 */
[----:B------:R-:W-:Y:S01]  /*1fe0*/  PLOP3.LUT P1, PT, PT, PT, UP0, 0x80, 0x8 ;  /* 0x000000000008781c */ /* 0x000fe20003f2f008 */
        /* <DEDUP_REMOVED lines=13> */
.L_x_581:
[----:B------:R-:W0:Y:S01]  /*20c0*/  S2R R0, SR_TID.X ;  /* 0x0000000000007919 */ /* 0x000e220000002100 */
[----:B------:R-:W1:Y:S01]  /*20d0*/  LDC.64 R2, c[0x0][0x380] ;  /* 0x0000e000ff027b82 */ /* 0x000e620000000a00 */
[----:B0-----:R-:W-:-:S04]  /*20e0*/  VIADD R23, R0, UR6 ;  /* 0x0000000600177c36 */ /* 0x001fc80008000000 */
        /* <DEDUP_REMOVED lines=9> */
[----:B------:R-:W-:-:S04]  /*2180*/  UISETP.GE.U32.AND UP0, UPT, UR7, UR5, UPT ;  /* 0x000000050700728c */ /* 0x000fc8000bf06070 */
[----:B------:R-:W-:Y:S01]  /*2190*/  UISETP.GE.U32.AND.EX UP0, UPT, UR8, UR4, UPT, UP0 ;  /* 0x000000040800728c */ /* 0x000fe2000bf06100 */
[----:B--2---:R-:W-:Y:S02]  /*21a0*/  DADD R18, -RZ, -R14 ;  /* 0x00000000ff127229 */ /* 0x004fe4000000090e */
[----:B------:R-:W-:Y:S02]  /*21b0*/  DSETP.GEU.AND P0, PT, R14, RZ, PT ;  /* 0x000000ff0e00722a */ /* 0x000fe40003f0e000 */
[----:B---3--:R-:W-:Y:S02]  /*21c0*/  DADD R20, -RZ, -R16 ;  /* 0x00000000ff147229 */ /* 0x008fe40000000910 */
[----:B------:R-:W-:-:S04]  /*21d0*/  DSETP.GEU.AND P1, PT, R16, RZ, PT ;  /* 0x000000ff1000722a */ /* 0x000fc80003f2e000 */
[----:B------:R-:W-:Y:S02]  /*21e0*/  FSEL R14, R18, R14, !P0 ;  /* 0x0000000e120e7208 */ /* 0x000fe40004000000 */
[----:B------:R-:W-:Y:S01]  /*21f0*/  FSEL R15, R19, R15, !P0 ;  /* 0x0000000f130f7208 */ /* 0x000fe20004000000 */
[----:B----4-:R-:W-:Y:S01]  /*2200*/  DADD R18, -RZ, -R12 ;  /* 0x00000000ff127229 */ /* 0x010fe2000000090c */
[----:B------:R-:W-:Y:S01]  /*2210*/  FSEL R16, R20, R16, !P1 ;  /* 0x0000001014107208 */ /* 0x000fe20004800000 */
[----:B------:R-:W-:Y:S01]  /*2220*/  DSETP.GEU.AND P0, PT, R12, RZ, PT ;  /* 0x000000ff0c00722a */ /* 0x000fe20003f0e000 */
[----:B------:R-:W-:-:S06]  /*2230*/  FSEL R17, R21, R17, !P1 ;  /* 0x0000001115117208 */ /* 0x000fcc0004800000 */
[----:B------:R-:W-:Y:S01]  /*2240*/  DSETP.GEU.AND P1, PT, R14, R16, PT ;  /* 0x000000100e00722a */ /* 0x000fe20003f2e000 */
[----:B------:R-:W-:Y:S02]  /*2250*/  FSEL R12, R18, R12, !P0 ;  /* 0x0000000c120c7208 */ /* 0x000fe40004000000 */
[----:B------:R-:W-:Y:S01]  /*2260*/  FSEL R13, R19, R13, !P0 ;  /* 0x0000000d130d7208 */ /* 0x000fe20004000000 */
[----:B-----5:R-:W-:Y:S02]  /*2270*/  DSETP.GEU.AND P0, PT, R10, RZ, PT ;  /* 0x000000ff0a00722a */ /* 0x020fe40003f0e000 */
        /* <DEDUP_REMOVED lines=38> */
[----:B------:R-:W-:Y:S01]  /*24e0*/  FSEL R21, R9, R3, !P0 ;  /* 0x0000000309157208 */ /* 0x000fe20004000000 */
[----:B------:R-:W-:Y:S06]  /*24f0*/  BRA.U !UP0, `(.L_x_596) ;  /* 0x00000019089c7547 */ /* 0x000fec000b800000 */
[----:B------:R-:W0:Y:S01]  /*2500*/  LDCU.64 UR14, c[0x0][0x380] ;  /* 0x00007000ff0e77ac */ /* 0x000e220008000a00 */
[----:B------:R-:W-:Y:S01]  /*2510*/  IMAD.U32 R3, RZ, RZ, UR5 ;  /* 0x00000005ff037e24 */ /* 0x000fe2000f8e00ff */
[----:B------:R-:W-:Y:S01]  /*2520*/  LOP3.LUT R2, RZ, R0, RZ, 0x33, !PT ;  /* 0x00000000ff027212 */ /* 0x000fe200078e33ff */
[----:B------:R-:W-:Y:S02]  /*2530*/  UIADD3 UR8, UP0, UPT, UR5, UR6, URZ ;  /* 0x0000000605087290 */ /* 0x000fe4000ff1e0ff */
[----:B------:R-:W-:Y:S02]  /*2540*/  UIADD3 UR20, UP1, UPT, UR12, -0x800, URZ ;  /* 0xfffff8000c147890 */ /* 0x000fe4000ff3e0ff */
[----:B------:R-:W-:Y:S01]  /*2550*/  IADD3 R2, PT, PT, -R3, UR12, R2 ;  /* 0x0000000c03027c10 */ /* 0x000fe2000fffe102 */
[----:B------:R-:W-:Y:S01]  /*2560*/  UIADD3.X UR9, UPT, UPT, URZ, UR4, URZ, UP0, !UPT ;  /* 0x00000004ff097290 */ /* 0x000fe200087fe4ff */
[----:B------:R-:W-:Y:S01]  /*2570*/  IADD3 R11, P0, PT, R0, UR8, RZ ;  /* 0x00000008000b7c10 */ /* 0x000fe2000ff1e0ff */
[----:B------:R-:W-:-:S02]  /*2580*/  UIADD3.X UR21, UPT, UPT, UR13, -0x1, URZ, UP1, !UPT ;  /* 0xffffffff0d157890 */ /* 0x000fc40008ffe4ff */
[----:B------:R-:W-:Y:S01]  /*2590*/  VIADD R2, R2, -UR6 ;  /* 0x8000000602027c36 */ /* 0x000fe20008000000 */
[----:B------:R-:W-:Y:S01]  /*25a0*/  UISETP.GT.U32.AND UP0, UPT, UR8, UR20, UPT ;  /* 0x000000140800728c */ /* 0x000fe2000bf04070 */
[----:B------:R-:W-:Y:S01]  /*25b0*/  IMAD.X R4, RZ, RZ, UR9, P0 ;  /* 0x00000009ff047e24 */ /* 0x000fe200080e06ff */
[----:B------:R-:W-:Y:S02]  /*25c0*/  UMOV UR4, URZ ;  /* 0x000000ff00047c82 */ /* 0x000fe40008000000 */
[----:B------:R-:W-:Y:S01]  /*25d0*/  UISETP.GT.U32.AND.EX UP0, UPT, UR9, UR21, UPT, UP0 ;  /* 0x000000150900728c */ /* 0x000fe2000bf04100 */
[----:B0-----:R-:W-:Y:S01]  /*25e0*/  LEA R10, P1, R11, UR14, 0x3 ;  /* 0x0000000e0b0a7c11 */ /* 0x001fe2000f8218ff */
[----:B------:R-:W-:Y:S01]  /*25f0*/  UMOV UR10, UR8 ;  /* 0x00000008000a7c82 */ /* 0x000fe20008000000 */
[----:B------:R-:W-:Y:S02]  /*2600*/  UMOV UR7, UR9 ;  /* 0x0000000900077c82 */ /* 0x000fe40008000000 */
[----:B------:R-:W-:-:S02]  /*2610*/  IADD3 R10, P0, PT, R10, 0x4000, RZ ;  /* 0x000040000a0a7810 */ /* 0x000fc40007f1e0ff */
[----:B------:R-:W-:-:S05]  /*2620*/  LEA.HI.X R11, R11, UR15, R4, 0x3, P1 ;  /* 0x0000000f0b0b7c11 */ /* 0x000fca00088f1c04 */
[----:B------:R-:W-:Y:S01]  /*2630*/  IMAD.X R11, RZ, RZ, R11, P0 ;  /* 0x000000ffff0b7224 */ /* 0x000fe200000e060b */
[----:B------:R-:W-:Y:S06]  /*2640*/  BRA.U UP0, `(.L_x_597) ;  /* 0x0000000500807547 */ /* 0x000fec000b800000 */
[----:B------:R-:W0:Y:S01]  /*2650*/  LDCU.64 UR14, c[0x0][0x380] ;  /* 0x00007000ff0e77ac */ /* 0x000e220008000a00 */
[----:B------:R-:W1:Y:S01]  /*2660*/  LDCU.64 UR12, c[0x0][0x3b8] ;  /* 0x00007700ff0c77ac */ /* 0x000e620008000a00 */
[----:B------:R-:W-:Y:S01]  /*2670*/  NOP ;  /* 0x0000000000007918 */ /* 0x000fe20000000000 */
.L_x_598:
[----:B------:R-:W-:-:S05]  /*2680*/  IADD3 R3, P0, PT, R0, UR8, RZ ;  /* 0x0000000800037c10 */ /* 0x000fca000ff1e0ff */
[----:B------:R-:W-:Y:S01]  /*2690*/  IMAD.X R4, RZ, RZ, UR9, P0 ;  /* 0x00000009ff047e24 */ /* 0x000fe200080e06ff */
        /* <DEDUP_REMOVED lines=10> */
[----:B-1----:R-:W-:Y:S01]  /*2740*/  UIADD3 UR19, UP0, UPT, -UR8, UR12, URZ ;  /* 0x0000000c08137290 */ /* 0x002fe2000ff1e1ff */
[----:B------:R-:W-:Y:S01]  /*2750*/  IMAD.U32 R3, RZ, RZ, UR5 ;  /* 0x00000005ff037e24 */ /* 0x000fe2000f8e00ff */
[----:B------:R-:W-:-:S02]  /*2760*/  UIADD3 UR6, UP1, UPT, UR5, UR10, URZ ;  /* 0x0000000a05067290 */ /* 0x000fc4000ff3e0ff */
[----:B------:R-:W-:Y:S02]  /*2770*/  UIADD3.X UR10, UPT, UPT, ~UR9, UR13, URZ, UP0, !UPT ;  /* 0x0000000d090a7290 */ /* 0x000fe400087fe5ff */
[----:B------:R-:W-:Y:S02]  /*2780*/  USHF.R.S32.HI UR11, URZ, 0x1f, UR5 ;  /* 0x0000001fff0b7899 */ /* 0x000fe40008011405 */
[----:B------:R-:W-:Y:S02]  /*2790*/  UISETP.GE.U32.AND UP0, UPT, UR19, UR5, UPT ;  /* 0x000000051300728c */ /* 0x000fe4000bf06070 */
[----:B------:R-:W-:Y:S02]  /*27a0*/  UIADD3.X UR7, UPT, UPT, UR11, UR7, URZ, UP1, !UPT ;  /* 0x000000070b077290 */ /* 0x000fe40008ffe4ff */
[----:B------:R-:W-:Y:S01]  /*27b0*/  UISETP.GE.U32.AND.EX UP0, UPT, UR10, UR11, UPT, UP0 ;  /* 0x0000000b0a00728c */ /* 0x000fe2000bf06100 */
[--C-:B--2---:R-:W-:Y:S02]  /*27c0*/  DADD R22, -RZ, -R26.reuse ;  /* 0x00000000ff167229 */ /* 0x104fe4000000091a */
[----:B------:R-:W-:-:S02]  /*27d0*/  DADD R24, -RZ, -R26 ;  /* 0x00000000ff187229 */ /* 0x000fc4000000091a */
[C---:B------:R-:W-:Y:S02]  /*27e0*/  DSETP.GEU.AND P0, PT, R26.reuse, RZ, PT ;  /* 0x000000ff1a00722a */ /* 0x040fe40003f0e000 */
[----:B------:R-:W-:-:S04]  /*27f0*/  DSETP.GEU.AND P1, PT, R26, RZ, PT ;  /* 0x000000ff1a00722a */ /* 0x000fc80003f2e000 */
[----:B------:R-:W-:Y:S01]  /*2800*/  FSEL R23, R23, R27, !P0 ;  /* 0x0000001b17177208 */ /* 0x000fe20004000000 */
[----:B---3--:R-:W-:Y:S01]  /*2810*/  DSETP.GEU.AND P0, PT, R4, RZ, PT ;  /* 0x000000ff0400722a */ /* 0x008fe20003f0e000 */
        /* <DEDUP_REMOVED lines=13> */
[----:B-----5:R-:W-:Y:S01]  /*28f0*/  DSETP.GEU.AND P0, PT, R8, RZ, PT ;  /* 0x000000ff0800722a */ /* 0x020fe20003f0e000 */
        /* <DEDUP_REMOVED lines=15> */
[----:B------:R-:W-:Y:S02]  /*29f0*/  DADD R8, -RZ, -R14 ;  /* 0x00000000ff087229 */ /* 0x000fe4000000090e */
[----:B------:R-:W-:-:S03]  /*2a00*/  DADD R12, -RZ, -R18 ;  /* 0x00000000ff0c7229 */ /* 0x000fc60000000912 */
[----:B------:R-:W-:-:S05]  /*2a10*/  DSETP.GEU.AND P1, PT, R4, R6, PT ;  /* 0x000000060400722a */ /* 0x000fca0003f2e000 */
[----:B------:R-:W-:Y:S02]  /*2a20*/  FSEL R8, R8, R14, !P0 ;  /* 0x0000000e08087208 */ /* 0x000fe40004000000 */
[----:B------:R-:W-:Y:S02]  /*2a30*/  FSEL R4, R6, R4, !P1 ;  /* 0x0000000406047208 */ /* 0x000fe40004800000 */
[----:B------:R-:W-:Y:S01]  /*2a40*/  FSEL R9, R9, R15, !P0 ;  /* 0x0000000f09097208 */ /* 0x000fe20004000000 */
[----:B------:R-:W-:Y:S01]  /*2a50*/  DSETP.GEU.AND P0, PT, R18, RZ, PT ;  /* 0x000000ff1200722a */ /* 0x000fe20003f0e000 */
        /* <DEDUP_REMOVED lines=10> */
[----:B------:R-:W-:Y:S01]  /*2b00*/  DSETP.GEU.AND P1, PT, R4, R6, PT ;  /* 0x000000060400722a */ /* 0x000fe20003f2e000 */
[----:B------:R-:W-:-:S04]  /*2b10*/  FSEL R9, R13, R19, !P0 ;  /* 0x000000130d097208 */ /* 0x000fc80004000000 */
[----:B------:R-:W-:Y:S02]  /*2b20*/  FSEL R8, R8, R18, !P2 ;  /* 0x0000001208087208 */ /* 0x000fe40005000000 */
[----:B------:R-:W-:Y:S02]  /*2b30*/  FSEL R4, R6, R4, !P1 ;  /* 0x0000000406047208 */ /* 0x000fe40004800000 */
[----:B------:R-:W-:Y:S02]  /*2b40*/  FSEL R5, R7, R5, !P1 ;  /* 0x0000000507057208 */ /* 0x000fe40004800000 */
[----:B------:R-:W-:Y:S01]  /*2b50*/  LEA R10, P1, R3, R10, 0x3 ;  /* 0x0000000a030a7211 */ /* 0x000fe200078218ff */
[----:B------:R-:W-:-:S03]  /*2b60*/  IMAD.U32 R3, RZ, RZ, UR11 ;  /* 0x0000000bff037e24 */ /* 0x000fc6000f8e00ff */
[----:B------:R-:W-:-:S06]  /*2b70*/  DSETP.GEU.AND P0, PT, R4, R8, PT ;  /* 0x000000080400722a */ /* 0x000fcc0003f0e000 */
[----:B------:R-:W-:Y:S01]  /*2b80*/  FSEL R20, R8, R4, !P0 ;  /* 0x0000000408147208 */ /* 0x000fe20004000000 */
[----:B------:R-:W-:Y:S01]  /*2b90*/  IMAD.U32 R4, RZ, RZ, UR5 ;  /* 0x00000005ff047e24 */ /* 0x000fe2000f8e00ff */
[----:B------:R-:W-:-:S04]  /*2ba0*/  FSEL R21, R9, R5, !P0 ;  /* 0x0000000509157208 */ /* 0x000fc80004000000 */
[----:B------:R-:W-:Y:S01]  /*2bb0*/  LEA.HI.X R11, R4, R11, R3, 0x3, P1 ;  /* 0x0000000b040b7211 */ /* 0x000fe200008f1c03 */
[----:B------:R-:W-:Y:S06]  /*2bc0*/  BRA.U !UP0, `(.L_x_596) ;  /* 0x0000001108e87547 */ /* 0x000fec000b800000 */
[----:B------:R-:W-:Y:S02]  /*2bd0*/  UIADD3 UR8, UP0, UPT, UR5, UR8, URZ ;  /* 0x0000000805087290 */ /* 0x000fe4000ff1e0ff */
[----:B------:R-:W-:Y:S01]  /*2be0*/  VIADD R2, R2, -UR5 ;  /* 0x8000000502027c36 */ /* 0x000fe20008000000 */
[----:B------:R-:W-:Y:S02]  /*2bf0*/  UIADD3 UR4, UPT, UPT, UR4, 0x1, URZ ;  /* 0x0000000104047890 */ /* 0x000fe4000fffe0ff */
[----:B------:R-:W-:Y:S02]  /*2c00*/  UIADD3.X UR9, UPT, UPT, UR11, UR9, URZ, UP0, !UPT ;  /* 0x000000090b097290 */ /* 0x000fe400087fe4ff */
[----:B------:R-:W-:Y:S01]  /*2c10*/  UISETP.GT.U32.AND UP0, UPT, UR8, UR20, UPT ;  /* 0x000000140800728c */ /* 0x000fe2000bf04070 */
[----:B------:R-:W-:-:S03]  /*2c20*/  UMOV UR10, UR6 ;  /* 0x00000006000a7c82 */ /* 0x000fc60008000000 */
[----:B------:R-:W-:-:S09]  /*2c30*/  UISETP.GT.U32.AND.EX UP0, UPT, UR9, UR21, UPT, UP0 ;  /* 0x000000150900728c */ /* 0x000fd2000bf04100 */
[----:B------:R-:W-:Y:S05]  /*2c40*/  BRA.U !UP0, `(.L_x_598) ;  /* 0xfffffff9088c7547 */ /* 0x000fea000b83ffff */
.L_x_597:
[----:B------:R-:W-:Y:S01]  /*2c50*/  UIADD3 UR6, UPT, UPT, -UR8, UR12, URZ ;  /* 0x0000000c08067290 */ /* 0x000fe2000fffe1ff */
[----:B------:R-:W-:Y:S01]  /*2c60*/  IMAD.U32 R3, RZ, RZ, UR9 ;  /* 0x00000009ff037e24 */ /* 0x000fe2000f8e00ff */
[----:B------:R-:W-:Y:S01]  /*2c70*/  UISETP.GE.U32.AND UP0, UPT, UR8, UR12, UPT ;  /* 0x0000000c0800728c */ /* 0x000fe2000bf06070 */
[----:B------:R-:W-:Y:S03]  /*2c80*/  BSSY.RECONVERGENT B1, `(.L_x_596) ;  /* 0x000012e000017945 */ /* 0x000fe60003800200 */
[----:B------:R-:W-:Y:S02]  /*2c90*/  ISETP.GE.AND P0, PT, R0, UR6, PT ;  /* 0x0000000600007c0c */ /* 0x000fe4000bf06270 */
[----:B------:R-:W-:-:S04]  /*2ca0*/  PLOP3.LUT P1, PT, PT, PT, UP0, 0x80, 0x8 ;  /* 0x000000000008781c */ /* 0x000fc80003f2f008 */
[----:B------:R-:W-:-:S13]  /*2cb0*/  ISETP.GE.U32.OR.EX P0, PT, R3, UR13, P0, P1 ;  /* 0x0000000d03007c0c */ /* 0x000fda0008706510 */
[----:B------:R-:W-:Y:S05]  /*2cc0*/  @P0 BRA `(.L_x_599) ;  /* 0x0000001000a40947 */ /* 0x000fea0003800000 */
[----:B------:R-:W0:Y:S01]  /*2cd0*/  LDC R4, c[0x0][0x3c0] ;  /* 0x0000f000ff047b82 */ /* 0x000e220000000800 */
[----:B------:R-:W-:Y:S01]  /*2ce0*/  USHF.L.U32 UR6, UR18, 0xb, URZ ;  /* 0x0000000b12067899 */ /* 0x000fe200080006ff */
[----:B------:R-:W-:Y:S01]  /*2cf0*/  LOP3.LUT R3, RZ, R0, RZ, 0x33, !PT ;  /* 0x00000000ff037212 */ /* 0x000fe200078e33ff */
[----:B------:R-:W-:Y:S02]  /*2d00*/  BSSY.RECONVERGENT B2, `(.L_x_600) ;  /* 0x0000096000027945 */ /* 0x000fe40003800200 */
[----:B------:R-:W-:-:S06]  /*2d10*/  UIADD3 UR6, UPT, UPT, UR5, UR6, URZ ;  /* 0x0000000605067290 */ /* 0x000fcc000fffe0ff */
[----:B------:R-:W-:-:S05]  /*2d20*/  IMAD.U32 R6, RZ, RZ, UR6 ;  /* 0x00000006ff067e24 */ /* 0x000fca000f8e00ff */
[----:B------:R-:W-:Y:S01]  /*2d30*/  IADD3 R3, PT, PT, -R6, UR12, R3 ;  /* 0x0000000c06037c10 */ /* 0x000fe2000fffe103 */
        /* <DEDUP_REMOVED lines=12> */
.L_x_602:
[----:B------:R-:W2:Y:S04]  /*2e00*/  LDG.E.64 R18, desc[UR16][R10.64+-0x4000] ;  /* 0xffc000100a127981 */ /* 0x000ea8000c1e1b00 */
[----:B------:R-:W3:Y:S04]  /*2e10*/  LDG.E.64 R12, desc[UR16][R10.64+-0x3800] ;  /* 0xffc800100a0c7981 */ /* 0x000ee8000c1e1b00 */
[----:B------:R-:W4:Y:S04]  /*2e20*/  LDG.E.64 R8, desc[UR16][R10.64+-0x3000] ;  /* 0xffd000100a087981 */ /* 0x000f28000c1e1b00 */
[----:B------:R-:W5:Y:S04]  /*2e30*/  LDG.E.64 R6, desc[UR16][R10.64+-0x2800] ;  /* 0xffd800100a067981 */ /* 0x000f68000c1e1b00 */
[----:B------:R-:W5:Y:S04]  /*2e40*/  LDG.E.64 R22, desc[UR16][R10.64+-0x2000] ;  /* 0xffe000100a167981 */ /* 0x000f68000c1e1b00 */
[----:B------:R-:W5:Y:S01]  /*2e50*/  LDG.E.64 R16, desc[UR16][R10.64+-0x1800] ;  /* 0xffe800100a107981 */ /* 0x000f62000c1e1b00 */
[----:B--2---:R-:W-:-:S02]  /*2e60*/  DADD R14, -RZ, -R18 ;  /* 0x00000000ff0e7229 */ /* 0x004fc40000000912 */
[----:B------:R-:W-:Y:S02]  /*2e70*/  DSETP.GEU.AND P1, PT, R18, RZ, PT ;  /* 0x000000ff1200722a */ /* 0x000fe40003f2e000 */
[----:B---3--:R-:W-:-:S06]  /*2e80*/  DSETP.GEU.AND P2, PT, R12, RZ, PT ;  /* 0x000000ff0c00722a */ /* 0x008fcc0003f4e000 */
[----:B------:R-:W-:Y:S02]  /*2e90*/  FSEL R18, R14, R18, !P1 ;  /* 0x000000120e127208 */ /* 0x000fe40004800000 */
[----:B------:R-:W-:Y:S01]  /*2ea0*/  FSEL R19, R15, R19, !P1 ;  /* 0x000000130f137208 */ /* 0x000fe20004800000 */
[----:B------:R-:W-:-:S05]  /*2eb0*/  DADD R14, -RZ, -R12 ;  /* 0x00000000ff0e7229 */ /* 0x000fca000000090c */
[----:B------:R-:W-:-:S06]  /*2ec0*/  DSETP.GEU.AND P1, PT, R20, R18, PT ;  /* 0x000000121400722a */ /* 0x000fcc0003f2e000 */
[----:B------:R-:W-:Y:S02]  /*2ed0*/  FSEL R20, R18, R20, !P1 ;  /* 0x0000001412147208 */ /* 0x000fe40004800000 */
[----:B------:R-:W-:Y:S02]  /*2ee0*/  FSEL R21, R19, R21, !P1 ;  /* 0x0000001513157208 */ /* 0x000fe40004800000 */
[----:B------:R-:W-:Y:S02]  /*2ef0*/  FSEL R18, R14, R12, !P2 ;  /* 0x0000000c0e127208 */ /* 0x000fe40005000000 */
[----:B------:R-:W-:Y:S02]  /*2f00*/  FSEL R19, R15, R13, !P2 ;  /* 0x0000000d0f137208 */ /* 0x000fe40005000000 */
[----:B------:R-:W2:Y:S01]  /*2f10*/  LDG.E.64 R14, desc[UR16][R10.64+-0x1000] ;  /* 0xfff000100a0e7981 */ /* 0x000ea2000c1e1b00 */
[----:B----4-:R-:W-:Y:S02]  /*2f20*/  DADD R12, -RZ, -R8 ;  /* 0x00000000ff0c7229 */ /* 0x010fe40000000908 */
[----:B------:R-:W-:-:S02]  /*2f30*/  DSETP.GEU.AND P2, PT, R8, RZ, PT ;  /* 0x000000ff0800722a */ /* 0x000fc40003f4e000 */
[----:B------:R-:W-:-:S06]  /*2f40*/  DSETP.GEU.AND P1, PT, R20, R18, PT ;  /* 0x000000121400722a */ /* 0x000fcc0003f2e000 */
[----:B------:R-:W-:Y:S02]  /*2f50*/  FSEL R20, R18, R20, !P1 ;  /* 0x0000001412147208 */ /* 0x000fe40004800000 */
[----:B------:R-:W-:Y:S01]  /*2f60*/  FSEL R21, R19, R21, !P1 ;  /* 0x0000001513157208 */ /* 0x000fe20004800000 */
[----:B-----5:R-:W-:Y:S01]  /*2f70*/  DADD R18, -RZ, -R6 ;  /* 0x00000000ff127229 */ /* 0x020fe20000000906 */
[----:B------:R-:W-:Y:S02]  /*2f80*/  FSEL R8, R12, R8, !P2 ;  /* 0x000000080c087208 */ /* 0x000fe40005000000 */
[----:B------:R-:W-:Y:S02]  /*2f90*/  FSEL R9, R13, R9, !P2 ;  /* 0x000000090d097208 */ /* 0x000fe40005000000 */
[----:B------:R-:W3:Y:S01]  /*2fa0*/  LDG.E.64 R12, desc[UR16][R10.64+-0x800] ;  /* 0xfff800100a0c7981 */ /* 0x000ee2000c1e1b00 */
[----:B------:R-:W-:-:S03]  /*2fb0*/  DSETP.GEU.AND P2, PT, R6, RZ, PT ;  /* 0x000000ff0600722a */ /* 0x000fc60003f4e000 */
[----:B------:R-:W-:-:S03]  /*2fc0*/  DSETP.GEU.AND P1, PT, R20, R8, PT ;  /* 0x000000081400722a */ /* 0x000fc60003f2e000 */
[----:B------:R-:W-:Y:S02]  /*2fd0*/  FSEL R18, R18, R6, !P2 ;  /* 0x0000000612127208 */ /* 0x000fe40005000000 */
[----:B------:R-:W-:Y:S02]  /*2fe0*/  FSEL R19, R19, R7, !P2 ;  /* 0x0000000713137208 */ /* 0x000fe40005000000 */
[----:B------:R-:W-:Y:S01]  /*2ff0*/  FSEL R8, R8, R20, !P1 ;  /* 0x0000001408087208 */ /* 0x000fe20004800000 */
[----:B------:R-:W4:Y:S01]  /*3000*/  LDG.E.64 R6, desc[UR16][R10.64] ;  /* 0x000000100a067981 */ /* 0x000f22000c1e1b00 */
        /* <DEDUP_REMOVED lines=8> */
[----:B------:R-:W5:Y:S01]  /*3090*/  LDG.E.64 R22, desc[UR16][R10.64+0x800] ;  /* 0x000800100a167981 */ /* 0x000f62000c1e1b00 */
[----:B------:R-:W-:Y:S02]  /*30a0*/  DADD R18, -RZ, -R16 ;  /* 0x00000000ff127229 */ /* 0x000fe40000000910 */
[----:B------:R-:W-:-:S08]  /*30b0*/  DSETP.GEU.AND P2, PT, R16, RZ, PT ;  /* 0x000000ff1000722a */ /* 0x000fd00003f4e000 */
[----:B------:R-:W-:Y:S02]  /*30c0*/  FSEL R16, R18, R16, !P2 ;  /* 0x0000001012107208 */ /* 0x000fe40005000000 */
[----:B------:R-:W-:Y:S02]  /*30d0*/  FSEL R17, R19, R17, !P2 ;  /* 0x0000001113117208 */ /* 0x000fe40005000000 */
[----:B------:R-:W5:Y:S01]  /*30e0*/  LDG.E.64 R18, desc[UR16][R10.64+0x1000] ;  /* 0x001000100a127981 */ /* 0x000f62000c1e1b00 */
[----:B------:R-:W-:-:S06]  /*30f0*/  DSETP.GEU.AND P1, PT, R8, R20, PT ;  /* 0x000000140800722a */ /* 0x000fcc0003f2e000 */
[----:B------:R-:W-:Y:S02]  /*3100*/  FSEL R20, R20, R8, !P1 ;  /* 0x0000000814147208 */ /* 0x000fe40004800000 */
[----:B------:R-:W-:-:S06]  /*3110*/  FSEL R21, R21, R9, !P1 ;  /* 0x0000000915157208 */ /* 0x000fcc0004800000 */
[----:B------:R-:W-:-:S06]  /*3120*/  DSETP.GEU.AND P1, PT, R20, R16, PT ;  /* 0x000000101400722a */ /* 0x000fcc0003f2e000 */
[----:B------:R-:W-:Y:S02]  /*3130*/  FSEL R16, R16, R20, !P1 ;  /* 0x0000001410107208 */ /* 0x000fe40004800000 */
[----:B------:R-:W-:Y:S02]  /*3140*/  FSEL R17, R17, R21, !P1 ;  /* 0x0000001511117208 */ /* 0x000fe40004800000 */
[----:B------:R-:W5:Y:S01]  /*3150*/  LDG.E.64 R20, desc[UR16][R10.64+0x1800] ;  /* 0x001800100a147981 */ /* 0x000f62000c1e1b00 */
[----:B--2---:R-:W-:Y:S02]  /*3160*/  DADD R8, -RZ, -R14 ;  /* 0x00000000ff087229 */ /* 0x004fe4000000090e */
[----:B------:R-:W-:-:S08]  /*3170*/  DSETP.GEU.AND P2, PT, R14, RZ, PT ;  /* 0x000000ff0e00722a */ /* 0x000fd00003f4e000 */
[----:B------:R-:W-:Y:S02]  /*3180*/  FSEL R8, R8, R14, !P2 ;  /* 0x0000000e08087208 */ /* 0x000fe40005000000 */
[----:B------:R-:W-:Y:S01]  /*3190*/  FSEL R9, R9, R15, !P2 ;  /* 0x0000000f09097208 */ /* 0x000fe20005000000 */
[----:B---3--:R-:W-:-:S05]  /*31a0*/  DADD R14, -RZ, -R12 ;  /* 0x00000000ff0e7229 */ /* 0x008fca000000090c */
[----:B------:R-:W-:Y:S02]  /*31b0*/  DSETP.GEU.AND P1, PT, R16, R8, PT ;  /* 0x000000081000722a */ /* 0x000fe40003f2e000 */
[----:B------:R-:W-:-:S04]  /*31c0*/  DSETP.GEU.AND P2, PT, R12, RZ, PT ;  /* 0x000000ff0c00722a */ /* 0x000fc80003f4e000 */
[----:B------:R-:W-:Y:S02]  /*31d0*/  FSEL R8, R8, R16, !P1 ;  /* 0x0000001008087208 */ /* 0x000fe40004800000 */
[----:B------:R-:W-:Y:S02]  /*31e0*/  FSEL R9, R9, R17, !P1 ;  /* 0x0000001109097208 */ /* 0x000fe40004800000 */
[----:B------:R-:W-:Y:S01]  /*31f0*/  FSEL R12, R14, R12, !P2 ;  /* 0x0000000c0e0c7208 */ /* 0x000fe20005000000 */
[----:B------:R-:W2:Y:S01]  /*3200*/  LDG.E.64 R16, desc[UR16][R10.64+0x2000] ;  /* 0x002000100a107981 */ /* 0x000ea2000c1e1b00 */
[----:B------:R-:W-:Y:S01]  /*3210*/  FSEL R13, R15, R13, !P2 ;  /* 0x0000000d0f0d7208 */ /* 0x000fe20005000000 */
[----:B----4-:R-:W-:Y:S02]  /*3220*/  DADD R14, -RZ, -R6 ;  /* 0x00000000ff0e7229 */ /* 0x010fe40000000906 */
[----:B------:R-:W-:-:S03]  /*3230*/  DSETP.GEU.AND P2, PT, R6, RZ, PT ;  /* 0x000000ff0600722a */ /* 0x000fc60003f4e000 */
[----:B------:R-:W-:-:S05]  /*3240*/  DSETP.GEU.AND P1, PT, R8, R12, PT ;  /* 0x0000000c0800722a */ /* 0x000fca0003f2e000 */
[----:B------:R-:W-:Y:S02]  /*3250*/  FSEL R6, R14, R6, !P2 ;  /* 0x000000060e067208 */ /* 0x000fe40005000000 */
[----:B------:R-:W-:Y:S02]  /*3260*/  FSEL R7, R15, R7, !P2 ;  /* 0x000000070f077208 */ /* 0x000fe40005000000 */
[----:B------:R-:W-:Y:S01]  /*3270*/  FSEL R8, R12, R8, !P1 ;  /* 0x000000080c087208 */ /* 0x000fe20004800000 */
[----:B------:R-:W3:Y:S01]  /*3280*/  LDG.E.64 R14, desc[UR16][R10.64+0x2800] ;  /* 0x002800100a0e7981 */ /* 0x000ee2000c1e1b00 */
        /* <DEDUP_REMOVED lines=8> */
[----:B------:R-:W4:Y:S01]  /*3310*/  LDG.E.64 R22, desc[UR16][R10.64+0x3000] ;  /* 0x003000100a167981 */ /* 0x000f22000c1e1b00 */
[----:B------:R-:W-:Y:S02]  /*3320*/  DADD R8, -RZ, -R18 ;  /* 0x00000000ff087229 */ /* 0x000fe40000000912 */
[----:B------:R-:W-:-:S08]  /*3330*/  DSETP.GEU.AND P2, PT, R18, RZ, PT ;  /* 0x000000ff1200722a */ /* 0x000fd00003f4e000 */
[----:B------:R-:W-:Y:S02]  /*3340*/  FSEL R8, R8, R18, !P2 ;  /* 0x0000001208087208 */ /* 0x000fe40005000000 */
[----:B------:R-:W-:Y:S02]  /*3350*/  FSEL R9, R9, R19, !P2 ;  /* 0x0000001309097208 */ /* 0x000fe40005000000 */
[----:B------:R0:W5:Y:S01]  /*3360*/  LDG.E.64 R18, desc[UR16][R10.64+0x3800] ;  /* 0x003800100a127981 */ /* 0x000162000c1e1b00 */
[----:B------:R-:W-:-:S06]  /*3370*/  DSETP.GEU.AND P1, PT, R6, R12, PT ;  /* 0x0000000c0600722a */ /* 0x000fcc0003f2e000 */
        /* <DEDUP_REMOVED lines=25> */
[----:B------:R-:W-:Y:S02]  /*3510*/  FSEL R9, R9, R15, !P2 ;  /* 0x0000000f09097208 */ /* 0x000fe40005000000 */
[----:B------:R-:W-:Y:S01]  /*3520*/  FSEL R7, R13, R7, !P1 ;  /* 0x000000070d077208 */ /* 0x000fe20004800000 */
[----:B----4-:R-:W-:-:S05]  /*3530*/  DADD R12, -RZ, -R22 ;  /* 0x00000000ff0c7229 */ /* 0x010fca0000000916 */
[----:B------:R-:W-:Y:S02]  /*3540*/  DSETP.GEU.AND P1, PT, R6, R8, PT ;  /* 0x000000080600722a */ /* 0x000fe40003f2e000 */
[----:B------:R-:W-:-:S04]  /*3550*/  DSETP.GEU.AND P2, PT, R22, RZ, PT ;  /* 0x000000ff1600722a */ /* 0x000fc80003f4e000 */
[----:B------:R-:W-:Y:S02]  /*3560*/  FSEL R6, R8, R6, !P1 ;  /* 0x0000000608067208 */ /* 0x000fe40004800000 */
[----:B------:R-:W-:Y:S02]  /*3570*/  FSEL R7, R9, R7, !P1 ;  /* 0x0000000709077208 */ /* 0x000fe40004800000 */
[----:B------:R-:W-:Y:S02]  /*3580*/  FSEL R8, R12, R22, !P2 ;  /* 0x000000160c087208 */ /* 0x000fe40005000000 */
[----:B------:R-:W-:Y:S01]  /*3590*/  FSEL R9, R13, R23, !P2 ;  /* 0x000000170d097208 */ /* 0x000fe20005000000 */
[----:B-----5:R-:W-:Y:S02]  /*35a0*/  DADD R12, -RZ, -R18 ;  /* 0x00000000ff0c7229 */ /* 0x020fe40000000912 */
        /* <DEDUP_REMOVED lines=11> */
.L_x_601:
[----:B------:R-:W-:Y:S05]  /*3660*/  BSYNC.RECONVERGENT B2 ;  /* 0x0000000000027941 */ /* 0x000fea0003800200 */
.L_x_600:
        /* <DEDUP_REMOVED lines=75> */
.L_x_604:
[----:B------:R-:W-:Y:S05]  /*3b20*/  BSYNC.RECONVERGENT B2 ;  /* 0x0000000000027941 */ /* 0x000fea0003800200 */
.L_x_603:
        /* <DEDUP_REMOVED lines=42> */
.L_x_606:
[----:B------:R-:W-:Y:S05]  /*3dd0*/  BSYNC.RECONVERGENT B2 ;  /* 0x0000000000027941 */ /* 0x000fea0003800200 */
.L_x_605:
        /* <DEDUP_REMOVED lines=9> */
.L_x_607:
[----:B------:R-:W-:Y:S02]  /*3e70*/  IMAD.MOV.U32 R2, RZ, RZ, R7 ;  /* 0x000000ffff027224 */ /* 0x000fe400078e0007 */
[----:B------:R-:W-:-:S06]  /*3e80*/  IMAD.MOV.U32 R3, RZ, RZ, R8 ;  /* 0x000000ffff037224 */ /* 0x000fcc00078e0008 */
[----:B------:R-:W2:Y:S01]  /*3e90*/  LDG.E.64 R2, desc[UR16][R2.64] ;  /* 0x0000001002027981 */ /* 0x000ea2000c1e1b00 */
[----:B------:R-:W-:Y:S01]  /*3ea0*/  VIADD R6, R6, 0x1 ;  /* 0x0000000106067836 */ /* 0x000fe20000000000 */
[----:B------:R-:W-:-:S05]  /*3eb0*/  IADD3 R7, P1, PT, R7, 0x800, RZ ;  /* 0x0000080007077810 */ /* 0x000fca0007f3e0ff */
[----:B------:R-:W-:Y:S01]  /*3ec0*/  IMAD.X R8, RZ, RZ, R8, P1 ;  /* 0x000000ffff087224 */ /* 0x000fe200008e0608 */
[----:B--2---:R-:W-:Y:S02]  /*3ed0*/  DADD R4, -RZ, -R2 ;  /* 0x00000000ff047229 */ /* 0x004fe40000000902 */
[----:B------:R-:W-:-:S08]  /*3ee0*/  DSETP.GEU.AND P0, PT, R2, RZ, PT ;  /* 0x000000ff0200722a */ /* 0x000fd00003f0e000 */
[----:B------:R-:W-:Y:S02]  /*3ef0*/  FSEL R4, R4, R2, !P0 ;  /* 0x0000000204047208 */ /* 0x000fe40004000000 */
[----:B------:R-:W-:-:S06]  /*3f00*/  FSEL R5, R5, R3, !P0 ;  /* 0x0000000305057208 */ /* 0x000fcc0004000000 */
[----:B------:R-:W-:-:S06]  /*3f10*/  DSETP.GEU.AND P0, PT, R20, R4, PT ;  /* 0x000000041400722a */ /* 0x000fcc0003f0e000 */
[----:B------:R-:W-:Y:S02]  /*3f20*/  FSEL R20, R4, R20, !P0 ;  /* 0x0000001404147208 */ /* 0x000fe40004000000 */
[----:B------:R-:W-:Y:S02]  /*3f30*/  FSEL R21, R5, R21, !P0 ;  /* 0x0000001505157208 */ /* 0x000fe40004000000 */
[----:B------:R-:W-:-:S13]  /*3f40*/  ISETP.NE.AND P0, PT, R6, RZ, PT ;  /* 0x000000ff0600720c */ /* 0x000fda0003f05270 */
[----:B------:R-:W-:Y:S05]  /*3f50*/  @P0 BRA `(.L_x_607) ;  /* 0xfffffffc00c40947 */ /* 0x000fea000383ffff */
.L_x_599:
[----:B------:R-:W-:Y:S05]  /*3f60*/  BSYNC.RECONVERGENT B1 ;  /* 0x0000000000017941 */ /* 0x000fea0003800200 */
.L_x_596:
        /* <DEDUP_REMOVED lines=50> */
[----:B0-----:R-:W0:Y:S04]  /*4290*/  LDS.128 R4, [UR4+0x20] ;  /* 0x00002004ff047984 */ /* 0x001e280008000c00 */
[----:B------:R-:W2:Y:S01]  /*42a0*/  LDS.128 R8, [UR4+0x30] ;  /* 0x00003004ff087984 */ /* 0x000ea20008000c00 */
        /* <DEDUP_REMOVED lines=22> */
.L_x_595:
[----:B------:R-:W-:Y:S05]  /*4410*/  BSYNC.RECONVERGENT B0 ;  /* 0x0000000000007941 */ /* 0x000fea0003800200 */
.L_x_580:
[----:B------:R-:W-:Y:S05]  /*4420*/  @P0 EXIT ;  /* 0x000000000000094d */ /* 0x000fea0003800000 */
[----:B------:R-:W2:Y:S02]  /*4430*/  LDCU.64 UR4, c[0x0][0x388] ;  /* 0x00007100ff0477ac */ /* 0x000ea40008000a00 */
[----:B--2---:R-:W-:-:S06]  /*4440*/  UIMAD.WIDE.U32 UR4, UR18, 0x8, UR4 ;  /* 0x00000008120478a5 */ /* 0x004fcc000f8e0004 */
[----:B01----:R-:W-:Y:S02]  /*4450*/  IMAD.U32 R4, RZ, RZ, UR4 ;  /* 0x00000004ff047e24 */ /* 0x003fe4000f8e00ff */
[----:B------:R-:W-:-:S05]  /*4460*/  IMAD.U32 R5, RZ, RZ, UR5 ;  /* 0x00000005ff057e24 */ /* 0x000fca000f8e00ff */
[----:B------:R-:W-:Y:S01]  /*4470*/  STG.E.64 desc[UR16][R4.64], R2 ;  /* 0x0000000204007986 */ /* 0x000fe2000c101b10 */
[----:B------:R-:W-:Y:S05]  /*4480*/  EXIT ;  /* 0x000000000000794d */ /* 0x000fea0003800000 */
.L_x_608:
        /* <DEDUP_REMOVED lines=15> */
.L_x_1306:


//--------------------- .text._ZN3cub18CUB_300001_SM_10006detail6reduce28DeviceReduceSingleTileKernelINS2_10policy_hubIdy11max_functorIdEE10Policy1000EN6thrust24THRUST_300001_SM_1000_NS6detail15normal_iteratorINSA_10device_ptrIdEEEEPdyS6_dd11abs_functorIdEEEvT0_T1_T2_T3_T4_T6_ --------------------------
	.section	.text._ZN3cub18CUB_300001_SM_10006detail6reduce28DeviceReduceSingleTileKernelINS2_10policy_hubIdy11max_functorIdEE10Policy1000EN6thrust24THRUST_300001_SM_1000_NS6detail15normal_iteratorINSA_10device_ptrIdEEEEPdyS6_dd11abs_functorIdEEEvT0_T1_T2_T3_T4_T6_,"ax",@progbits
	.align	128
        .global         _ZN3cub18CUB_300001_SM_10006detail6reduce28DeviceReduceSingleTileKernelINS2_10policy_hubIdy11max_functorIdEE10Policy1000EN6thrust24THRUST_300001_SM_1000_NS6detail15normal_iteratorINSA_10device_ptrIdEEEEPdyS6_dd11abs_functorIdEEEvT0_T1_T2_T3_T4_T6_
        .type           _ZN3cub18CUB_300001_SM_10006detail6reduce28DeviceReduceSingleTileKernelINS2_10policy_hubIdy11max_functorIdEE10Policy1000EN6thrust24THRUST_300001_SM_1000_NS6detail15normal_iteratorINSA_10device_ptrIdEEEEPdyS6_dd11abs_functorIdEEEvT0_T1_T2_T3_T4_T6_,@function
        .size           _ZN3cub18CUB_300001_SM_10006detail6reduce28DeviceReduceSingleTileKernelINS2_10policy_hubIdy11max_functorIdEE10Policy1000EN6thrust24THRUST_300001_SM_1000_NS6detail15normal_iteratorINSA_10device_ptrIdEEEEPdyS6_dd11abs_functorIdEEEvT0_T1_T2_T3_T4_T6_,(.L_x_1307 - _ZN3cub18CUB_300001_SM_10006detail6reduce28DeviceReduceSingleTileKernelINS2_10policy_hubIdy11max_functorIdEE10Policy1000EN6thrust24THRUST_300001_SM_1000_NS6detail15normal_iteratorINSA_10device_ptrIdEEEEPdyS6_dd11abs_functorIdEEEvT0_T1_T2_T3_T4_T6_)
        .other          _ZN3cub18CUB_300001_SM_10006detail6reduce28DeviceReduceSingleTileKernelINS2_10policy_hubIdy11max_functorIdEE10Policy1000EN6thrust24THRUST_300001_SM_1000_NS6detail15normal_iteratorINSA_10device_ptrIdEEEEPdyS6_dd11abs_functorIdEEEvT0_T1_T2_T3_T4_T6_,@"STO_CUDA_ENTRY STV_DEFAULT"
_ZN3cub18CUB_300001_SM_10006detail6reduce28DeviceReduceSingleTileKernelINS2_10policy_hubIdy11max_functorIdEE10Policy1000EN6thrust24THRUST_300001_SM_1000_NS6detail15normal_iteratorINSA_10device_ptrIdEEEEPdyS6_dd11abs_functorIdEEEvT0_T1_T2_T3_T4_T6_:
.text._ZN3cub18CUB_300001_SM_10006detail6reduce28DeviceReduceSingleTileKernelINS2_10policy_hubIdy11max_functorIdEE10Policy1000EN6thrust24THRUST_300001_SM_1000_NS6detail15normal_iteratorINSA_10device_ptrIdEEEEPdyS6_dd11abs_functorIdEEEvT0_T1_T2_T3_T4_T6_:
        /* <DEDUP_REMOVED lines=15> */
.L_x_609:
        /* <DEDUP_REMOVED lines=12> */
[----:B------:R-:W2:Y:S01]  /*01b0*/  LDG.E.64 R8, desc[UR6][R8.64] ;  /* 0x0000000608087981 */ /* 0x000ea2000c1e1b00 */
[----:B------:R-:W-:Y:S01]  /*01c0*/  VIADD R45, R3, 0x100 ;  /* 0x00000100032d7836 */ /* 0x000fe20000000000 */
[----:B--2---:R-:W-:Y:S02]  /*01d0*/  DADD R4, -RZ, -R8 ;  /* 0x00000000ff047229 */ /* 0x004fe40000000908 */
[----:B------:R-:W-:-:S08]  /*01e0*/  DSETP.GEU.AND P0, PT, R8, RZ, PT ;  /* 0x000000ff0800722a */ /* 0x000fd00003f0e000 */
[----:B------:R-:W-:Y:S02]  /*01f0*/  FSEL R4, R4, R8, !P0 ;  /* 0x0000000804047208 */ /* 0x000fe40004000000 */
[----:B------:R-:W-:-:S07]  /*0200*/  FSEL R5, R5, R9, !P0 ;  /* 0x0000000905057208 */ /* 0x000fce0004000000 */
.L_x_613:
[----:B------:R-:W-:Y:S05]  /*0210*/  BSYNC.RECONVERGENT B1 ;  /* 0x0000000000017941 */ /* 0x000fea0003800200 */
.L_x_612:
        /* <DEDUP_REMOVED lines=17> */
.L_x_618:
        /* <DEDUP_REMOVED lines=17> */
[----:B------:R-:W-:Y:S01]  /*0440*/  VIADD R45, R45, 0x1000 ;  /* 0x000010002d2d7836 */ /* 0x000fe20000000000 */
[----:B0-----:R-:W-:-:S05]  /*0450*/  IADD3 R8, P3, PT, R8, 0x8000, RZ ;  /* 0x0000800008087810 */ /* 0x001fca0007f7e0ff */
[----:B------:R-:W-:Y:S01]  /*0460*/  IMAD.X R9, RZ, RZ, R9, P3 ;  /* 0x000000ffff097224 */ /* 0x000fe200018e0609 */
[----:B--2---:R-:W-:Y:S02]  /*0470*/  DADD R40, -RZ, -R42 ;  /* 0x00000000ff287229 */ /* 0x004fe4000000092a */
        /* <DEDUP_REMOVED lines=22> */
[----:B------:R-:W-:Y:S01]  /*05e0*/  DSETP.GEU.AND P2, PT, R16, RZ, PT ;  /* 0x000000ff1000722a */ /* 0x000fe20003f4e000 */
        /* <DEDUP_REMOVED lines=90> */
.L_x_617:
[----:B------:R-:W-:Y:S05]  /*0b90*/  BSYNC.RECONVERGENT B2 ;  /* 0x0000000000027941 */ /* 0x000fea0003800200 */
.L_x_616:
        /* <DEDUP_REMOVED lines=39> */
[----:B------:R-:W-:Y:S01]  /*0e10*/  FSEL R17, R21, R17, !P2 ;  /* 0x0000001115117208 */ /* 0x000fe20005000000 */
[----:B------:R-:W-:-:S04]  /*0e20*/  DSETP.GEU.AND P2, PT, R12, RZ, PT ;  /* 0x000000ff0c00722a */ /* 0x000fc80003f4e000 */
        /* <DEDUP_REMOVED lines=32> */
.L_x_620:
[----:B------:R-:W-:Y:S05]  /*1030*/  BSYNC.RECONVERGENT B2 ;  /* 0x0000000000027941 */ /* 0x000fea0003800200 */
.L_x_619:
        /* <DEDUP_REMOVED lines=25> */
[----:B------:R-:W-:Y:S01]  /*11d0*/  FSEL R5, R11, R5, !P1 ;  /* 0x000000050b057208 */ /* 0x000fe20004800000 */
[----:B-----5:R-:W-:Y:S02]  /*11e0*/  DADD R10, -RZ, -R18 ;  /* 0x00000000ff0a7229 */ /* 0x020fe40000000912 */
[----:B------:R-:W-:Y:S02]  /*11f0*/  FSEL R8, R8, R16, !P2 ;  /* 0x0000001008087208 */ /* 0x000fe40005000000 */
[----:B------:R-:W-:Y:S01]  /*1200*/  FSEL R9, R9, R17, !P2 ;  /* 0x0000001109097208 */ /* 0x000fe20005000000 */
[----:B------:R-:W-:-:S02]  /*1210*/  DSETP.GEU.AND P1, PT, R4, R12, PT ;  /* 0x0000000c0400722a */ /* 0x000fc40003f2e000 */
[----:B------:R-:W-:-:S04]  /*1220*/  DSETP.GEU.AND P2, PT, R18, RZ, PT ;  /* 0x000000ff1200722a */ /* 0x000fc80003f4e000 */
[----:B------:R-:W-:Y:S02]  /*1230*/  FSEL R4, R12, R4, !P1 ;  /* 0x000000040c047208 */ /* 0x000fe40004800000 */
[----:B------:R-:W-:Y:S02]  /*1240*/  FSEL R5, R13, R5, !P1 ;  /* 0x000000050d057208 */ /* 0x000fe40004800000 */
[----:B------:R-:W-:Y:S02]  /*1250*/  FSEL R10, R10, R18, !P2 ;  /* 0x000000120a0a7208 */ /* 0x000fe40005000000 */
[----:B------:R-:W-:Y:S02]  /*1260*/  FSEL R11, R11, R19, !P2 ;  /* 0x000000130b0b7208 */ /* 0x000fe40005000000 */
[----:B------:R-:W-:-:S06]  /*1270*/  DSETP.GEU.AND P1, PT, R4, R8, PT ;  /* 0x000000080400722a */ /* 0x000fcc0003f2e000 */
[----:B------:R-:W-:Y:S02]  /*1280*/  FSEL R4, R8, R4, !P1 ;  /* 0x0000000408047208 */ /* 0x000fe40004800000 */
[----:B------:R-:W-:-:S06]  /*1290*/  FSEL R5, R9, R5, !P1 ;  /* 0x0000000509057208 */ /* 0x000fcc0004800000 */
[----:B------:R-:W-:-:S06]  /*12a0*/  DSETP.GEU.AND P1, PT, R4, R10, PT ;  /* 0x0000000a0400722a */ /* 0x000fcc0003f2e000 */
[----:B------:R-:W-:Y:S02]  /*12b0*/  FSEL R4, R10, R4, !P1 ;  /* 0x000000040a047208 */ /* 0x000fe40004800000 */
[----:B------:R-:W-:-:S07]  /*12c0*/  FSEL R5, R11, R5, !P1 ;  /* 0x000000050b057208 */ /* 0x000fce0004800000 */
.L_x_622:
[----:B------:R-:W-:Y:S05]  /*12d0*/  BSYNC.RECONVERGENT B2 ;  /* 0x0000000000027941 */ /* 0x000fea0003800200 */
.L_x_621:
[----:B------:R-:W-:Y:S05]  /*12e0*/  @!P0 BRA `(.L_x_615) ;  /* 0x00000000003c8947 */ /* 0x000fea0003800000 */
[----:B------:R-:W0:Y:S01]  /*12f0*/  LDC.64 R12, c[0x0][0x380] ;  /* 0x0000e000ff0c7b82 */ /* 0x000e220000000a00 */
[----:B------:R-:W-:-:S07]  /*1300*/  IMAD.MOV R0, RZ, RZ, -R0 ;  /* 0x000000ffff007224 */ /* 0x000fce00078e0a00 */
.L_x_623:
[----:B0-----:R-:W-:-:S06]  /*1310*/  IMAD.WIDE R8, R45, 0x8, R12 ;  /* 0x000000082d087825 */ /* 0x001fcc00078e020c */
        /* <DEDUP_REMOVED lines=12> */
.L_x_615:
[----:B------:R-:W-:Y:S05]  /*13e0*/  BSYNC.RECONVERGENT B1 ;  /* 0x0000000000017941 */ /* 0x000fea0003800200 */
.L_x_614:
[----:B------:R-:W-:-:S04]  /*13f0*/  ISETP.GE.U32.AND P0, PT, R2, 0x100, PT ;  /* 0x000001000200780c */ /* 0x000fc80003f06070 */
[----:B------:R-:W-:-:S13]  /*1400*/  ISETP.GE.U32.AND.EX P0, PT, R7, RZ, PT, P0 ;  /* 0x000000ff0700720c */ /* 0x000fda0003f06100 */
[----:B------:R-:W-:Y:S05]  /*1410*/  @!P0 BRA `(.L_x_624) ;  /* 0x00000004004c8947 */ /* 0x000fea0003800000 */
        /* <DEDUP_REMOVED lines=83> */
.L_x_624:
[----:B------:R-:W-:Y:S01]  /*1950*/  LOP3.LUT R0, R3, 0x3e0, RZ, 0xc0, !PT ;  /* 0x000003e003007812 */ /* 0x000fe200078ec0ff */
[----:B------:R-:W0:Y:S03]  /*1960*/  S2R R10, SR_LANEID ;  /* 0x00000000000a7919 */ /* 0x000e260000000000 */
[----:B------:R-:W-:Y:S01]  /*1970*/  LOP3.LUT R11, RZ, R0, RZ, 0x33, !PT ;  /* 0x00000000ff0b7212 */ /* 0x000fe200078e33ff */
[----:B------:R-:W-:-:S04]  /*1980*/  VIADD R9, R0, 0x20 ;  /* 0x0000002000097836 */ /* 0x000fc80000000000 */
[----:B------:R-:W-:Y:S01]  /*1990*/  IMAD.IADD R11, R11, 0x1, R2 ;  /* 0x000000010b0b7824 */ /* 0x000fe200078e0202 */
[----:B------:R-:W-:-:S04]  /*19a0*/  ISETP.GT.U32.AND P0, PT, R9, R2, PT ;  /* 0x000000020900720c */ /* 0x000fc80003f04070 */
[----:B------:R-:W-:-:S05]  /*19b0*/  SEL R11, R11, 0x1f, P0 ;  /* 0x0000001f0b0b7807 */ /* 0x000fca0000000000 */
[----:B------:R-:W-:Y:S04]  /*19c0*/  SHFL.DOWN PT, R8, R4, 0x1, R11 ;  /* 0x0820000004087989 */ /* 0x000fe800000e000b */
        /* <DEDUP_REMOVED lines=45> */
[----:B------:R-:W-:-:S05]  /*1ca0*/  @!P0 MOV R8, 0x400 ;  /* 0x0000040000088802 */ /* 0x000fca0000000f00 */
[----:B------:R-:W-:Y:S02]  /*1cb0*/  @!P1 FSEL R6, R4, R6, !P2 ;  /* 0x0000000604069208 */ /* 0x000fe40005000000 */
[----:B------:R-:W-:Y:S02]  /*1cc0*/  @!P1 FSEL R13, R5, R13, !P2 ;  /* 0x0000000d050d9208 */ /* 0x000fe40005000000 */
[----:B------:R-:W-:Y:S01]  /*1cd0*/  ISETP.NE.AND P2, PT, R3, RZ, PT ;  /* 0x000000ff0300720c */ /* 0x000fe20003f45270 */
[----:B------:R-:W-:Y:S01]  /*1ce0*/  IMAD.MOV.U32 R4, RZ, RZ, R6 ;  /* 0x000000ffff047224 */ /* 0x000fe200078e0006 */
[----:B-1----:R-:W-:Y:S01]  /*1cf0*/  @!P0 LEA R15, R15, R8, 0x18 ;  /* 0x000000080f0f8211 */ /* 0x002fe200078ec0ff */
        /* <DEDUP_REMOVED lines=13> */
[----:B0-----:R-:W0:Y:S01]  /*1dd0*/  LDS.128 R12, [UR4+0x20] ;  /* 0x00002004ff0c7984 */ /* 0x001e220008000c00 */
[----:B-1----:R-:W-:-:S06]  /*1de0*/  DSETP.GEU.AND P3, PT, R4, R16, PT ;  /* 0x000000100400722a */ /* 0x002fcc0003f6e000 */
[-C--:B------:R-:W-:Y:S02]  /*1df0*/  FSEL R3, R16, R4.reuse, !P3 ;  /* 0x0000000410037208 */ /* 0x080fe40005800000 */
[-C--:B------:R-:W-:Y:S02]  /*1e00*/  FSEL R9, R17, R5.reuse, !P3 ;  /* 0x0000000511097208 */ /* 0x080fe40005800000 */
[----:B------:R-:W-:Y:S02]  /*1e10*/  FSEL R17, R3, R4, P0 ;  /* 0x0000000403117208 */ /* 0x000fe40000000000 */
[----:B------:R-:W-:Y:S02]  /*1e20*/  FSEL R3, R9, R5, P0 ;  /* 0x0000000509037208 */ /* 0x000fe40000000000 */
[----:B------:R-:W-:Y:S01]  /*1e30*/  ISETP.GT.U32.AND P0, PT, R2, 0x60, PT ;  /* 0x000000600200780c */ /* 0x000fe20003f04070 */
[----:B------:R-:W-:Y:S01]  /*1e40*/  IMAD.MOV.U32 R4, RZ, RZ, R17 ;  /* 0x000000ffff047224 */ /* 0x000fe200078e0011 */
[----:B------:R-:W1:Y:S01]  /*1e50*/  LDS.128 R8, [UR4+0x30] ;  /* 0x00003004ff087984 */ /* 0x000e620008000c00 */
        /* <DEDUP_REMOVED lines=9> */
[----:B0-----:R-:W-:Y:S01]  /*1ef0*/  DSETP.GEU.AND P3, PT, R4, R12, PT ;  /* 0x0000000c0400722a */ /* 0x001fe20003f6e000 */
[----:B------:R-:W0:Y:S05]  /*1f00*/  LDS.64 R4, [UR4+0x40] ;  /* 0x00004004ff047984 */ /* 0x000e2a0008000a00 */
[----:B------:R-:W-:Y:S02]  /*1f10*/  @P0 FSEL R17, R12, R17, !P3 ;  /* 0x000000110c110208 */ /* 0x000fe40005800000 */
[----:B------:R-:W-:Y:S02]  /*1f20*/  @P0 FSEL R3, R13, R3, !P3 ;  /* 0x000000030d030208 */ /* 0x000fe40005800000 */
[----:B------:R-:W-:Y:S01]  /*1f30*/  ISETP.GT.U32.AND P0, PT, R2, 0xa0, PT ;  /* 0x000000a00200780c */ /* 0x000fe20003f04070 */
[----:B------:R-:W-:-:S02]  /*1f40*/  IMAD.MOV.U32 R12, RZ, RZ, R17 ;  /* 0x000000ffff0c7224 */ /* 0x000fc400078e0011 */
        /* <DEDUP_REMOVED lines=9> */
[----:B-1----:R-:W-:-:S06]  /*1fe0*/  DSETP.GEU.AND P3, PT, R12, R8, PT ;  /* 0x000000080c00722a */ /* 0x002fcc0003f6e000 */
        /* <DEDUP_REMOVED lines=9> */
[----:B------:R-:W-:-:S06]  /*2080*/  IMAD.MOV.U32 R2, RZ, RZ, R17 ;  /* 0x000000ffff027224 */ /* 0x000fcc00078e0011 */
[----:B0-----:R-:W-:-:S06]  /*2090*/  DSETP.GEU.AND P1, PT, R2, R4, PT ;  /* 0x000000040200722a */ /* 0x001fcc0003f2e000 */
[----:B------:R-:W-:Y:S02]  /*20a0*/  @P0 FSEL R17, R4, R17, !P1 ;  /* 0x0000001104110208 */ /* 0x000fe40004800000 */
[----:B------:R-:W-:-:S03]  /*20b0*/  @P0 FSEL R3, R5, R3, !P1 ;  /* 0x0000000305030208 */ /* 0x000fc60004800000 */
[----:B------:R-:W-:Y:S02]  /*20c0*/  IMAD.MOV.U32 R4, RZ, RZ, R17 ;  /* 0x000000ffff047224 */ /* 0x000fe400078e0011 */
[----:B------:R-:W-:Y:S01]  /*20d0*/  IMAD.MOV.U32 R5, RZ, RZ, R3 ;  /* 0x000000ffff057224 */ /* 0x000fe200078e0003 */
[----:B------:R-:W-:Y:S06]  /*20e0*/  BRA `(.L_x_625) ;  /* 0x00000020004c7947 */ /* 0x000fec0003800000 */
.L_x_611:
[----:B------:R-:W0:Y:S01]  /*20f0*/  S2R R0, SR_TID.X ;  /* 0x0000000000007919 */ /* 0x000e220000002100 */
[----:B------:R-:W0:Y:S02]  /*2100*/  LDC.64 R8, c[0x0][0x380] ;  /* 0x0000e000ff087b82 */ /* 0x000e240000000a00 */
[----:B0-----:R-:W-:-:S05]  /*2110*/  IMAD.WIDE.U32 R8, R0, 0x8, R8 ;  /* 0x0000000800087825 */ /* 0x001fca00078e0008 */
        /* <DEDUP_REMOVED lines=8> */
[----:B------:R-:W-:Y:S01]  /*21a0*/  IADD3 R6, P2, PT, R2, -0x800, RZ ;  /* 0xfffff80002067810 */ /* 0x000fe20007f5e0ff */
[----:B------:R-:W-:-:S02]  /*21b0*/  IMAD.MOV.U32 R3, RZ, RZ, 0x800 ;  /* 0x00000800ff037424 */ /* 0x000fc400078e00ff */
[----:B------:R-:W-:Y:S01]  /*21c0*/  IMAD.MOV.U32 R42, RZ, RZ, RZ ;  /* 0x000000ffff2a7224 */ /* 0x000fe200078e00ff */
        /* <DEDUP_REMOVED lines=44> */
[----:B------:R-:W-:Y:S01]  /*2490*/  DADD R12, -RZ, -R4 ;  /* 0x00000000ff0c7229 */ /* 0x000fe20000000904 */
[----:B------:R-:W-:-:S04]  /*24a0*/  IADD3.X R15, PT, PT, R7, -0x1, RZ, P2, !PT ;  /* 0xffffffff070f7810 */ /* 0x000fc800017fe4ff */
[----:B------:R-:W-:-:S05]  /*24b0*/  DSETP.GEU.AND P1, PT, R10, R16, PT ;  /* 0x000000100a00722a */ /* 0x000fca0003f2e000 */
[----:B------:R-:W-:Y:S02]  /*24c0*/  FSEL R12, R12, R4, !P0 ;  /* 0x000000040c0c7208 */ /* 0x000fe40004000000 */
[----:B------:R-:W-:Y:S02]  /*24d0*/  FSEL R13, R13, R5, !P0 ;  /* 0x000000050d0d7208 */ /* 0x000fe40004000000 */
[----:B------:R-:W-:Y:S02]  /*24e0*/  ISETP.GE.U32.AND P0, PT, R6, 0x800, PT ;  /* 0x000008000600780c */ /* 0x000fe40003f06070 */
[----:B------:R-:W-:Y:S02]  /*24f0*/  FSEL R4, R16, R10, !P1 ;  /* 0x0000000a10047208 */ /* 0x000fe40004800000 */
[----:B------:R-:W-:Y:S02]  /*2500*/  ISETP.GE.U32.AND.EX P0, PT, R15, RZ, PT, P0 ;  /* 0x000000ff0f00720c */ /* 0x000fe40003f06100 */
[----:B------:R-:W-:-:S06]  /*2510*/  FSEL R5, R17, R11, !P1 ;  /* 0x0000000b11057208 */ /* 0x000fcc0004800000 */
[----:B------:R-:W-:-:S06]  /*2520*/  DSETP.GEU.AND P1, PT, R4, R12, PT ;  /* 0x0000000c0400722a */ /* 0x000fcc0003f2e000 */
[----:B------:R-:W-:Y:S02]  /*2530*/  FSEL R4, R12, R4, !P1 ;  /* 0x000000040c047208 */ /* 0x000fe40004800000 */
[----:B------:R-:W-:Y:S01]  /*2540*/  FSEL R5, R13, R5, !P1 ;  /* 0x000000050d057208 */ /* 0x000fe20004800000 */
[----:B------:R-:W-:Y:S06]  /*2550*/  @!P0 BRA `(.L_x_626) ;  /* 0x0000000400448947 */ /* 0x000fec0003800000 */
[----:B------:R-:W0:Y:S01]  /*2560*/  LDC.64 R10, c[0x0][0x390] ;  /* 0x0000e400ff0a7b82 */ /* 0x000e220000000a00 */
[----:B------:R-:W-:Y:S02]  /*2570*/  IMAD.MOV.U32 R3, RZ, RZ, 0x800 ;  /* 0x00000800ff037424 */ /* 0x000fe400078e00ff */
[----:B------:R-:W-:-:S07]  /*2580*/  IMAD.MOV.U32 R42, RZ, RZ, RZ ;  /* 0x000000ffff2a7224 */ /* 0x000fce00078e00ff */
.L_x_628:
        /* <DEDUP_REMOVED lines=10> */
[----:B0-----:R-:W-:-:S02]  /*2630*/  IMAD.MOV.U32 R2, RZ, RZ, R10 ;  /* 0x000000ffff027224 */ /* 0x001fc400078e000a */
[----:B------:R-:W-:Y:S01]  /*2640*/  IMAD.MOV.U32 R7, RZ, RZ, R11 ;  /* 0x000000ffff077224 */ /* 0x000fe200078e000b */
[----:B--2---:R-:W-:Y:S02]  /*2650*/  DADD R32, -RZ, -R28 ;  /* 0x00000000ff207229 */ /* 0x004fe4000000091c */
[----:B------:R-:W-:Y:S02]  /*2660*/  DSETP.GEU.AND P0, PT, R28, RZ, PT ;  /* 0x000000ff1c00722a */ /* 0x000fe40003f0e000 */
[----:B----4-:R-:W-:-:S06]  /*2670*/  DADD R26, -RZ, -R24 ;  /* 0x00000000ff1a7229 */ /* 0x010fcc0000000918 */
[----:B------:R-:W-:Y:S02]  /*2680*/  FSEL R28, R32, R28, !P0 ;  /* 0x0000001c201c7208 */ /* 0x000fe40004000000 */
[----:B------:R-:W-:Y:S01]  /*2690*/  FSEL R29, R33, R29, !P0 ;  /* 0x0000001d211d7208 */ /* 0x000fe20004000000 */
[----:B---3--:R-:W-:Y:S02]  /*26a0*/  DADD R32, -RZ, -R30 ;  /* 0x00000000ff207229 */ /* 0x008fe4000000091e */
[----:B------:R-:W-:-:S03]  /*26b0*/  DSETP.GEU.AND P0, PT, R30, RZ, PT ;  /* 0x000000ff1e00722a */ /* 0x000fc60003f0e000 */
        /* <DEDUP_REMOVED lines=44> */
[----:B------:R-:W-:Y:S02]  /*2980*/  IADD3 R12, P2, PT, -R3, R2, RZ ;  /* 0x00000002030c7210 */ /* 0x000fe40007f5e1ff */
[----:B------:R-:W-:Y:S02]  /*2990*/  FSEL R17, R19, R17, !P0 ;  /* 0x0000001113117208 */ /* 0x000fe40004000000 */
[----:B------:R-:W-:Y:S01]  /*29a0*/  ISETP.GE.U32.AND P0, PT, R12, 0x800, PT ;  /* 0x000008000c00780c */ /* 0x000fe20003f06070 */
[----:B------:R-:W-:Y:S01]  /*29b0*/  IMAD.X R12, R7, 0x1, ~R42, P2 ;  /* 0x00000001070c7824 */ /* 0x000fe200010e0e2a */
[----:B------:R-:W-:-:S04]  /*29c0*/  FSEL R5, R13, R5, !P1 ;  /* 0x000000050d057208 */ /* 0x000fc80004800000 */
[----:B------:R-:W-:Y:S02]  /*29d0*/  ISETP.GE.U32.AND.EX P0, PT, R12, RZ, PT, P0 ;  /* 0x000000ff0c00720c */ /* 0x000fe40003f06100 */
[----:B------:R-:W-:-:S06]  /*29e0*/  DSETP.GEU.AND P1, PT, R4, R16, PT ;  /* 0x000000100400722a */ /* 0x000fcc0003f2e000 */
[----:B------:R-:W-:Y:S02]  /*29f0*/  FSEL R4, R16, R4, !P1 ;  /* 0x0000000410047208 */ /* 0x000fe40004800000 */
[----:B------:R-:W-:-:S03]  /*2a00*/  FSEL R5, R17, R5, !P1 ;  /* 0x0000000511057208 */ /* 0x000fc60004800000 */
[----:B------:R-:W-:Y:S05]  /*2a10*/  @!P0 BRA `(.L_x_627) ;  /* 0x0000001000d88947 */ /* 0x000fea0003800000 */
[----:B------:R-:W-:-:S05]  /*2a20*/  IADD3 R3, P0, PT, R3, 0x800, RZ ;  /* 0x0000080003037810 */ /* 0x000fca0007f1e0ff */
[----:B------:R-:W-:Y:S01]  /*2a30*/  IMAD.X R42, RZ, RZ, R42, P0 ;  /* 0x000000ffff2a7224 */ /* 0x000fe200000e062a */
[----:B------:R-:W-:-:S04]  /*2a40*/  ISETP.GT.U32.AND P0, PT, R3, R6, PT ;  /* 0x000000060300720c */ /* 0x000fc80003f04070 */
[----:B------:R-:W-:-:S13]  /*2a50*/  ISETP.GT.U32.AND.EX P0, PT, R42, R15, PT, P0 ;  /* 0x0000000f2a00720c */ /* 0x000fda0003f04100 */
[----:B------:R-:W-:Y:S05]  /*2a60*/  @!P0 BRA `(.L_x_628) ;  /* 0xfffffff800c88947 */ /* 0x000fea000383ffff */
.L_x_626:
        /* <DEDUP_REMOVED lines=8> */
[----:B------:R-:W-:Y:S01]  /*2af0*/  IADD3 R6, PT, PT, -R3, R2, R6 ;  /* 0x0000000203067210 */ /* 0x000fe20007ffe106 */
[----:B------:R-:W-:-:S03]  /*2b00*/  IMAD.MOV.U32 R2, RZ, RZ, R0 ;  /* 0x000000ffff027224 */ /* 0x000fc600078e0000 */
[C---:B------:R-:W-:Y:S02]  /*2b10*/  ISETP.GE.U32.AND P1, PT, R6.reuse, 0xf00, PT ;  /* 0x00000f000600780c */ /* 0x040fe40003f26070 */
[----:B------:R-:W-:-:S04]  /*2b20*/  LEA.HI R43, R6, 0x1, RZ, 0x18 ;  /* 0x00000001062b7811 */ /* 0x000fc800078fc0ff */
        /* <DEDUP_REMOVED lines=13> */
.L_x_632:
        /* <DEDUP_REMOVED lines=134> */
.L_x_631:
[----:B------:R-:W-:Y:S05]  /*3460*/  BSYNC.RECONVERGENT B2 ;  /* 0x0000000000027941 */ /* 0x000fea0003800200 */
.L_x_630:
        /* <DEDUP_REMOVED lines=76> */
.L_x_634:
[----:B------:R-:W-:Y:S05]  /*3930*/  BSYNC.RECONVERGENT B2 ;  /* 0x0000000000027941 */ /* 0x000fea0003800200 */
.L_x_633:
        /* <DEDUP_REMOVED lines=44> */
.L_x_636:
[----:B------:R-:W-:Y:S05]  /*3c00*/  BSYNC.RECONVERGENT B2 ;  /* 0x0000000000027941 */ /* 0x000fea0003800200 */
.L_x_635:
[----:B------:R-:W-:Y:S05]  /*3c10*/  @!P0 BRA `(.L_x_629) ;  /* 0x0000000000548947 */ /* 0x000fea0003800000 */
[----:B------:R-:W0:Y:S01]  /*3c20*/  LDCU.64 UR4, c[0x0][0x380] ;  /* 0x00007000ff0477ac */ /* 0x000e220008000a00 */
[----:B------:R-:W-:Y:S01]  /*3c30*/  IADD3 R3, P0, PT, R2, R3, RZ ;  /* 0x0000000302037210 */ /* 0x000fe20007f1e0ff */
[----:B------:R-:W-:-:S04]  /*3c40*/  IMAD.MOV R43, RZ, RZ, -R43 ;  /* 0x000000ffff2b7224 */ /* 0x000fc800078e0a2b */
[----:B------:R-:W-:Y:S01]  /*3c50*/  IMAD.X R42, RZ, RZ, R42, P0 ;  /* 0x000000ffff2a7224 */ /* 0x000fe200000e062a */
[----:B0-----:R-:W-:-:S04]  /*3c60*/  LEA R8, P1, R3, UR4, 0x3 ;  /* 0x0000000403087c11 */ /* 0x001fc8000f8218ff */
[----:B------:R-:W-:-:S09]  /*3c70*/  LEA.HI.X R9, R3, UR5, R42, 0x3, P1 ;  /* 0x0000000503097c11 */ /* 0x000fd200088f1c2a */
.L_x_637:
[----:B------:R-:W-:Y:S02]  /*3c80*/  IMAD.MOV.U32 R2, RZ, RZ, R8 ;  /* 0x000000ffff027224 */ /* 0x000fe400078e0008 */
[----:B------:R-:W-:-:S06]  /*3c90*/  IMAD.MOV.U32 R3, RZ, RZ, R9 ;  /* 0x000000ffff037224 */ /* 0x000fcc00078e0009 */
[----:B------:R-:W2:Y:S01]  /*3ca0*/  LDG.E.64 R2, desc[UR6][R2.64] ;  /* 0x0000000602027981 */ /* 0x000ea2000c1e1b00 */
[----:B------:R-:W-:Y:S01]  /*3cb0*/  VIADD R43, R43, 0x1 ;  /* 0x000000012b2b7836 */ /* 0x000fe20000000000 */
[----:B------:R-:W-:-:S04]  /*3cc0*/  IADD3 R8, P2, PT, R8, 0x800, RZ ;  /* 0x0000080008087810 */ /* 0x000fc80007f5e0ff */
[----:B------:R-:W-:Y:S01]  /*3cd0*/  ISETP.NE.AND P1, PT, R43, RZ, PT ;  /* 0x000000ff2b00720c */ /* 0x000fe20003f25270 */
[----:B------:R-:W-:Y:S01]  /*3ce0*/  IMAD.X R9, RZ, RZ, R9, P2 ;  /* 0x000000ffff097224 */ /* 0x000fe200010e0609 */
        /* <DEDUP_REMOVED lines=8> */
.L_x_629:
[----:B------:R-:W-:Y:S05]  /*3d70*/  BSYNC.RECONVERGENT B1 ;  /* 0x0000000000017941 */ /* 0x000fea0003800200 */
.L_x_627:
        /* <DEDUP_REMOVED lines=74> */
.L_x_625:
[----:B------:R-:W-:Y:S05]  /*4220*/  BSYNC.RECONVERGENT B0 ;  /* 0x0000000000007941 */ /* 0x000fea0003800200 */
.L_x_610:
[----:B------:R-:W-:Y:S05]  /*4230*/  @P2 EXIT ;  /* 0x000000000000294d */ /* 0x000fea0003800000 */
[----:B------:R-:W1:Y:S01]  /*4240*/  LDCU.64 UR8, c[0x0][0x3a0] ;  /* 0x00007400ff0877ac */ /* 0x000e620008000a00 */
[----:B------:R-:W2:Y:S01]  /*4250*/  LDC.64 R6, c[0x0][0x388] ;  /* 0x0000e200ff067b82 */ /* 0x000ea20000000a00 */
[----:B------:R-:W3:Y:S01]  /*4260*/  LDCU.64 UR4, c[0x0][0x3a0] ;  /* 0x00007400ff0477ac */ /* 0x000ee20008000a00 */
[----:B-1----:R-:W-:-:S06]  /*4270*/  DSETP.GT.AND P0, PT, R4, UR8, PT ;  /* 0x0000000804007e2a */ /* 0x002fcc000bf04000 */
[----:B---3--:R-:W-:Y:S02]  /*4280*/  FSEL R2, R4, UR4, P0 ;  /* 0x0000000404027c08 */ /* 0x008fe40008000000 */
[----:B------:R-:W-:-:S05]  /*4290*/  FSEL R3, R5, UR5, P0 ;  /* 0x0000000505037c08 */ /* 0x000fca0008000000 */
[----:B--2---:R-:W-:Y:S01]  /*42a0*/  STG.E.64 desc[UR6][R6.64], R2 ;  /* 0x0000000206007986 */ /* 0x004fe2000c101b06 */
[----:B------:R-:W-:Y:S05]  /*42b0*/  EXIT ;  /* 0x000000000000794d */ /* 0x000fea0003800000 */
.L_x_638:
        /* <DEDUP_REMOVED lines=12> */
.L_x_1307:


//--------------------- .text._ZN3cub18CUB_300001_SM_10006detail6reduce28DeviceReduceSingleTileKernelINS2_10policy_hubIdj11max_functorIdEE10Policy1000EPdS9_iS6_ddN4cuda3std3__410__identityEEEvT0_T1_T2_T3_T4_T6_ --------------------------
	.section	.text._ZN3cub18CUB_300001_SM_10006detail6reduce28DeviceReduceSingleTileKernelINS2_10policy_hubIdj11max_functorIdEE10Policy1000EPdS9_iS6_ddN4cuda3std3__410__identityEEEvT0_T1_T2_T3_T4_T6_,"ax",@progbits
	.align	128
        .global         _ZN3cub18CUB_300001_SM_10006detail6reduce28DeviceReduceSingleTileKernelINS2_10policy_hubIdj11max_functorIdEE10Policy1000EPdS9_iS6_ddN4cuda3std3__410__identityEEEvT0_T1_T2_T3_T4_T6_
        .type           _ZN3cub18CUB_300001_SM_10006detail6reduce28DeviceReduceSingleTileKernelINS2_10policy_hubIdj11max_functorIdEE10Policy1000EPdS9_iS6_ddN4cuda3std3__410__identityEEEvT0_T1_T2_T3_T4_T6_,@function
        .size           _ZN3cub18CUB_300001_SM_10006detail6reduce28DeviceReduceSingleTileKernelINS2_10policy_hubIdj11max_functorIdEE10Policy1000EPdS9_iS6_ddN4cuda3std3__410__identityEEEvT0_T1_T2_T3_T4_T6_,(.L_x_1308 - _ZN3cub18CUB_300001_SM_10006detail6reduce28DeviceReduceSingleTileKernelINS2_10policy_hubIdj11max_functorIdEE10Policy1000EPdS9_iS6_ddN4cuda3std3__410__identityEEEvT0_T1_T2_T3_T4_T6_)
        .other          _ZN3cub18CUB_300001_SM_10006detail6reduce28DeviceReduceSingleTileKernelINS2_10policy_hubIdj11max_functorIdEE10Policy1000EPdS9_iS6_ddN4cuda3std3__410__identityEEEvT0_T1_T2_T3_T4_T6_,@"STO_CUDA_ENTRY STV_DEFAULT"
_ZN3cub18CUB_300001_SM_10006detail6reduce28DeviceReduceSingleTileKernelINS2_10policy_hubIdj11max_functorIdEE10Policy1000EPdS9_iS6_ddN4cuda3std3__410__identityEEEvT0_T1_T2_T3_T4_T6_:
.text._ZN3cub18CUB_300001_SM_10006detail6reduce28DeviceReduceSingleTileKernelINS2_10policy_hubIdj11max_functorIdEE10Policy1000EPdS9_iS6_ddN4cuda3std3__410__identityEEEvT0_T1_T2_T3_T4_T6_:
        /* <DEDUP_REMOVED lines=13> */
.L_x_639:
        /* <DEDUP_REMOVED lines=16> */
.L_x_644:
[----:B------:R-:W-:Y:S05]  /*01d0*/  BSYNC.RECONVERGENT B1 ;  /* 0x0000000000017941 */ /* 0x000fea0003800200 */
.L_x_643:
        /* <DEDUP_REMOVED lines=17> */
.L_x_649:
        /* <DEDUP_REMOVED lines=12> */
.L_x_648:
[----:B------:R-:W-:Y:S05]  /*03b0*/  BSYNC.RECONVERGENT B2 ;  /* 0x0000000000027941 */ /* 0x000fea0003800200 */
.L_x_647:
        /* <DEDUP_REMOVED lines=9> */
.L_x_652:
        /* <DEDUP_REMOVED lines=74> */
.L_x_651:
[----:B------:R-:W-:Y:S05]  /*08f0*/  BSYNC.RECONVERGENT B2 ;  /* 0x0000000000027941 */ /* 0x000fea0003800200 */
.L_x_650:
        /* <DEDUP_REMOVED lines=42> */
.L_x_654:
[----:B------:R-:W-:Y:S05]  /*0ba0*/  BSYNC.RECONVERGENT B2 ;  /* 0x0000000000027941 */ /* 0x000fea0003800200 */
.L_x_653:
        /* <DEDUP_REMOVED lines=20> */
.L_x_646:
[----:B------:R-:W-:Y:S05]  /*0cf0*/  BSYNC.RECONVERGENT B1 ;  /* 0x0000000000017941 */ /* 0x000fea0003800200 */
.L_x_645:
        /* <DEDUP_REMOVED lines=81> */
.L_x_655:
        /* <DEDUP_REMOVED lines=108> */
.L_x_642:
        /* <DEDUP_REMOVED lines=38> */
.L_x_659:
        /* <DEDUP_REMOVED lines=37> */
.L_x_657:
        /* <DEDUP_REMOVED lines=19> */
.L_x_663:
        /* <DEDUP_REMOVED lines=10> */
.L_x_662:
[----:B------:R-:W-:Y:S05]  /*1f50*/  BSYNC.RECONVERGENT B2 ;  /* 0x0000000000027941 */ /* 0x000fea0003800200 */
.L_x_661:
        /* <DEDUP_REMOVED lines=16> */
.L_x_666:
        /* <DEDUP_REMOVED lines=77> */
.L_x_665:
[----:B------:R-:W-:Y:S05]  /*2530*/  BSYNC.RECONVERGENT B2 ;  /* 0x0000000000027941 */ /* 0x000fea0003800200 */
.L_x_664:
        /* <DEDUP_REMOVED lines=44> */
.L_x_668:
[----:B------:R-:W-:Y:S05]  /*2800*/  BSYNC.RECONVERGENT B2 ;  /* 0x0000000000027941 */ /* 0x000fea0003800200 */
.L_x_667:
        /* <DEDUP_REMOVED lines=19> */
.L_x_660:
[----:B------:R-:W-:Y:S05]  /*2940*/  BSYNC.RECONVERGENT B1 ;  /* 0x0000000000017941 */ /* 0x000fea0003800200 */
.L_x_658:
        /* <DEDUP_REMOVED lines=75> */
.L_x_641:
        /* <DEDUP_REMOVED lines=12> */
.L_x_671:
[----:B------:R-:W-:Y:S05]  /*2ec0*/  BSYNC.RECONVERGENT B1 ;  /* 0x0000000000017941 */ /* 0x000fea0003800200 */
.L_x_670:
        /* <DEDUP_REMOVED lines=17> */
.L_x_676:
        /* <DEDUP_REMOVED lines=12> */
.L_x_675:
[----:B------:R-:W-:Y:S05]  /*30a0*/  BSYNC.RECONVERGENT B2 ;  /* 0x0000000000027941 */ /* 0x000fea0003800200 */
.L_x_674:
        /* <DEDUP_REMOVED lines=9> */
.L_x_679:
        /* <DEDUP_REMOVED lines=74> */
.L_x_678:
[----:B------:R-:W-:Y:S05]  /*35e0*/  BSYNC.RECONVERGENT B2 ;  /* 0x0000000000027941 */ /* 0x000fea0003800200 */
.L_x_677:
        /* <DEDUP_REMOVED lines=42> */
.L_x_681:
[----:B------:R-:W-:Y:S05]  /*3890*/  BSYNC.RECONVERGENT B2 ;  /* 0x0000000000027941 */ /* 0x000fea0003800200 */
.L_x_680:
        /* <DEDUP_REMOVED lines=20> */
.L_x_673:
[----:B------:R-:W-:Y:S05]  /*39e0*/  BSYNC.RECONVERGENT B1 ;  /* 0x0000000000017941 */ /* 0x000fea0003800200 */
.L_x_672:
        /* <DEDUP_REMOVED lines=85> */
.L_x_682:
        /* <DEDUP_REMOVED lines=108> */
.L_x_669:
        /* <DEDUP_REMOVED lines=38> */
.L_x_685:
        /* <DEDUP_REMOVED lines=40> */
.L_x_683:
        /* <DEDUP_REMOVED lines=20> */
.L_x_689:
        /* <DEDUP_REMOVED lines=10> */
.L_x_688:
[----:B------:R-:W-:Y:S05]  /*4cc0*/  BSYNC.RECONVERGENT B2 ;  /* 0x0000000000027941 */ /* 0x000fea0003800200 */
.L_x_687:
        /* <DEDUP_REMOVED lines=17> */
.L_x_692:
        /* <DEDUP_REMOVED lines=77> */
.L_x_691:
[----:B------:R-:W-:Y:S05]  /*52b0*/  BSYNC.RECONVERGENT B2 ;  /* 0x0000000000027941 */ /* 0x000fea0003800200 */
.L_x_690:
        /* <DEDUP_REMOVED lines=45> */
.L_x_694:
[----:B------:R-:W-:Y:S05]  /*5590*/  BSYNC.RECONVERGENT B2 ;  /* 0x0000000000027941 */ /* 0x000fea0003800200 */
.L_x_693:
        /* <DEDUP_REMOVED lines=20> */
.L_x_686:
[----:B------:R-:W-:Y:S05]  /*56e0*/  BSYNC.RECONVERGENT B1 ;  /* 0x0000000000017941 */ /* 0x000fea0003800200 */
.L_x_684:
        /* <DEDUP_REMOVED lines=82> */
.L_x_656:
[----:B------:R-:W-:Y:S05]  /*5c10*/  BSYNC.RECONVERGENT B0 ;  /* 0x0000000000007941 */ /* 0x000fea0003800200 */
.L_x_640:
        /* <DEDUP_REMOVED lines=9> */
.L_x_695:
        /* <DEDUP_REMOVED lines=13> */
.L_x_1308:


//--------------------- .text._ZN3cub18CUB_300001_SM_10006detail6reduce18DeviceReduceKernelINS2_10policy_hubIdj11max_functorIdEE10Policy1000EN6thrust24THRUST_300001_SM_1000_NS6detail15normal_iteratorINSA_10device_ptrIdEEEEjS6_d11abs_functorIdEEEvT0_PT3_T1_NS0_13GridEvenShareISL_EET2_T4_ --------------------------
	.section	.text._ZN3cub18CUB_300001_SM_10006detail6reduce18DeviceReduceKernelINS2_10policy_hubIdj11max_functorIdEE10Policy1000EN6thrust24THRUST_300001_SM_1000_NS6detail15normal_iteratorINSA_10device_ptrIdEEEEjS6_d11abs_functorIdEEEvT0_PT3_T1_NS0_13GridEvenShareISL_EET2_T4_,"ax",@progbits
	.align	128
        .global         _ZN3cub18CUB_300001_SM_10006detail6reduce18DeviceReduceKernelINS2_10policy_hubIdj11max_functorIdEE10Policy1000EN6thrust24THRUST_300001_SM_1000_NS6detail15normal_iteratorINSA_10device_ptrIdEEEEjS6_d11abs_functorIdEEEvT0_PT3_T1_NS0_13GridEvenShareISL_EET2_T4_
        .type           _ZN3cub18CUB_300001_SM_10006detail6reduce18DeviceReduceKernelINS2_10policy_hubIdj11max_functorIdEE10Policy1000EN6thrust24THRUST_300001_SM_1000_NS6detail15normal_iteratorINSA_10device_ptrIdEEEEjS6_d11abs_functorIdEEEvT0_PT3_T1_NS0_13GridEvenShareISL_EET2_T4_,@function
        .size           _ZN3cub18CUB_300001_SM_10006detail6reduce18DeviceReduceKernelINS2_10policy_hubIdj11max_functorIdEE10Policy1000EN6thrust24THRUST_300001_SM_1000_NS6detail15normal_iteratorINSA_10device_ptrIdEEEEjS6_d11abs_functorIdEEEvT0_PT3_T1_NS0_13GridEvenShareISL_EET2_T4_,(.L_x_1309 - _ZN3cub18CUB_300001_SM_10006detail6reduce18DeviceReduceKernelINS2_10policy_hubIdj11max_functorIdEE10Policy1000EN6thrust24THRUST_300001_SM_1000_NS6detail15normal_iteratorINSA_10device_ptrIdEEEEjS6_d11abs_functorIdEEEvT0_PT3_T1_NS0_13GridEvenShareISL_EET2_T4_)
        .other          _ZN3cub18CUB_300001_SM_10006detail6reduce18DeviceReduceKernelINS2_10policy_hubIdj11max_functorIdEE10Policy1000EN6thrust24THRUST_300001_SM_1000_NS6detail15normal_iteratorINSA_10device_ptrIdEEEEjS6_d11abs_functorIdEEEvT0_PT3_T1_NS0_13GridEvenShareISL_EET2_T4_,@"STO_CUDA_ENTRY STV_DEFAULT"
_ZN3cub18CUB_300001_SM_10006detail6reduce18DeviceReduceKernelINS2_10policy_hubIdj11max_functorIdEE10Policy1000EN6thrust24THRUST_300001_SM_1000_NS6detail15normal_iteratorINSA_10device_ptrIdEEEEjS6_d11abs_functorIdEEEvT0_PT3_T1_NS0_13GridEvenShareISL_EET2_T4_:
.text._ZN3cub18CUB_300001_SM_10006detail6reduce18DeviceReduceKernelINS2_10policy_hubIdj11max_functorIdEE10Policy1000EN6thrust24THRUST_300001_SM_1000_NS6detail15normal_iteratorINSA_10device_ptrIdEEEEjS6_d11abs_functorIdEEEvT0_PT3_T1_NS0_13GridEvenShareISL_EET2_T4_:
[----:B------:R-:W-:Y:S01]  /*0000*/  LDC R1, c[0x0][0x37c] ;  /* 0x0000df00ff017b82 */ /* 0x000fe20000000800 */
[----:B------:R-:W0:Y:S07]  /*0010*/  S2R R0, SR_CTAID.X ;  /* 0x0000000000007919 */ /* 0x000e2e0000002500 */
[----:B------:R-:W0:Y:S01]  /*0020*/  LDC R12, c[0x0][0x3a8] ;  /* 0x0000ea00ff0c7b82 */ /* 0x000e220000000800 */
[----:B------:R-:W1:Y:S01]  /*0030*/  LDCU.64 UR6, c[0x0][0x358] ;  /* 0x00006b00ff0677ac */ /* 0x000e620008000a00 */
[----:B------:R-:W-:Y:S01]  /*0040*/  BSSY.RECONVERGENT B0, `(.L_x_696) ;  /* 0x000045b000007945 */ /* 0x000fe20003800200 */
[----:B0-----:R-:W-:-:S05]  /*0050*/  IMAD R2, R0, -0x800, R12 ;  /* 0xfffff80000027824 */ /* 0x001fca00078e020c */
[----:B------:R-:W-:-:S13]  /*0060*/  ISETP.GT.U32.AND P0, PT, R2, 0x7ff, PT ;  /* 0x000007ff0200780c */ /* 0x000fda0003f04070 */
[----:B-1----:R-:W-:Y:S05]  /*0070*/  @P0 BRA `(.L_x_697) ;  /* 0x0000002000400947 */ /* 0x002fea0003800000 */
[----:B------:R-:W0:Y:S01]  /*0080*/  S2R R3, SR_TID.X ;  /* 0x0000000000037919 */ /* 0x000e220000002100 */
[----:B------:R-:W-:Y:S01]  /*0090*/  BSSY.RECONVERGENT B1, `(.L_x_698) ;  /* 0x000000e000017945 */ /* 0x000fe20003800200 */
[----:B------:R-:W-:Y:S02]  /*00a0*/  CS2R R22, SRZ ;  /* 0x0000000000167805 */ /* 0x000fe4000001ff00 */
[----:B0-----:R-:W-:Y:S01]  /*00b0*/  ISETP.GE.U32.AND P0, PT, R3, R2, PT ;  /* 0x000000020300720c */ /* 0x001fe20003f06070 */
[----:B------:R-:W-:-:S12]  /*00c0*/  IMAD.MOV.U32 R9, RZ, RZ, R3 ;  /* 0x000000ffff097224 */ /* 0x000fd800078e0003 */
[----:B------:R-:W-:Y:S05]  /*00d0*/  @P0 BRA `(.L_x_699) ;  /* 0x0000000000240947 */ /* 0x000fea0003800000 */
[----:B------:R-:W0:Y:S01]  /*00e0*/  LDC.64 R4, c[0x0][0x380] ;  /* 0x0000e000ff047b82 */ /* 0x000e220000000a00 */
[----:B------:R-:W-:-:S04]  /*00f0*/  IMAD R7, R0, 0x800, R3 ;  /* 0x0000080000077824 */ /* 0x000fc800078e0203 */
[----:B0-----:R-:W-:-:S06]  /*0100*/  IMAD.WIDE.U32 R4, R7, 0x8, R4 ;  /* 0x0000000807047825 */ /* 0x001fcc00078e0004 */
[----:B------:R-:W2:Y:S01]  /*0110*/  LDG.E.64 R4, desc[UR6][R4.64] ;  /* 0x0000000604047981 */ /* 0x000ea2000c1e1b00 */
[----:B------:R-:W-:Y:S01]  /*0120*/  VIADD R9, R3, 0x100 ;  /* 0x0000010003097836 */ /* 0x000fe20000000000 */
[----:B--2---:R-:W-:Y:S02]  /*0130*/  DADD R6, -RZ, -R4 ;  /* 0x00000000ff067229 */ /* 0x004fe40000000904 */
[----:B------:R-:W-:-:S08]  /*0140*/  DSETP.GEU.AND P0, PT, R4, RZ, PT ;  /* 0x000000ff0400722a */ /* 0x000fd00003f0e000 */
[----:B------:R-:W-:Y:S02]  /*0150*/  FSEL R22, R6, R4, !P0 ;  /* 0x0000000406167208 */ /* 0x000fe40004000000 */
[----:B------:R-:W-:-:S07]  /*0160*/  FSEL R23, R7, R5, !P0 ;  /* 0x0000000507177208 */ /* 0x000fce0004000000 */
.L_x_699:
[----:B------:R-:W-:Y:S05]  /*0170*/  BSYNC.RECONVERGENT B1 ;  /* 0x0000000000017941 */ /* 0x000fea0003800200 */
.L_x_698:
[----:B------:R-:W-:Y:S01]  /*0180*/  ISETP.GE.U32.AND P0, PT, R9, R2, PT ;  /* 0x000000020900720c */ /* 0x000fe20003f06070 */
[----:B------:R-:W-:-:S12]  /*0190*/  BSSY.RECONVERGENT B1, `(.L_x_700) ;  /* 0x0000153000017945 */ /* 0x000fd80003800200 */
[----:B------:R-:W-:Y:S05]  /*01a0*/  @P0 BRA `(.L_x_701) ;  /* 0x0000001400440947 */ /* 0x000fea0003800000 */
[----:B------:R-:W-:Y:S01]  /*01b0*/  LOP3.LUT R5, RZ, R9, RZ, 0x33, !PT ;  /* 0x00000009ff057212 */ /* 0x000fe200078e33ff */
[----:B------:R-:W-:Y:S04]  /*01c0*/  BSSY.RECONVERGENT B2, `(.L_x_702) ;  /* 0x00000b3000027945 */ /* 0x000fe80003800200 */
[----:B------:R-:W-:-:S04]  /*01d0*/  IMAD.IADD R5, R5, 0x1, R12 ;  /* 0x0000000105057824 */ /* 0x000fc800078e020c */
[----:B------:R-:W-:-:S05]  /*01e0*/  IMAD R5, R0, -0x800, R5 ;  /* 0xfffff80000057824 */ /* 0x000fca00078e0205 */
[C---:B------:R-:W-:Y:S02]  /*01f0*/  ISETP.GE.U32.AND P0, PT, R5.reuse, 0xf00, PT ;  /* 0x00000f000500780c */ /* 0x040fe40003f06070 */
[----:B------:R-:W-:-:S04]  /*0200*/  LEA.HI R4, R5, 0x1, RZ, 0x18 ;  /* 0x0000000105047811 */ /* 0x000fc800078fc0ff */
[----:B------:R-:W-:-:S07]  /*0210*/  LOP3.LUT R5, R4, 0xf, RZ, 0xc0, !PT ;  /* 0x0000000f04057812 */ /* 0x000fce00078ec0ff */
[----:B------:R-:W-:Y:S05]  /*0220*/  @!P0 BRA `(.L_x_703) ;  /* 0x0000000800b08947 */ /* 0x000fea0003800000 */
[----:B------:R-:W0:Y:S01]  /*0230*/  LDC.64 R10, c[0x0][0x380] ;  /* 0x0000e000ff0a7b82 */ /* 0x000e220000000a00 */
[----:B------:R-:W-:Y:S01]  /*0240*/  LOP3.LUT R24, R4, 0x1fffff0, RZ, 0xc0, !PT ;  /* 0x01fffff004187812 */ /* 0x000fe200078ec0ff */
[----:B------:R-:W-:Y:S01]  /*0250*/  BSSY.RECONVERGENT B3, `(.L_x_704) ;  /* 0x00000a8000037945 */ /* 0x000fe20003800200 */
[----:B------:R-:W-:Y:S01]  /*0260*/  LOP3.LUT R7, R9, 0x800, RZ, 0xfc, !PT ;  /* 0x0000080009077812 */ /* 0x000fe200078efcff */
[----:B------:R-:W-:Y:S02]  /*0270*/  IMAD R6, R0, 0x800, R9 ;  /* 0x0000080000067824 */ /* 0x000fe400078e0209 */
[----:B------:R-:W-:-:S07]  /*0280*/  IMAD.MOV R24, RZ, RZ, -R24 ;  /* 0x000000ffff187224 */ /* 0x000fce00078e0a18 */
.L_x_705:
[----:B0-----:R-:W-:-:S04]  /*0290*/  IMAD.WIDE.U32 R12, R6, 0x8, R10 ;  /* 0x00000008060c7825 */ /* 0x001fc800078e000a */
[----:B------:R-:W-:Y:S02]  /*02a0*/  VIADD R15, R6, 0x100 ;  /* 0x00000100060f7836 */ /* 0x000fe40000000000 */
[----:B------:R-:W2:Y:S02]  /*02b0*/  LDG.E.64 R12, desc[UR6][R12.64] ;  /* 0x000000060c0c7981 */ /* 0x000ea4000c1e1b00 */
[----:B------:R-:W-:-:S06]  /*02c0*/  IMAD.WIDE.U32 R14, R15, 0x8, R10 ;  /* 0x000000080f0e7825 */ /* 0x000fcc00078e000a */
[----:B------:R-:W3:Y:S01]  /*02d0*/  LDG.E.64 R14, desc[UR6][R14.64] ;  /* 0x000000060e0e7981 */ /* 0x000ee2000c1e1b00 */
[----:B------:R-:W-:-:S04]  /*02e0*/  VIADD R19, R6, 0x200 ;  /* 0x0000020006137836 */ /* 0x000fc80000000000 */
[----:B------:R-:W-:-:S06]  /*02f0*/  IMAD.WIDE.U32 R18, R19, 0x8, R10 ;  /* 0x0000000813127825 */ /* 0x000fcc00078e000a */
[----:B------:R-:W4:Y:S01]  /*0300*/  LDG.E.64 R18, desc[UR6][R18.64] ;  /* 0x0000000612127981 */ /* 0x000f22000c1e1b00 */
[----:B------:R-:W-:-:S04]  /*0310*/  VIADD R21, R6, 0x300 ;  /* 0x0000030006157836 */ /* 0x000fc80000000000 */
[----:B------:R-:W-:-:S06]  /*0320*/  IMAD.WIDE.U32 R20, R21, 0x8, R10 ;  /* 0x0000000815147825 */ /* 0x000fcc00078e000a */
[----:B------:R-:W5:Y:S01]  /*0330*/  LDG.E.64 R20, desc[UR6][R20.64] ;  /* 0x0000000614147981 */ /* 0x000f62000c1e1b00 */
[----:B------:R-:W-:-:S04]  /*0340*/  VIADD R17, R6, 0x400 ;  /* 0x0000040006117836 */ /* 0x000fc80000000000 */
[----:B------:R-:W-:-:S06]  /*0350*/  IMAD.WIDE.U32 R16, R17, 0x8, R10 ;  /* 0x0000000811107825 */ /* 0x000fcc00078e000a */
[----:B------:R-:W5:Y:S01]  /*0360*/  LDG.E.64 R16, desc[UR6][R16.64] ;  /* 0x0000000610107981 */ /* 0x000f62000c1e1b00 */
[----:B------:R-:W-:Y:S01]  /*0370*/  VIADD R25, R6, 0x600 ;  /* 0x0000060006197836 */ /* 0x000fe20000000000 */
[----:B--2---:R-:W-:Y:S02]  /*0380*/  DADD R8, -RZ, -R12 ;  /* 0x00000000ff087229 */ /* 0x004fe4000000090c */
[----:B------:R-:W-:-:S08]  /*0390*/  DSETP.GEU.AND P0, PT, R12, RZ, PT ;  /* 0x000000ff0c00722a */ /* 0x000fd00003f0e000 */
[----:B------:R-:W-:Y:S02]  /*03a0*/  FSEL R12, R8, R12, !P0 ;  /* 0x0000000c080c7208 */ /* 0x000fe40004000000 */
[----:B------:R-:W-:Y:S01]  /*03b0*/  FSEL R13, R9, R13, !P0 ;  /* 0x0000000d090d7208 */ /* 0x000fe20004000000 */
[----:B---3--:R-:W-:Y:S02]  /*03c0*/  DADD R8, -RZ, -R14 ;  /* 0x00000000ff087229 */ /* 0x008fe4000000090e */
[----:B------:R-:W-:-:S08]  /*03d0*/  DSETP.GEU.AND P0, PT, R14, RZ, PT ;  /* 0x000000ff0e00722a */ /* 0x000fd00003f0e000 */
[----:B------:R-:W-:Y:S02]  /*03e0*/  FSEL R8, R8, R14, !P0 ;  /* 0x0000000e08087208 */ /* 0x000fe40004000000 */
[----:B------:R-:W-:Y:S01]  /*03f0*/  FSEL R9, R9, R15, !P0 ;  /* 0x0000000f09097208 */ /* 0x000fe20004000000 */
[----:B------:R-:W-:Y:S01]  /*0400*/  DSETP.GEU.AND P0, PT, R22, R12, PT ;  /* 0x0000000c1600722a */ /* 0x000fe20003f0e000 */
[----:B------:R-:W-:-:S04]  /*0410*/  VIADD R15, R6, 0x500 ;  /* 0x00000500060f7836 */ /* 0x000fc80000000000 */
[----:B------:R-:W-:Y:S01]  /*0420*/  IMAD.WIDE.U32 R14, R15, 0x8, R10 ;  /* 0x000000080f0e7825 */ /* 0x000fe200078e000a */
[----:B------:R-:W-:Y:S02]  /*0430*/  FSEL R22, R12, R22, !P0 ;  /* 0x000000160c167208 */ /* 0x000fe40004000000 */
[----:B------:R-:W-:Y:S01]  /*0440*/  FSEL R23, R13, R23, !P0 ;  /* 0x000000170d177208 */ /* 0x000fe20004000000 */
[----:B----4-:R-:W-:Y:S02]  /*0450*/  DADD R12, -RZ, -R18 ;  /* 0x00000000ff0c7229 */ /* 0x010fe40000000912 */
[----:B------:R-:W-:Y:S01]  /*0460*/  DSETP.GEU.AND P1, PT, R18, RZ, PT ;  /* 0x000000ff1200722a */ /* 0x000fe20003f2e000 */
[----:B------:R-:W2:Y:S02]  /*0470*/  LDG.E.64 R14, desc[UR6][R14.64] ;  /* 0x000000060e0e7981 */ /* 0x000ea4000c1e1b00 */
[----:B------:R-:W-:-:S05]  /*0480*/  DSETP.GEU.AND P0, PT, R22, R8, PT ;  /* 0x000000081600722a */ /* 0x000fca0003f0e000 */
[----:B------:R-:W-:Y:S02]  /*0490*/  FSEL R18, R12, R18, !P1 ;  /* 0x000000120c127208 */ /* 0x000fe40004800000 */
[----:B------:R-:W-:Y:S01]  /*04a0*/  FSEL R19, R13, R19, !P1 ;  /* 0x000000130d137208 */ /* 0x000fe20004800000 */
[----:B------:R-:W-:Y:S01]  /*04b0*/  IMAD.WIDE.U32 R12, R25, 0x8, R10 ;  /* 0x00000008190c7825 */ /* 0x000fe200078e000a */
[----:B------:R-:W-:Y:S02]  /*04c0*/  FSEL R22, R8, R22, !P0 ;  /* 0x0000001608167208 */ /* 0x000fe40004000000 */
[----:B------:R-:W-:Y:S01]  /*04d0*/  FSEL R23, R9, R23, !P0 ;  /* 0x0000001709177208 */ /* 0x000fe20004000000 */
[----:B-----5:R-:W-:Y:S02]  /*04e0*/  DADD R8, -RZ, -R20 ;  /* 0x00000000ff087229 */ /* 0x020fe40000000914 */
[----:B------:R-:W3:Y:S01]  /*04f0*/  LDG.E.64 R12, desc[UR6][R12.64] ;  /* 0x000000060c0c7981 */ /* 0x000ee2000c1e1b00 */
[----:B------:R-:W-:Y:S01]  /*0500*/  DSETP.GEU.AND P1, PT, R20, RZ, PT ;  /* 0x000000ff1400722a */ /* 0x000fe20003f2e000 */
[----:B------:R-:W-:-:S06]  /*0510*/  VIADD R25, R6, 0x700 ;  /* 0x0000070006197836 */ /* 0x000fcc0000000000 */
[----:B------:R-:W-:Y:S02]  /*0520*/  FSEL R20, R8, R20, !P1 ;  /* 0x0000001408147208 */ /* 0x000fe40004800000 */
[----:B------:R-:W-:Y:S01]  /*0530*/  FSEL R21, R9, R21, !P1 ;  /* 0x0000001509157208 */ /* 0x000fe20004800000 */
[----:B------:R-:W-:-:S06]  /*0540*/  IMAD.WIDE.U32 R8, R25, 0x8, R10 ;  /* 0x0000000819087825 */ /* 0x000fcc00078e000a */
[----:B------:R-:W4:Y:S01]  /*0550*/  LDG.E.64 R8, desc[UR6][R8.64] ;  /* 0x0000000608087981 */ /* 0x000f22000c1e1b00 */
[----:B------:R-:W-:-:S06]  /*0560*/  DSETP.GEU.AND P0, PT, R22, R18, PT ;  /* 0x000000121600722a */ /* 0x000fcc0003f0e000 */
[----:B------:R-:W-:Y:S02]  /*0570*/  FSEL R22, R18, R22, !P0 ;  /* 0x0000001612167208 */ /* 0x000fe40004000000 */
[----:B------:R-:W-:Y:S01]  /*0580*/  FSEL R23, R19, R23, !P0 ;  /* 0x0000001713177208 */ /* 0x000fe20004000000 */
[----:B------:R-:W-:Y:S02]  /*0590*/  DADD R18, -RZ, -R16 ;  /* 0x00000000ff127229 */ /* 0x000fe40000000910 */
[----:B------:R-:W-:-:S03]  /*05a0*/  DSETP.GEU.AND P1, PT, R16, RZ, PT ;  /* 0x000000ff1000722a */ /* 0x000fc60003f2e000 */
[----:B------:R-:W-:-:S05]  /*05b0*/  DSETP.GEU.AND P0, PT, R22, R20, PT ;  /* 0x000000141600722a */ /* 0x000fca0003f0e000 */
[----:B------:R-:W-:Y:S02]  /*05c0*/  FSEL R16, R18, R16, !P1 ;  /* 0x0000001012107208 */ /* 0x000fe40004800000 */
[----:B------:R-:W-:Y:S01]  /*05d0*/  FSEL R21, R21, R23, !P0 ;  /* 0x0000001715157208 */ /* 0x000fe20004000000 */
[----:B------:R-:W-:Y:S01]  /*05e0*/  VIADD R23, R6, 0x800 ;  /* 0x0000080006177836 */ /* 0x000fe20000000000 */
[----:B------:R-:W-:Y:S02]  /*05f0*/  FSEL R20, R20, R22, !P0 ;  /* 0x0000001614147208 */ /* 0x000fe40004000000 */
[----:B------:R-:W-:Y:S01]  /*0600*/  FSEL R17, R19, R17, !P1 ;  /* 0x0000001113117208 */ /* 0x000fe20004800000 */
[----:B------:R-:W-:-:S05]  /*0610*/  IMAD.WIDE.U32 R22, R23, 0x8, R10 ;  /* 0x0000000817167825 */ /* 0x000fca00078e000a */
[----:B------:R-:W-:Y:S01]  /*0620*/  DSETP.GEU.AND P0, PT, R20, R16, PT ;  /* 0x000000101400722a */ /* 0x000fe20003f0e000 */
[----:B------:R-:W5:Y:S05]  /*0630*/  LDG.E.64 R22, desc[UR6][R22.64] ;  /* 0x0000000616167981 */ /* 0x000f6a000c1e1b00 */
[----:B------:R-:W-:Y:S01]  /*0640*/  FSEL R17, R17, R21, !P0 ;  /* 0x0000001511117208 */ /* 0x000fe20004000000 */
[----:B------:R-:W-:Y:S01]  /*0650*/  VIADD R21, R6, 0x900 ;  /* 0x0000090006157836 */ /* 0x000fe20000000000 */
[----:B------:R-:W-:-:S03]  /*0660*/  FSEL R16, R16, R20, !P0 ;  /* 0x0000001410107208 */ /* 0x000fc60004000000 */
        /* <DEDUP_REMOVED lines=8> */
[----:B------:R-:W-:-:S03]  /*06f0*/  DSETP.GEU.AND P1, PT, R12, RZ, PT ;  /* 0x000000ff0c00722a */ /* 0x000fc60003f2e000 */
[----:B------:R-:W-:-:S05]  /*0700*/  DSETP.GEU.AND P0, PT, R16, R14, PT ;  /* 0x0000000e1000722a */ /* 0x000fca0003f0e000 */
[----:B------:R-:W-:Y:S01]  /*0710*/  FSEL R13, R19, R13, !P1 ;  /* 0x0000000d130d7208 */ /* 0x000fe20004800000 */
[----:B------:R-:W-:Y:S01]  /*0720*/  VIADD R19, R6, 0xa00 ;  /* 0x00000a0006137836 */ /* 0x000fe20000000000 */
[----:B------:R-:W-:Y:S02]  /*0730*/  FSEL R12, R18, R12, !P1 ;  /* 0x0000000c120c7208 */ /* 0x000fe40004800000 */
[----:B------:R-:W-:Y:S01]  /*0740*/  FSEL R16, R14, R16, !P0 ;  /* 0x000000100e107208 */ /* 0x000fe20004000000 */
[----:B------:R-:W-:Y:S01]  /*0750*/  IMAD.WIDE.U32 R18, R19, 0x8, R10 ;  /* 0x0000000813127825 */ /* 0x000fe200078e000a */
[----:B------:R-:W-:Y:S01]  /*0760*/  FSEL R17, R15, R17, !P0 ;  /* 0x000000110f117208 */ /* 0x000fe20004000000 */
[----:B----4-:R-:W-:Y:S02]  /*0770*/  DADD R14, -RZ, -R8 ;  /* 0x00000000ff0e7229 */ /* 0x010fe40000000908 */
[----:B------:R-:W-:Y:S02]  /*0780*/  DSETP.GEU.AND P1, PT, R8, RZ, PT ;  /* 0x000000ff0800722a */ /* 0x000fe40003f2e000 */
[----:B------:R-:W2:Y:S06]  /*0790*/  LDG.E.64 R18, desc[UR6][R18.64] ;  /* 0x0000000612127981 */ /* 0x000eac000c1e1b00 */
[----:B------:R-:W-:-:S02]  /*07a0*/  FSEL R8, R14, R8, !P1 ;  /* 0x000000080e087208 */ /* 0x000fc40004800000 */
[----:B------:R-:W-:Y:S01]  /*07b0*/  FSEL R9, R15, R9, !P1 ;  /* 0x000000090f097208 */ /* 0x000fe20004800000 */
[----:B------:R-:W-:-:S06]  /*07c0*/  IMAD.WIDE.U32 R14, R25, 0x8, R10 ;  /* 0x00000008190e7825 */ /* 0x000fcc00078e000a */
[----:B------:R-:W3:Y:S01]  /*07d0*/  LDG.E.64 R14, desc[UR6][R14.64] ;  /* 0x000000060e0e7981 */ /* 0x000ee2000c1e1b00 */
[----:B------:R-:W-:-:S06]  /*07e0*/  DSETP.GEU.AND P0, PT, R16, R12, PT ;  /* 0x0000000c1000722a */ /* 0x000fcc0003f0e000 */
[----:B------:R-:W-:Y:S02]  /*07f0*/  FSEL R16, R12, R16, !P0 ;  /* 0x000000100c107208 */ /* 0x000fe40004000000 */
[----:B------:R-:W-:Y:S01]  /*0800*/  FSEL R17, R13, R17, !P0 ;  /* 0x000000110d117208 */ /* 0x000fe20004000000 */
[----:B-----5:R-:W-:-:S05]  /*0810*/  DADD R12, -RZ, -R22 ;  /* 0x00000000ff0c7229 */ /* 0x020fca0000000916 */
[----:B------:R-:W-:Y:S02]  /*0820*/  DSETP.GEU.AND P0, PT, R16, R8, PT ;  /* 0x000000081000722a */ /* 0x000fe40003f0e000 */
[----:B------:R-:W-:-:S04]  /*0830*/  DSETP.GEU.AND P1, PT, R22, RZ, PT ;  /* 0x000000ff1600722a */ /* 0x000fc80003f2e000 */
[----:B------:R-:W-:Y:S02]  /*0840*/  FSEL R8, R8, R16, !P0 ;  /* 0x0000001008087208 */ /* 0x000fe40004000000 */
[----:B------:R-:W-:Y:S02]  /*0850*/  FSEL R12, R12, R22, !P1 ;  /* 0x000000160c0c7208 */ /* 0x000fe40004800000 */
[----:B------:R-:W-:Y:S02]  /*0860*/  FSEL R13, R13, R23, !P1 ;  /* 0x000000170d0d7208 */ /* 0x000fe40004800000 */
[----:B------:R-:W-:Y:S01]  /*0870*/  FSEL R9, R9, R17, !P0 ;  /* 0x0000001109097208 */ /* 0x000fe20004000000 */
[----:B------:R-:W-:Y:S01]  /*0880*/  VIADD R23, R6, 0xc00 ;  /* 0x00000c0006177836 */ /* 0x000fe20000000000 */
[----:B------:R-:W-:Y:S02]  /*0890*/  DADD R16, -RZ, -R20 ;  /* 0x00000000ff107229 */ /* 0x000fe40000000914 */
[----:B------:R-:W-:Y:S01]  /*08a0*/  DSETP.GEU.AND P1, PT, R20, RZ, PT ;  /* 0x000000ff1400722a */ /* 0x000fe20003f2e000 */
[----:B------:R-:W-:Y:S01]  /*08b0*/  IMAD.WIDE.U32 R22, R23, 0x8, R10 ;  /* 0x0000000817167825 */ /* 0x000fe200078e000a */
[----:B------:R-:W-:-:S05]  /*08c0*/  DSETP.GEU.AND P0, PT, R8, R12, PT ;  /* 0x0000000c0800722a */ /* 0x000fca0003f0e000 */
[----:B------:R-:W4:Y:S01]  /*08d0*/  LDG.E.64 R22, desc[UR6][R22.64] ;  /* 0x0000000616167981 */ /* 0x000f22000c1e1b00 */
        /* <DEDUP_REMOVED lines=8> */
[----:B------:R-:W-:Y:S02]  /*0960*/  FSEL R8, R12, R8, !P0 ;  /* 0x000000080c087208 */ /* 0x000fe40004000000 */
[----:B------:R-:W-:Y:S01]  /*0970*/  FSEL R9, R13, R9, !P0 ;  /* 0x000000090d097208 */ /* 0x000fe20004000000 */
[----:B------:R-:W-:Y:S01]  /*0980*/  VIADD R25, R6, 0xf00 ;  /* 0x00000f0006197836 */ /* 0x000fe20000000000 */
[----:B--2---:R-:W-:-:S02]  /*0990*/  DADD R16, -RZ, -R18 ;  /* 0x00000000ff107229 */ /* 0x004fc40000000912 */
[----:B------:R-:W-:-:S08]  /*09a0*/  DSETP.GEU.AND P1, PT, R18, RZ, PT ;  /* 0x000000ff1200722a */ /* 0x000fd00003f2e000 */
[----:B------:R-:W-:Y:S01]  /*09b0*/  FSEL R17, R17, R19, !P1 ;  /* 0x0000001311117208 */ /* 0x000fe20004800000 */
[----:B------:R-:W-:Y:S01]  /*09c0*/  VIADD R19, R6, 0xe00 ;  /* 0x00000e0006137836 */ /* 0x000fe20000000000 */
[----:B------:R-:W-:Y:S01]  /*09d0*/  FSEL R16, R16, R18, !P1 ;  /* 0x0000001210107208 */ /* 0x000fe20004800000 */
[----:B---3--:R-:W-:Y:S02]  /*09e0*/  DADD R12, -RZ, -R14 ;  /* 0x00000000ff0c7229 */ /* 0x008fe4000000090e */
[----:B------:R-:W-:Y:S01]  /*09f0*/  IMAD.WIDE.U32 R18, R19, 0x8, R10 ;  /* 0x0000000813127825 */ /* 0x000fe200078e000a */
[----:B------:R-:W-:-:S05]  /*0a00*/  DSETP.GEU.AND P1, PT, R14, RZ, PT ;  /* 0x000000ff0e00722a */ /* 0x000fca0003f2e000 */
[----:B------:R-:W2:Y:S02]  /*0a10*/  LDG.E.64 R18, desc[UR6][R18.64] ;  /* 0x0000000612127981 */ /* 0x000ea4000c1e1b00 */
[----:B------:R-:W-:Y:S02]  /*0a20*/  FSEL R12, R12, R14, !P1 ;  /* 0x0000000e0c0c7208 */ /* 0x000fe40004800000 */
[----:B------:R-:W-:Y:S01]  /*0a30*/  FSEL R13, R13, R15, !P1 ;  /* 0x0000000f0d0d7208 */ /* 0x000fe20004800000 */
[----:B------:R-:W-:-:S06]  /*0a40*/  IMAD.WIDE.U32 R14, R25, 0x8, R10 ;  /* 0x00000008190e7825 */ /* 0x000fcc00078e000a */
[----:B------:R-:W3:Y:S01]  /*0a50*/  LDG.E.64 R14, desc[UR6][R14.64] ;  /* 0x000000060e0e7981 */ /* 0x000ee2000c1e1b00 */
[----:B------:R-:W-:-:S06]  /*0a60*/  DSETP.GEU.AND P0, PT, R8, R16, PT ;  /* 0x000000100800722a */ /* 0x000fcc0003f0e000 */
[----:B------:R-:W-:Y:S02]  /*0a70*/  FSEL R16, R16, R8, !P0 ;  /* 0x0000000810107208 */ /* 0x000fe40004000000 */
[----:B------:R-:W-:-:S06]  /*0a80*/  FSEL R17, R17, R9, !P0 ;  /* 0x0000000911117208 */ /* 0x000fcc0004000000 */
[----:B------:R-:W-:Y:S02]  /*0a90*/  DSETP.GEU.AND P0, PT, R16, R12, PT ;  /* 0x0000000c1000722a */ /* 0x000fe40003f0e000 */
[----:B----4-:R-:W-:Y:S02]  /*0aa0*/  DADD R8, -RZ, -R22 ;  /* 0x00000000ff087229 */ /* 0x010fe40000000916 */
[----:B------:R-:W-:Y:S02]  /*0ab0*/  DSETP.GEU.AND P1, PT, R22, RZ, PT ;  /* 0x000000ff1600722a */ /* 0x000fe40003f2e000 */
[----:B------:R-:W-:Y:S02]  /*0ac0*/  FSEL R12, R12, R16, !P0 ;  /* 0x000000100c0c7208 */ /* 0x000fe40004000000 */
[----:B------:R-:W-:-:S04]  /*0ad0*/  FSEL R13, R13, R17, !P0 ;  /* 0x000000110d0d7208 */ /* 0x000fc80004000000 */
[----:B------:R-:W-:Y:S02]  /*0ae0*/  FSEL R8, R8, R22, !P1 ;  /* 0x0000001608087208 */ /* 0x000fe40004800000 */
[----:B------:R-:W-:Y:S01]  /*0af0*/  FSEL R9, R9, R23, !P1 ;  /* 0x0000001709097208 */ /* 0x000fe20004800000 */
[----:B-----5:R-:W-:Y:S02]  /*0b00*/  DADD R16, -RZ, -R20 ;  /* 0x00000000ff107229 */ /* 0x020fe40000000914 */
[----:B------:R-:W-:-:S03]  /*0b10*/  DSETP.GEU.AND P1, PT, R20, RZ, PT ;  /* 0x000000ff1400722a */ /* 0x000fc60003f2e000 */
[----:B------:R-:W-:-:S06]  /*0b20*/  DSETP.GEU.AND P0, PT, R12, R8, PT ;  /* 0x000000080c00722a */ /* 0x000fcc0003f0e000 */
[----:B------:R-:W-:Y:S02]  /*0b30*/  FSEL R8, R8, R12, !P0 ;  /* 0x0000000c08087208 */ /* 0x000fe40004000000 */
[----:B------:R-:W-:Y:S02]  /*0b40*/  FSEL R16, R16, R20, !P1 ;  /* 0x0000001410107208 */ /* 0x000fe40004800000 */
[----:B------:R-:W-:Y:S02]  /*0b50*/  FSEL R17, R17, R21, !P1 ;  /* 0x0000001511117208 */ /* 0x000fe40004800000 */
[----:B------:R-:W-:-:S06]  /*0b60*/  FSEL R9, R9, R13, !P0 ;  /* 0x0000000d09097208 */ /* 0x000fcc0004000000 */
[----:B------:R-:W-:-:S06]  /*0b70*/  DSETP.GEU.AND P0, PT, R8, R16, PT ;  /* 0x000000100800722a */ /* 0x000fcc0003f0e000 */
[----:B------:R-:W-:Y:S02]  /*0b80*/  FSEL R8, R16, R8, !P0 ;  /* 0x0000000810087208 */ /* 0x000fe40004000000 */
[----:B------:R-:W-:Y:S01]  /*0b90*/  FSEL R9, R17, R9, !P0 ;  /* 0x0000000911097208 */ /* 0x000fe20004000000 */
[----:B------:R-:W-:Y:S02]  /*0ba0*/  VIADD R24, R24, 0x10 ;  /* 0x0000001018187836 */ /* 0x000fe40000000000 */
[----:B------:R-:W-:Y:S02]  /*0bb0*/  VIADD R7, R7, 0x1000 ;  /* 0x0000100007077836 */ /* 0x000fe40000000000 */
[----:B------:R-:W-:Y:S01]  /*0bc0*/  VIADD R6, R6, 0x1000 ;  /* 0x0000100006067836 */ /* 0x000fe20000000000 */
[----:B--2---:R-:W-:Y:S02]  /*0bd0*/  DADD R12, -RZ, -R18 ;  /* 0x00000000ff0c7229 */ /* 0x004fe40000000912 */
[----:B------:R-:W-:-:S08]  /*0be0*/  DSETP.GEU.AND P1, PT, R18, RZ, PT ;  /* 0x000000ff1200722a */ /* 0x000fd00003f2e000 */
[----:B------:R-:W-:Y:S01]  /*0bf0*/  FSEL R12, R12, R18, !P1 ;  /* 0x000000120c0c7208 */ /* 0x000fe20004800000 */
[----:B---3--:R-:W-:Y:S01]  /*0c00*/  DADD R16, -RZ, -R14 ;  /* 0x00000000ff107229 */ /* 0x008fe2000000090e */
        /* <DEDUP_REMOVED lines=12> */
[----:B------:R-:W-:Y:S05]  /*0cd0*/  BSYNC.RECONVERGENT B3 ;  /* 0x0000000000037941 */ /* 0x000fea0003800200 */
.L_x_704:
[----:B------:R-:W-:-:S07]  /*0ce0*/  VIADD R9, R7, 0xfffff800 ;  /* 0xfffff80007097836 */ /* 0x000fce0000000000 */
.L_x_703:
[----:B------:R-:W-:Y:S05]  /*0cf0*/  BSYNC.RECONVERGENT B2 ;  /* 0x0000000000027941 */ /* 0x000fea0003800200 */
.L_x_702:
        /* <DEDUP_REMOVED lines=8> */
[----:B------:R-:W-:-:S04]  /*0d80*/  IMAD R5, R0, 0x800, R9 ;  /* 0x0000080000057824 */ /* 0x000fc800078e0209 */
[C---:B------:R-:W-:Y:S02]  /*0d90*/  VIADD R11, R5.reuse, 0x100 ;  /* 0x00000100050b7836 */ /* 0x040fe40000000000 */
[----:B0-----:R-:W-:-:S06]  /*0da0*/  IMAD.WIDE.U32 R20, R5, 0x8, R6 ;  /* 0x0000000805147825 */ /* 0x001fcc00078e0006 */
[----:B------:R-:W2:Y:S01]  /*0db0*/  LDG.E.64 R20, desc[UR6][R20.64] ;  /* 0x0000000614147981 */ /* 0x000ea2000c1e1b00 */
        /* <DEDUP_REMOVED lines=14> */
[----:B--2---:R-:W-:Y:S02]  /*0ea0*/  DADD R16, -RZ, -R20 ;  /* 0x00000000ff107229 */ /* 0x004fe40000000914 */
[----:B------:R-:W-:-:S08]  /*0eb0*/  DSETP.GEU.AND P1, PT, R20, RZ, PT ;  /* 0x000000ff1400722a */ /* 0x000fd00003f2e000 */
[----:B------:R-:W-:Y:S02]  /*0ec0*/  FSEL R16, R16, R20, !P1 ;  /* 0x0000001410107208 */ /* 0x000fe40004800000 */
[----:B------:R-:W-:Y:S01]  /*0ed0*/  FSEL R17, R17, R21, !P1 ;  /* 0x0000001511117208 */ /* 0x000fe20004800000 */
[----:B---3--:R-:W-:Y:S02]  /*0ee0*/  DADD R20, -RZ, -R10 ;  /* 0x00000000ff147229 */ /* 0x008fe4000000090a */
[----:B------:R-:W-:-:S08]  /*0ef0*/  DSETP.GEU.AND P2, PT, R10, RZ, PT ;  /* 0x000000ff0a00722a */ /* 0x000fd00003f4e000 */
[----:B------:R-:W-:Y:S01]  /*0f00*/  FSEL R11, R21, R11, !P2 ;  /* 0x0000000b150b7208 */ /* 0x000fe20005000000 */
[----:B------:R-:W-:Y:S01]  /*0f10*/  VIADD R21, R5, 0x600 ;  /* 0x0000060005157836 */ /* 0x000fe20000000000 */
[----:B------:R-:W-:Y:S01]  /*0f20*/  FSEL R10, R20, R10, !P2 ;  /* 0x0000000a140a7208 */ /* 0x000fe20005000000 */
[----:B------:R-:W-:Y:S02]  /*0f30*/  DSETP.GEU.AND P1, PT, R22, R16, PT ;  /* 0x000000101600722a */ /* 0x000fe40003f2e000 */
[----:B------:R-:W-:-:S04]  /*0f40*/  IMAD.WIDE.U32 R20, R21, 0x8, R6 ;  /* 0x0000000815147825 */ /* 0x000fc800078e0006 */
[----:B------:R-:W-:Y:S02]  /*0f50*/  FSEL R17, R17, R23, !P1 ;  /* 0x0000001711117208 */ /* 0x000fe40004800000 */
[----:B------:R-:W2:Y:S01]  /*0f60*/  LDG.E.64 R20, desc[UR6][R20.64] ;  /* 0x0000000614147981 */ /* 0x000ea2000c1e1b00 */
[----:B------:R-:W-:Y:S01]  /*0f70*/  VIADD R23, R5, 0x700 ;  /* 0x0000070005177836 */ /* 0x000fe20000000000 */
[----:B------:R-:W-:-:S03]  /*0f80*/  FSEL R16, R16, R22, !P1 ;  /* 0x0000001610107208 */ /* 0x000fc60004800000 */
[----:B------:R-:W-:-:S06]  /*0f90*/  IMAD.WIDE.U32 R22, R23, 0x8, R6 ;  /* 0x0000000817167825 */ /* 0x000fcc00078e0006 */
[----:B------:R-:W3:Y:S01]  /*0fa0*/  LDG.E.64 R22, desc[UR6][R22.64] ;  /* 0x0000000616167981 */ /* 0x000ee2000c1e1b00 */
[----:B----4-:R-:W-:Y:S02]  /*0fb0*/  DADD R6, -RZ, -R12 ;  /* 0x00000000ff067229 */ /* 0x010fe4000000090c */
        /* <DEDUP_REMOVED lines=44> */
[----:B------:R-:W-:-:S07]  /*1280*/  FSEL R23, R13, R7, !P1 ;  /* 0x000000070d177208 */ /* 0x000fce0004800000 */
.L_x_707:
[----:B------:R-:W-:Y:S05]  /*1290*/  BSYNC.RECONVERGENT B2 ;  /* 0x0000000000027941 */ /* 0x000fea0003800200 */
.L_x_706:
        /* <DEDUP_REMOVED lines=17> */
[----:B------:R-:W-:-:S06]  /*13b0*/  IMAD.WIDE.U32 R10, R5, 0x8, R10 ;  /* 0x00000008050a7825 */ /* 0x000fcc00078e000a */
[----:B------:R-:W5:Y:S01]  /*13c0*/  LDG.E.64 R10, desc[UR6][R10.64] ;  /* 0x000000060a0a7981 */ /* 0x000f62000c1e1b00 */
[----:B------:R-:W-:Y:S01]  /*13d0*/  VIADD R9, R9, 0x400 ;  /* 0x0000040009097836 */ /* 0x000fe20000000000 */
        /* <DEDUP_REMOVED lines=28> */
.L_x_709:
[----:B------:R-:W-:Y:S05]  /*15a0*/  BSYNC.RECONVERGENT B2 ;  /* 0x0000000000027941 */ /* 0x000fea0003800200 */
.L_x_708:
[----:B------:R-:W-:Y:S05]  /*15b0*/  @!P0 BRA `(.L_x_701) ;  /* 0x0000000000408947 */ /* 0x000fea0003800000 */
[----:B------:R-:W0:Y:S01]  /*15c0*/  LDC.64 R6, c[0x0][0x380] ;  /* 0x0000e000ff067b82 */ /* 0x000e220000000a00 */
[----:B------:R-:W-:Y:S02]  /*15d0*/  IMAD R11, R0, 0x800, R9 ;  /* 0x00000800000b7824 */ /* 0x000fe400078e0209 */
[----:B------:R-:W-:-:S07]  /*15e0*/  IMAD.MOV R10, RZ, RZ, -R4 ;  /* 0x000000ffff0a7224 */ /* 0x000fce00078e0a04 */
.L_x_710:
[----:B0-----:R-:W-:-:S06]  /*15f0*/  IMAD.WIDE.U32 R4, R11, 0x8, R6 ;  /* 0x000000080b047825 */ /* 0x001fcc00078e0006 */
        /* <DEDUP_REMOVED lines=12> */
.L_x_701:
[----:B------:R-:W-:Y:S05]  /*16c0*/  BSYNC.RECONVERGENT B1 ;  /* 0x0000000000017941 */ /* 0x000fea0003800200 */
.L_x_700:
[----:B------:R-:W-:-:S13]  /*16d0*/  ISETP.GE.U32.AND P0, PT, R2, 0x100, PT ;  /* 0x000001000200780c */ /* 0x000fda0003f06070 */
        /* <DEDUP_REMOVED lines=76> */
.L_x_711:
[----:B------:R-:W-:-:S04]  /*1ba0*/  LOP3.LUT R4, R3, 0x3e0, RZ, 0xc0, !PT ;  /* 0x000003e003047812 */ /* 0x000fc800078ec0ff */
[----:B------:R-:W-:Y:S01]  /*1bb0*/  LOP3.LUT R7, RZ, R4, RZ, 0x33, !PT ;  /* 0x00000004ff077212 */ /* 0x000fe200078e33ff */
[----:B------:R-:W-:Y:S02]  /*1bc0*/  VIADD R5, R4, 0x20 ;  /* 0x0000002004057836 */ /* 0x000fe40000000000 */
[----:B------:R-:W0:Y:S03]  /*1bd0*/  S2R R4, SR_LANEID ;  /* 0x0000000000047919 */ /* 0x000e260000000000 */
[----:B------:R-:W-:Y:S01]  /*1be0*/  ISETP.GT.U32.AND P0, PT, R5, R2, PT ;  /* 0x000000020500720c */ /* 0x000fe20003f04070 */
[----:B------:R-:W-:-:S05]  /*1bf0*/  IMAD.IADD R5, R2, 0x1, R7 ;  /* 0x0000000102057824 */ /* 0x000fca00078e0207 */
        /* <DEDUP_REMOVED lines=24> */
[----:B------:R-:W-:Y:S01]  /*1d80*/  ISETP.NE.AND P0, PT, R4, RZ, PT ;  /* 0x000000ff0400720c */ /* 0x000fe20003f05270 */
[----:B------:R-:W-:Y:S01]  /*1d90*/  SHFL.DOWN PT, R6, R12, 0x8, R5 ;  /* 0x090000000c067989 */ /* 0x000fe200000e0005 */
[----:B------:R-:W-:Y:S01]  /*1da0*/  ISETP.GT.AND P1, PT, R8, R5, PT ;  /* 0x000000050800720c */ /* 0x000fe20003f24270 */
[----:B------:R-:W-:Y:S02]  /*1db0*/  VIADD R4, R4, 0x10 ;  /* 0x0000001004047836 */ /* 0x000fe40000000000 */
[----:B------:R-:W0:Y:S08]  /*1dc0*/  SHFL.DOWN PT, R7, R13, 0x8, R5 ;  /* 0x090000000d077989 */ /* 0x000e3000000e0005 */
        /* <DEDUP_REMOVED lines=9> */
[----:B-1----:R-:W-:Y:S02]  /*1e60*/  @!P0 LEA R9, R9, R8, 0x18 ;  /* 0x0000000809098211 */ /* 0x002fe400078ec0ff */
[----:B------:R-:W-:-:S05]  /*1e70*/  @!P0 LOP3.LUT R4, R4, 0xf8, RZ, 0xc0, !PT ;  /* 0x000000f804048812 */ /* 0x000fca00078ec0ff */
[----:B------:R-:W-:Y:S01]  /*1e80*/  @!P0 IMAD.IADD R9, R4, 0x1, R9 ;  /* 0x0000000104098824 */ /* 0x000fe200078e0209 */
[----:B0-----:R-:W-:-:S06]  /*1e90*/  DSETP.GEU.AND P2, PT, R12, R6, PT ;  /* 0x000000060c00722a */ /* 0x001fcc0003f4e000 */
[----:B------:R-:W-:Y:S02]  /*1ea0*/  @!P1 FSEL R12, R6, R12, !P2 ;  /* 0x0000000c060c9208 */ /* 0x000fe40005000000 */
[----:B------:R-:W-:-:S05]  /*1eb0*/  @!P1 FSEL R13, R7, R13, !P2 ;  /* 0x0000000d070d9208 */ /* 0x000fca0005000000 */
        /* <DEDUP_REMOVED lines=21> */
[----:B------:R-:W-:Y:S01]  /*2010*/  ISETP.GT.U32.AND P1, PT, R2, 0x80, PT ;  /* 0x000000800200780c */ /* 0x000fe20003f24070 */
[----:B------:R-:W2:Y:S03]  /*2020*/  LDS.64 R6, [UR4+0x40] ;  /* 0x00004004ff067984 */ /* 0x000ea60008000a00 */
[----:B-1----:R-:W-:-:S06]  /*2030*/  DSETP.GEU.AND P3, PT, R4, R8, PT ;  /* 0x000000080400722a */ /* 0x002fcc0003f6e000 */
[----:B------:R-:W-:Y:S02]  /*2040*/  @P2 FSEL R4, R8, R4, !P3 ;  /* 0x0000000408042208 */ /* 0x000fe40005800000 */
[----:B------:R-:W-:Y:S02]  /*2050*/  @P2 FSEL R5, R9, R5, !P3 ;  /* 0x0000000509052208 */ /* 0x000fe40005800000 */
[----:B------:R-:W-:-:S04]  /*2060*/  ISETP.GT.U32.AND P2, PT, R2, 0xa0, PT ;  /* 0x000000a00200780c */ /* 0x000fc80003f44070 */
[----:B------:R-:W-:-:S06]  /*2070*/  DSETP.GEU.AND P3, PT, R4, R10, PT ;  /* 0x0000000a0400722a */ /* 0x000fcc0003f6e000 */
[----:B------:R-:W-:Y:S02]  /*2080*/  @P1 FSEL R4, R10, R4, !P3 ;  /* 0x000000040a041208 */ /* 0x000fe40005800000 */
[----:B------:R-:W-:Y:S02]  /*2090*/  @P1 FSEL R5, R11, R5, !P3 ;  /* 0x000000050b051208 */ /* 0x000fe40005800000 */
[----:B------:R-:W-:-:S04]  /*20a0*/  ISETP.GT.U32.AND P1, PT, R2, 0xc0, PT ;  /* 0x000000c00200780c */ /* 0x000fc80003f24070 */
[----:B0-----:R-:W-:-:S06]  /*20b0*/  DSETP.GEU.AND P3, PT, R4, R12, PT ;  /* 0x0000000c0400722a */ /* 0x001fcc0003f6e000 */
[----:B------:R-:W-:Y:S02]  /*20c0*/  @P2 FSEL R4, R12, R4, !P3 ;  /* 0x000000040c042208 */ /* 0x000fe40005800000 */
[----:B------:R-:W-:Y:S02]  /*20d0*/  @P2 FSEL R5, R13, R5, !P3 ;  /* 0x000000050d052208 */ /* 0x000fe40005800000 */
[----:B------:R-:W-:-:S04]  /*20e0*/  ISETP.GT.U32.AND P2, PT, R2, 0xe0, PT ;  /* 0x000000e00200780c */ /* 0x000fc80003f44070 */
[----:B------:R-:W-:-:S06]  /*20f0*/  DSETP.GEU.AND P3, PT, R4, R14, PT ;  /* 0x0000000e0400722a */ /* 0x000fcc0003f6e000 */
[----:B------:R-:W-:Y:S02]  /*2100*/  @P1 FSEL R4, R14, R4, !P3 ;  /* 0x000000040e041208 */ /* 0x000fe40005800000 */
[----:B------:R-:W-:-:S06]  /*2110*/  @P1 FSEL R5, R15, R5, !P3 ;  /* 0x000000050f051208 */ /* 0x000fcc0005800000 */
[----:B--2---:R-:W-:-:S06]  /*2120*/  DSETP.GEU.AND P1, PT, R4, R6, PT ;  /* 0x000000060400722a */ /* 0x004fcc0003f2e000 */
[----:B------:R-:W-:Y:S02]  /*2130*/  @P2 FSEL R4, R6, R4, !P1 ;  /* 0x0000000406042208 */ /* 0x000fe40004800000 */
[----:B------:R-:W-:-:S03]  /*2140*/  @P2 FSEL R5, R7, R5, !P1 ;  /* 0x0000000507052208 */ /* 0x000fc60004800000 */
[----:B------:R-:W-:Y:S02]  /*2150*/  IMAD.MOV.U32 R12, RZ, RZ, R4 ;  /* 0x000000ffff0c7224 */ /* 0x000fe400078e0004 */
[----:B------:R-:W-:Y:S01]  /*2160*/  IMAD.MOV.U32 R13, RZ, RZ, R5 ;  /* 0x000000ffff0d7224 */ /* 0x000fe200078e0005 */
[----:B------:R-:W-:Y:S06]  /*2170*/  BRA `(.L_x_712) ;  /* 0x00000024001c7947 */ /* 0x000fec0003800000 */
.L_x_697:
[----:B------:R-:W0:Y:S01]  /*2180*/  S2R R3, SR_TID.X ;  /* 0x0000000000037919 */ /* 0x000e220000002100 */
[----:B------:R-:W1:Y:S01]  /*2190*/  LDCU.64 UR4, c[0x0][0x380] ;  /* 0x00007000ff0477ac */ /* 0x000e620008000a00 */
[----:B------:R-:W2:Y:S01]  /*21a0*/  LDC R13, c[0x0][0x3ac] ;  /* 0x0000eb00ff0d7b82 */ /* 0x000ea20000000800 */
[----:B-1----:R-:W-:Y:S02]  /*21b0*/  IMAD.U32 R8, RZ, RZ, UR4 ;  /* 0x00000004ff087e24 */ /* 0x002fe4000f8e00ff */
[----:B------:R-:W-:Y:S02]  /*21c0*/  IMAD.U32 R9, RZ, RZ, UR5 ;  /* 0x00000005ff097e24 */ /* 0x000fe4000f8e00ff */
[----:B0-----:R-:W-:-:S04]  /*21d0*/  IMAD R27, R0, 0x800, R3 ;  /* 0x00000800001b7824 */ /* 0x001fc800078e0203 */
[----:B------:R-:W-:-:S05]  /*21e0*/  IMAD.WIDE.U32 R26, R27, 0x8, R8 ;  /* 0x000000081b1a7825 */ /* 0x000fca00078e0008 */
[----:B------:R-:W3:Y:S04]  /*21f0*/  LDG.E.64 R20, desc[UR6][R26.64] ;  /* 0x000000061a147981 */ /* 0x000ee8000c1e1b00 */
[----:B------:R-:W4:Y:S04]  /*2200*/  LDG.E.64 R18, desc[UR6][R26.64+0x800] ;  /* 0x000800061a127981 */ /* 0x000f28000c1e1b00 */
[----:B------:R-:W5:Y:S04]  /*2210*/  LDG.E.64 R22, desc[UR6][R26.64+0x1000] ;  /* 0x001000061a167981 */ /* 0x000f68000c1e1b00 */
[----:B------:R-:W2:Y:S04]  /*2220*/  LDG.E.64 R16, desc[UR6][R26.64+0x1800] ;  /* 0x001800061a107981 */ /* 0x000ea8000c1e1b00 */
[----:B------:R-:W2:Y:S04]  /*2230*/  LDG.E.64 R14, desc[UR6][R26.64+0x2000] ;  /* 0x002000061a0e7981 */ /* 0x000ea8000c1e1b00 */
[----:B------:R-:W2:Y:S04]  /*2240*/  LDG.E.64 R6, desc[UR6][R26.64+0x2800] ;  /* 0x002800061a067981 */ /* 0x000ea8000c1e1b00 */
[----:B------:R-:W2:Y:S04]  /*2250*/  LDG.E.64 R10, desc[UR6][R26.64+0x3000] ;  /* 0x003000061a0a7981 */ /* 0x000ea8000c1e1b00 */
[----:B------:R-:W2:Y:S01]  /*2260*/  LDG.E.64 R4, desc[UR6][R26.64+0x3800] ;  /* 0x003800061a047981 */ /* 0x000ea2000c1e1b00 */
[----:B---3--:R-:W-:-:S02]  /*2270*/  DADD R24, -RZ, -R20 ;  /* 0x00000000ff187229 */ /* 0x008fc40000000914 */
[----:B------:R-:W-:-:S08]  /*2280*/  DSETP.GEU.AND P0, PT, R20, RZ, PT ;  /* 0x000000ff1400722a */ /* 0x000fd00003f0e000 */
[----:B------:R-:W-:Y:S02]  /*2290*/  FSEL R20, R24, R20, !P0 ;  /* 0x0000001418147208 */ /* 0x000fe40004000000 */
[----:B------:R-:W-:Y:S01]  /*22a0*/  FSEL R21, R25, R21, !P0 ;  /* 0x0000001519157208 */ /* 0x000fe20004000000 */
[----:B----4-:R-:W-:Y:S02]  /*22b0*/  DADD R24, -RZ, -R18 ;  /* 0x00000000ff187229 */ /* 0x010fe40000000912 */
[----:B------:R-:W-:-:S08]  /*22c0*/  DSETP.GEU.AND P0, PT, R18, RZ, PT ;  /* 0x000000ff1200722a */ /* 0x000fd00003f0e000 */
[----:B------:R-:W-:Y:S02]  /*22d0*/  FSEL R18, R24, R18, !P0 ;  /* 0x0000001218127208 */ /* 0x000fe40004000000 */
[----:B------:R-:W-:Y:S01]  /*22e0*/  FSEL R19, R25, R19, !P0 ;  /* 0x0000001319137208 */ /* 0x000fe20004000000 */
[----:B-----5:R-:W-:Y:S02]  /*22f0*/  DADD R24, -RZ, -R22 ;  /* 0x00000000ff187229 */ /* 0x020fe40000000916 */
[----:B------:R-:W-:-:S03]  /*2300*/  DSETP.GEU.AND P0, PT, R22, RZ, PT ;  /* 0x000000ff1600722a */ /* 0x000fc60003f0e000 */
[----:B------:R-:W-:-:S05]  /*2310*/  DSETP.GEU.AND P1, PT, R20, R18, PT ;  /* 0x000000121400722a */ /* 0x000fca0003f2e000 */
[----:B------:R-:W-:Y:S02]  /*2320*/  FSEL R22, R24, R22, !P0 ;  /* 0x0000001618167208 */ /* 0x000fe40004000000 */
[----:B------:R-:W-:Y:S02]  /*2330*/  FSEL R18, R18, R20, !P1 ;  /* 0x0000001412127208 */ /* 0x000fe40004800000 */
[----:B------:R-:W-:Y:S01]  /*2340*/  FSEL R23, R25, R23, !P0 ;  /* 0x0000001719177208 */ /* 0x000fe20004000000 */
[----:B--2---:R-:W-:Y:S01]  /*2350*/  DSETP.GEU.AND P0, PT, R16, RZ, PT ;  /* 0x000000ff1000722a */ /* 0x004fe20003f0e000 */
        /* <DEDUP_REMOVED lines=29> */
[----:B------:R-:W-:Y:S01]  /*2530*/  DADD R14, -RZ, -R4 ;  /* 0x00000000ff0e7229 */ /* 0x000fe20000000904 */
[----:B------:R-:W-:-:S04]  /*2540*/  IMAD.SHL.U32 R17, R13, 0x800, RZ ;  /* 0x000008000d117824 */ /* 0x000fc800078e00ff */
[----:B------:R-:W-:-:S05]  /*2550*/  DSETP.GEU.AND P1, PT, R6, R10, PT ;  /* 0x0000000a0600722a */ /* 0x000fca0003f2e000 */
[----:B------:R-:W-:Y:S02]  /*2560*/  FSEL R14, R14, R4, !P0 ;  /* 0x000000040e0e7208 */ /* 0x000fe40004000000 */
[----:B------:R-:W-:Y:S02]  /*2570*/  FSEL R15, R15, R5, !P0 ;  /* 0x000000050f0f7208 */ /* 0x000fe40004000000 */
[----:B------:R-:W-:Y:S02]  /*2580*/  FSEL R4, R10, R6, !P1 ;  /* 0x000000060a047208 */ /* 0x000fe40004800000 */
[----:B------:R-:W-:Y:S02]  /*2590*/  FSEL R5, R11, R7, !P1 ;  /* 0x000000070b057208 */ /* 0x000fe40004800000 */
[----:B------:R-:W-:-:S04]  /*25a0*/  ISETP.GE.U32.AND P1, PT, R2, R17, PT ;  /* 0x000000110200720c */ /* 0x000fc80003f26070 */
[----:B------:R-:W-:-:S06]  /*25b0*/  DSETP.GEU.AND P0, PT, R4, R14, PT ;  /* 0x0000000e0400722a */ /* 0x000fcc0003f0e000 */
[----:B------:R-:W-:Y:S02]  /*25c0*/  FSEL R10, R14, R4, !P0 ;  /* 0x000000040e0a7208 */ /* 0x000fe40004000000 */
[----:B------:R-:W-:Y:S01]  /*25d0*/  FSEL R11, R15, R5, !P0 ;  /* 0x000000050f0b7208 */ /* 0x000fe20004000000 */
[----:B------:R-:W-:Y:S06]  /*25e0*/  @!P1 BRA `(.L_x_713) ;  /* 0x0000001800c89947 */ /* 0x000fec0003800000 */
[----:B------:R-:W-:Y:S01]  /*25f0*/  IMAD R2, R0, 0x800, R17 ;  /* 0x0000080000027824 */ /* 0x000fe200078e0211 */
[----:B------:R-:W-:Y:S01]  /*2600*/  LOP3.LUT R4, RZ, R3, RZ, 0x33, !PT ;  /* 0x00000003ff047212 */ /* 0x000fe200078e33ff */
[----:B------:R-:W-:Y:S01]  /*2610*/  VIADD R7, R12, 0xfffff800 ;  /* 0xfffff8000c077836 */ /* 0x000fe20000000000 */
[----:B------:R-:W-:Y:S01]  /*2620*/  UMOV UR4, URZ ;  /* 0x000000ff00047c82 */ /* 0x000fe20008000000 */
[----:B------:R-:W-:Y:S01]  /*2630*/  IMAD.MOV.U32 R5, RZ, RZ, R2 ;  /* 0x000000ffff057224 */ /* 0x000fe200078e0002 */
[----:B------:R-:W-:Y:S02]  /*2640*/  IADD3 R15, PT, PT, -R17, R12, R4 ;  /* 0x0000000c110f7210 */ /* 0x000fe40007ffe104 */
[C---:B------:R-:W-:Y:S02]  /*2650*/  ISETP.GT.U32.AND P0, PT, R2.reuse, R7, PT ;  /* 0x000000070200720c */ /* 0x040fe40003f04070 */
[----:B------:R-:W-:Y:S01]  /*2660*/  IADD3 R25, PT, PT, R2, 0x800, R3 ;  /* 0x0000080002197810 */ /* 0x000fe20007ffe003 */
[----:B------:R-:W-:-:S10]  /*2670*/  IMAD R6, R0, -0x800, R15 ;  /* 0xfffff80000067824 */ /* 0x000fd400078e020f */
[----:B------:R-:W-:Y:S05]  /*2680*/  @P0 BRA `(.L_x_714) ;  /* 0x0000000400400947 */ /* 0x000fea0003800000 */
[----:B------:R-:W0:Y:S08]  /*2690*/  LDC.64 R8, c[0x0][0x380] ;  /* 0x0000e000ff087b82 */ /* 0x000e300000000a00 */
[----:B------:R-:W1:Y:S02]  /*26a0*/  LDC.64 R12, c[0x0][0x3a8] ;  /* 0x0000ea00ff0c7b82 */ /* 0x000e640000000a00 */
.L_x_715:
[----:B------:R-:W-:-:S04]  /*26b0*/  IMAD.IADD R29, R3, 0x1, R2 ;  /* 0x00000001031d7824 */ /* 0x000fc800078e0202 */
[----:B0-----:R-:W-:-:S05]  /*26c0*/  IMAD.WIDE.U32 R28, R29, 0x8, R8 ;  /* 0x000000081d1c7825 */ /* 0x001fca00078e0008 */
[----:B------:R-:W2:Y:S04]  /*26d0*/  LDG.E.64 R18, desc[UR6][R28.64] ;  /* 0x000000061c127981 */ /* 0x000ea8000c1e1b00 */
[----:B------:R-:W3:Y:S04]  /*26e0*/  LDG.E.64 R22, desc[UR6][R28.64+0x800] ;  /* 0x000800061c167981 */ /* 0x000ee8000c1e1b00 */
[----:B------:R-:W4:Y:S04]  /*26f0*/  LDG.E.64 R20, desc[UR6][R28.64+0x1000] ;  /* 0x001000061c147981 */ /* 0x000f28000c1e1b00 */
[----:B------:R-:W5:Y:S04]  /*2700*/  LDG.E.64 R14, desc[UR6][R28.64+0x1800] ;  /* 0x001800061c0e7981 */ /* 0x000f68000c1e1b00 */
[----:B------:R-:W5:Y:S01]  /*2710*/  LDG.E.64 R26, desc[UR6][R28.64+0x2000] ;  /* 0x002000061c1a7981 */ /* 0x000f62000c1e1b00 */
[----:B--2---:R-:W-:-:S02]  /*2720*/  DADD R16, -RZ, -R18 ;  /* 0x00000000ff107229 */ /* 0x004fc40000000912 */
[----:B------:R-:W-:-:S08]  /*2730*/  DSETP.GEU.AND P0, PT, R18, RZ, PT ;  /* 0x000000ff1200722a */ /* 0x000fd00003f0e000 */
[----:B------:R-:W-:Y:S02]  /*2740*/  FSEL R18, R16, R18, !P0 ;  /* 0x0000001210127208 */ /* 0x000fe40004000000 */
[----:B------:R-:W-:Y:S01]  /*2750*/  FSEL R19, R17, R19, !P0 ;  /* 0x0000001311137208 */ /* 0x000fe20004000000 */
[----:B---3--:R-:W-:Y:S02]  /*2760*/  DADD R16, -RZ, -R22 ;  /* 0x00000000ff107229 */ /* 0x008fe40000000916 */
[----:B------:R-:W-:-:S03]  /*2770*/  DSETP.GEU.AND P0, PT, R22, RZ, PT ;  /* 0x000000ff1600722a */ /* 0x000fc60003f0e000 */
[----:B------:R-:W-:-:S05]  /*2780*/  DSETP.GEU.AND P1, PT, R10, R18, PT ;  /* 0x000000120a00722a */ /* 0x000fca0003f2e000 */
[----:B------:R-:W-:Y:S02]  /*2790*/  FSEL R16, R16, R22, !P0 ;  /* 0x0000001610107208 */ /* 0x000fe40004000000 */
[----:B------:R-:W-:Y:S01]  /*27a0*/  FSEL R17, R17, R23, !P0 ;  /* 0x0000001711117208 */ /* 0x000fe20004000000 */
[----:B----4-:R-:W-:Y:S01]  /*27b0*/  DSETP.GEU.AND P0, PT, R20, RZ, PT ;  /* 0x000000ff1400722a */ /* 0x010fe20003f0e000 */
[----:B------:R-:W-:Y:S01]  /*27c0*/  FSEL R18, R18, R10, !P1 ;  /* 0x0000000a12127208 */ /* 0x000fe20004800000 */
[----:B------:R-:W2:Y:S01]  /*27d0*/  LDG.E.64 R22, desc[UR6][R28.64+0x2800] ;  /* 0x002800061c167981 */ /* 0x000ea2000c1e1b00 */
[----:B------:R-:W-:Y:S01]  /*27e0*/  FSEL R19, R19, R11, !P1 ;  /* 0x0000000b13137208 */ /* 0x000fe20004800000 */
[----:B------:R-:W-:-:S05]  /*27f0*/  DADD R10, -RZ, -R20 ;  /* 0x00000000ff0a7229 */ /* 0x000fca0000000914 */
[----:B------:R-:W-:-:S05]  /*2800*/  DSETP.GEU.AND P1, PT, R18, R16, PT ;  /* 0x000000101200722a */ /* 0x000fca0003f2e000 */
[----:B------:R-:W-:Y:S02]  /*2810*/  FSEL R10, R10, R20, !P0 ;  /* 0x000000140a0a7208 */ /* 0x000fe40004000000 */
[----:B------:R-:W-:Y:S02]  /*2820*/  FSEL R11, R11, R21, !P0 ;  /* 0x000000150b0b7208 */ /* 0x000fe40004000000 */
[----:B------:R-:W-:Y:S02]  /*2830*/  FSEL R16, R16, R18, !P1 ;  /* 0x0000001210107208 */ /* 0x000fe40004800000 */
[----:B------:R-:W-:-:S06]  /*2840*/  FSEL R17, R17, R19, !P1 ;  /* 0x0000001311117208 */ /* 0x000fcc0004800000 */
[----:B------:R-:W-:-:S06]  /*2850*/  DSETP.GEU.AND P1, PT, R16, R10, PT ;  /* 0x0000000a1000722a */ /* 0x000fcc0003f2e000 */
[----:B------:R-:W-:Y:S02]  /*2860*/  FSEL R10, R10, R16, !P1 ;  /* 0x000000100a0a7208 */ /* 0x000fe40004800000 */
[----:B------:R-:W-:Y:S02]  /*2870*/  FSEL R11, R11, R17, !P1 ;  /* 0x000000110b0b7208 */ /* 0x000fe40004800000 */
[----:B------:R-:W3:Y:S01]  /*2880*/  LDG.E.64 R16, desc[UR6][R28.64+0x3000] ;  /* 0x003000061c107981 */ /* 0x000ee2000c1e1b00 */
[----:B-----5:R-:W-:Y:S02]  /*2890*/  DADD R18, -RZ, -R14 ;  /* 0x00000000ff127229 */ /* 0x020fe4000000090e */
[----:B------:R-:W-:-:S08]  /*28a0*/  DSETP.GEU.AND P0, PT, R14, RZ, PT ;  /* 0x000000ff0e00722a */ /* 0x000fd00003f0e000 */
[----:B------:R-:W-:Y:S02]  /*28b0*/  FSEL R14, R18, R14, !P0 ;  /* 0x0000000e120e7208 */ /* 0x000fe40004000000 */
[----:B------:R-:W-:Y:S02]  /*28c0*/  FSEL R15, R19, R15, !P0 ;  /* 0x0000000f130f7208 */ /* 0x000fe40004000000 */
[----:B------:R-:W4:Y:S01]  /*28d0*/  LDG.E.64 R18, desc[UR6][R28.64+0x3800] ;  /* 0x003800061c127981 */ /* 0x000f22000c1e1b00 */
[----:B------:R-:W-:Y:S02]  /*28e0*/  DADD R20, -RZ, -R26 ;  /* 0x00000000ff147229 */ /* 0x000fe4000000091a */
[----:B------:R-:W-:Y:S02]  /*28f0*/  DSETP.GEU.AND P0, PT, R26, RZ, PT ;  /* 0x000000ff1a00722a */ /* 0x000fe40003f0e000 */
        /* <DEDUP_REMOVED lines=8> */
[----:B-1----:R-:W-:Y:S01]  /*2980*/  IMAD.IADD R4, R12, 0x1, -R2 ;  /* 0x000000010c047824 */ /* 0x002fe200078e0a02 */
[----:B--2---:R-:W-:Y:S02]  /*2990*/  DADD R10, -RZ, -R22 ;  /* 0x00000000ff0a7229 */ /* 0x004fe40000000916 */
[----:B------:R-:W-:-:S08]  /*29a0*/  DSETP.GEU.AND P0, PT, R22, RZ, PT ;  /* 0x000000ff1600722a */ /* 0x000fd00003f0e000 */
[----:B------:R-:W-:Y:S02]  /*29b0*/  FSEL R10, R10, R22, !P0 ;  /* 0x000000160a0a7208 */ /* 0x000fe40004000000 */
[----:B------:R-:W-:-:S06]  /*29c0*/  FSEL R11, R11, R23, !P0 ;  /* 0x000000170b0b7208 */ /* 0x000fcc0004000000 */
[----:B------:R-:W-:-:S06]  /*29d0*/  DSETP.GEU.AND P1, PT, R20, R10, PT ;  /* 0x0000000a1400722a */ /* 0x000fcc0003f2e000 */
[----:B------:R-:W-:Y:S01]  /*29e0*/  FSEL R10, R10, R20, !P1 ;  /* 0x000000140a0a7208 */ /* 0x000fe20004800000 */
[----:B---3--:R-:W-:Y:S02]  /*29f0*/  DADD R14, -RZ, -R16 ;  /* 0x00000000ff0e7229 */ /* 0x008fe40000000910 */
[----:B------:R-:W-:Y:S01]  /*2a00*/  DSETP.GEU.AND P0, PT, R16, RZ, PT ;  /* 0x000000ff1000722a */ /* 0x000fe20003f0e000 */
[----:B------:R-:W-:-:S07]  /*2a10*/  FSEL R11, R11, R21, !P1 ;  /* 0x000000150b0b7208 */ /* 0x000fce0004800000 */
[----:B------:R-:W-:Y:S02]  /*2a20*/  FSEL R14, R14, R16, !P0 ;  /* 0x000000100e0e7208 */ /* 0x000fe40004000000 */
[----:B------:R-:W-:-:S06]  /*2a30*/  FSEL R15, R15, R17, !P0 ;  /* 0x000000110f0f7208 */ /* 0x000fcc0004000000 */
[----:B------:R-:W-:Y:S02]  /*2a40*/  DSETP.GEU.AND P1, PT, R10, R14, PT ;  /* 0x0000000e0a00722a */ /* 0x000fe40003f2e000 */
[----:B----4-:R-:W-:-:S04]  /*2a50*/  DADD R16, -RZ, -R18 ;  /* 0x00000000ff107229 */ /* 0x010fc80000000912 */
[----:B------:R-:W-:Y:S01]  /*2a60*/  FSEL R11, R15, R11, !P1 ;  /* 0x0000000b0f0b7208 */ /* 0x000fe20004800000 */
[----:B------:R-:W-:Y:S01]  /*2a70*/  IMAD.SHL.U32 R15, R13, 0x800, RZ ;  /* 0x000008000d0f7824 */ /* 0x000fe200078e00ff */
[----:B------:R-:W-:Y:S01]  /*2a80*/  DSETP.GEU.AND P0, PT, R18, RZ, PT ;  /* 0x000000ff1200722a */ /* 0x000fe20003f0e000 */
[----:B------:R-:W-:-:S03]  /*2a90*/  FSEL R10, R14, R10, !P1 ;  /* 0x0000000a0e0a7208 */ /* 0x000fc60004800000 */
[----:B------:R-:W-:Y:S02]  /*2aa0*/  ISETP.GE.U32.AND P1, PT, R4, R15, PT ;  /* 0x0000000f0400720c */ /* 0x000fe40003f26070 */
[----:B------:R-:W-:Y:S02]  /*2ab0*/  FSEL R16, R16, R18, !P0 ;  /* 0x0000001210107208 */ /* 0x000fe40004000000 */
[----:B------:R-:W-:-:S06]  /*2ac0*/  FSEL R17, R17, R19, !P0 ;  /* 0x0000001311117208 */ /* 0x000fcc0004000000 */
[----:B------:R-:W-:-:S06]  /*2ad0*/  DSETP.GEU.AND P0, PT, R10, R16, PT ;  /* 0x000000100a00722a */ /* 0x000fcc0003f0e000 */
[----:B------:R-:W-:Y:S02]  /*2ae0*/  FSEL R10, R16, R10, !P0 ;  /* 0x0000000a100a7208 */ /* 0x000fe40004000000 */
[----:B------:R-:W-:Y:S01]  /*2af0*/  FSEL R11, R17, R11, !P0 ;  /* 0x0000000b110b7208 */ /* 0x000fe20004000000 */
[----:B------:R-:W-:Y:S06]  /*2b00*/  @!P1 BRA `(.L_x_713) ;  /* 0x0000001400809947 */ /* 0x000fec0003800000 */
[C---:B------:R-:W-:Y:S01]  /*2b10*/  IMAD.IADD R2, R15.reuse, 0x1, R2 ;  /* 0x000000010f027824 */ /* 0x040fe200078e0202 */
[----:B------:R-:W-:Y:S01]  /*2b20*/  UIADD3 UR4, UPT, UPT, UR4, 0x1, URZ ;  /* 0x0000000104047890 */ /* 0x000fe2000fffe0ff */
[C---:B------:R-:W-:Y:S02]  /*2b30*/  IMAD.IADD R5, R15.reuse, 0x1, R5 ;  /* 0x000000010f057824 */ /* 0x040fe400078e0205 */
[----:B------:R-:W-:Y:S01]  /*2b40*/  IMAD.IADD R6, R6, 0x1, -R15 ;  /* 0x0000000106067824 */ /* 0x000fe200078e0a0f */
[----:B------:R-:W-:Y:S01]  /*2b50*/  ISETP.GT.U32.AND P0, PT, R2, R7, PT ;  /* 0x000000070200720c */ /* 0x000fe20003f04070 */
[----:B------:R-:W-:-:S12]  /*2b60*/  IMAD.IADD R25, R15, 0x1, R25 ;  /* 0x000000010f197824 */ /* 0x000fd800078e0219 */
[----:B------:R-:W-:Y:S05]  /*2b70*/  @!P0 BRA `(.L_x_715) ;  /* 0xfffffff800cc8947 */ /* 0x000fea000383ffff */
[----:B------:R-:W-:-:S07]  /*2b80*/  IMAD.MOV.U32 R17, RZ, RZ, R15 ;  /* 0x000000ffff117224 */ /* 0x000fce00078e000f */
.L_x_714:
[----:B------:R-:W-:Y:S01]  /*2b90*/  IMAD.IADD R4, R12, 0x1, -R2 ;  /* 0x000000010c047824 */ /* 0x000fe200078e0a02 */
[----:B------:R-:W-:Y:S04]  /*2ba0*/  BSSY.RECONVERGENT B1, `(.L_x_713) ;  /* 0x0000156000017945 */ /* 0x000fe80003800200 */
[----:B------:R-:W-:-:S04]  /*2bb0*/  ISETP.GE.AND P0, PT, R3, R4, PT ;  /* 0x000000040300720c */ /* 0x000fc80003f06270 */
[----:B------:R-:W-:-:S13]  /*2bc0*/  ISETP.GE.U32.OR P0, PT, R2, R12, P0 ;  /* 0x0000000c0200720c */ /* 0x000fda0000706470 */
[----:B------:R-:W-:Y:S05]  /*2bd0*/  @P0 BRA `(.L_x_716) ;  /* 0x0000001400480947 */ /* 0x000fea0003800000 */
[----:B------:R-:W-:Y:S01]  /*2be0*/  IMAD R17, R0, 0x800, R17 ;  /* 0x0000080000117824 */ /* 0x000fe200078e0211 */
[----:B------:R-:W-:Y:S01]  /*2bf0*/  LOP3.LUT R4, RZ, R3, RZ, 0x33, !PT ;  /* 0x00000003ff047212 */ /* 0x000fe200078e33ff */
[----:B------:R-:W-:Y:S01]  /*2c00*/  BSSY.RECONVERGENT B2, `(.L_x_717) ;  /* 0x00000b4000027945 */ /* 0x000fe20003800200 */
[----:B------:R-:W-:Y:S02]  /*2c10*/  IMAD.MOV.U32 R27, RZ, RZ, R3 ;  /* 0x000000ffff1b7224 */ /* 0x000fe400078e0003 */
[----:B------:R-:W-:Y:S01]  /*2c20*/  IADD3 R17, PT, PT, -R17, R12, R4 ;  /* 0x0000000c11117210 */ /* 0x000fe20007ffe104 */
[----:B------:R-:W-:-:S04]  /*2c30*/  IMAD R4, R13, UR4, RZ ;  /* 0x000000040d047c24 */ /* 0x000fc8000f8e02ff */
[----:B------:R-:W-:-:S05]  /*2c40*/  IMAD R4, R4, -0x800, R17 ;  /* 0xfffff80004047824 */ /* 0x000fca00078e0211 */
        /* <DEDUP_REMOVED lines=9> */
.L_x_720:
[----:B------:R-:W-:-:S04]  /*2ce0*/  VIADD R17, R25, 0xfffff800 ;  /* 0xfffff80019117836 */ /* 0x000fc80000000000 */
[----:B------:R-:W-:-:S04]  /*2cf0*/  IMAD.WIDE.U32 R16, R17, 0x8, R8 ;  /* 0x0000000811107825 */ /* 0x000fc800078e0008 */
        /* <DEDUP_REMOVED lines=10> */
[----:B------:R-:W-:-:S04]  /*2da0*/  VIADD R23, R25, 0xfffffc00 ;  /* 0xfffffc0019177836 */ /* 0x000fc80000000000 */
[----:B------:R-:W-:-:S06]  /*2db0*/  IMAD.WIDE.U32 R22, R23, 0x8, R8 ;  /* 0x0000000817167825 */ /* 0x000fcc00078e0008 */
[----:B------:R-:W5:Y:S01]  /*2dc0*/  LDG.E.64 R22, desc[UR6][R22.64] ;  /* 0x0000000616167981 */ /* 0x000f62000c1e1b00 */
        /* <DEDUP_REMOVED lines=11> */
[----:B----4-:R-:W-:-:S05]  /*2e80*/  DADD R10, -RZ, -R18 ;  /* 0x00000000ff0a7229 */ /* 0x010fca0000000912 */
[----:B------:R-:W-:Y:S02]  /*2e90*/  DSETP.GEU.AND P0, PT, R16, R12, PT ;  /* 0x0000000c1000722a */ /* 0x000fe40003f0e000 */
[----:B------:R-:W-:Y:S01]  /*2ea0*/  DSETP.GEU.AND P1, PT, R18, RZ, PT ;  /* 0x000000ff1200722a */ /* 0x000fe20003f2e000 */
[----:B------:R-:W-:-:S03]  /*2eb0*/  VIADD R21, R25, 0xfffffd00 ;  /* 0xfffffd0019157836 */ /* 0x000fc60000000000 */
[----:B------:R-:W-:Y:S02]  /*2ec0*/  FSEL R16, R12, R16, !P0 ;  /* 0x000000100c107208 */ /* 0x000fe40004000000 */
[----:B------:R-:W-:Y:S01]  /*2ed0*/  FSEL R17, R13, R17, !P0 ;  /* 0x000000110d117208 */ /* 0x000fe20004000000 */
[----:B-----5:R-:W-:Y:S01]  /*2ee0*/  DADD R12, -RZ, -R14 ;  /* 0x00000000ff0c7229 */ /* 0x020fe2000000090e */
[----:B------:R-:W-:Y:S01]  /*2ef0*/  FSEL R10, R10, R18, !P1 ;  /* 0x000000120a0a7208 */ /* 0x000fe20004800000 */
[----:B------:R-:W-:Y:S01]  /*2f00*/  IMAD.WIDE.U32 R20, R21, 0x8, R8 ;  /* 0x0000000815147825 */ /* 0x000fe200078e0008 */
[----:B------:R-:W-:Y:S01]  /*2f10*/  FSEL R11, R11, R19, !P1 ;  /* 0x000000130b0b7208 */ /* 0x000fe20004800000 */
[----:B------:R-:W-:Y:S02]  /*2f20*/  DSETP.GEU.AND P1, PT, R14, RZ, PT ;  /* 0x000000ff0e00722a */ /* 0x000fe40003f2e000 */
[----:B------:R-:W-:Y:S02]  /*2f30*/  VIADD R19, R25, 0xfffffe00 ;  /* 0xfffffe0019137836 */ /* 0x000fe40000000000 */
[----:B------:R-:W2:Y:S02]  /*2f40*/  LDG.E.64 R20, desc[UR6][R20.64] ;  /* 0x0000000614147981 */ /* 0x000ea4000c1e1b00 */
[----:B------:R-:W-:-:S02]  /*2f50*/  FSEL R14, R12, R14, !P1 ;  /* 0x0000000e0c0e7208 */ /* 0x000fc40004800000 */
[----:B------:R-:W-:Y:S01]  /*2f60*/  FSEL R15, R13, R15, !P1 ;  /* 0x0000000f0d0f7208 */ /* 0x000fe20004800000 */
[----:B------:R-:W-:Y:S01]  /*2f70*/  IMAD.WIDE.U32 R12, R19, 0x8, R8 ;  /* 0x00000008130c7825 */ /* 0x000fe200078e0008 */
[----:B------:R-:W-:-:S05]  /*2f80*/  DSETP.GEU.AND P0, PT, R16, R10, PT ;  /* 0x0000000a1000722a */ /* 0x000fca0003f0e000 */
[----:B------:R-:W3:Y:S01]  /*2f90*/  LDG.E.64 R12, desc[UR6][R12.64] ;  /* 0x000000060c0c7981 */ /* 0x000ee2000c1e1b00 */
[----:B------:R-:W-:Y:S01]  /*2fa0*/  FSEL R19, R11, R17, !P0 ;  /* 0x000000110b137208 */ /* 0x000fe20004000000 */
[----:B------:R-:W-:Y:S01]  /*2fb0*/  VIADD R11, R25, 0xffffff00 ;  /* 0xffffff00190b7836 */ /* 0x000fe20000000000 */
[----:B------:R-:W-:-:S03]  /*2fc0*/  FSEL R18, R10, R16, !P0 ;  /* 0x000000100a127208 */ /* 0x000fc60004000000 */
[----:B------:R-:W-:-:S06]  /*2fd0*/  IMAD.WIDE.U32 R10, R11, 0x8, R8 ;  /* 0x000000080b0a7825 */ /* 0x000fcc00078e0008 */
[----:B------:R-:W4:Y:S01]  /*2fe0*/  LDG.E.64 R10, desc[UR6][R10.64] ;  /* 0x000000060a0a7981 */ /* 0x000f22000c1e1b00 */
[----:B------:R-:W-:Y:S02]  /*2ff0*/  DADD R16, -RZ, -R22 ;  /* 0x00000000ff107229 */ /* 0x000fe40000000916 */
[----:B------:R-:W-:Y:S02]  /*3000*/  DSETP.GEU.AND P0, PT, R18, R14, PT ;  /* 0x0000000e1200722a */ /* 0x000fe40003f0e000 */
[----:B------:R-:W-:-:S04]  /*3010*/  DSETP.GEU.AND P1, PT, R22, RZ, PT ;  /* 0x000000ff1600722a */ /* 0x000fc80003f2e000 */
[----:B------:R-:W-:Y:S02]  /*3020*/  FSEL R18, R14, R18, !P0 ;  /* 0x000000120e127208 */ /* 0x000fe40004000000 */
[----:B------:R-:W-:Y:S02]  /*3030*/  FSEL R16, R16, R22, !P1 ;  /* 0x0000001610107208 */ /* 0x000fe40004800000 */
[----:B------:R-:W-:Y:S02]  /*3040*/  FSEL R17, R17, R23, !P1 ;  /* 0x0000001711117208 */ /* 0x000fe40004800000 */
[----:B------:R-:W-:-:S06]  /*3050*/  FSEL R19, R15, R19, !P0 ;  /* 0x000000130f137208 */ /* 0x000fcc0004000000 */
[----:B------:R-:W-:Y:S01]  /*3060*/  DSETP.GEU.AND P0, PT, R18, R16, PT ;  /* 0x000000101200722a */ /* 0x000fe20003f0e000 */
[----:B------:R-:W-:-:S05]  /*3070*/  IMAD.WIDE.U32 R22, R25, 0x8, R8 ;  /* 0x0000000819167825 */ /* 0x000fca00078e0008 */
[----:B------:R-:W-:Y:S01]  /*3080*/  FSEL R16, R16, R18, !P0 ;  /* 0x0000001210107208 */ /* 0x000fe20004000000 */
[----:B------:R-:W5:Y:S01]  /*3090*/  LDG.E.64 R22, desc[UR6][R22.64] ;  /* 0x0000000616167981 */ /* 0x000f62000c1e1b00 */
[----:B------:R-:W-:Y:S01]  /*30a0*/  FSEL R17, R17, R19, !P0 ;  /* 0x0000001311117208 */ /* 0x000fe20004000000 */
[----:B--2---:R-:W-:Y:S02]  /*30b0*/  DADD R14, -RZ, -R20 ;  /* 0x00000000ff0e7229 */ /* 0x004fe40000000914 */
[----:B------:R-:W-:Y:S02]  /*30c0*/  DSETP.GEU.AND P1, PT, R20, RZ, PT ;  /* 0x000000ff1400722a */ /* 0x000fe40003f2e000 */
[----:B---3--:R-:W-:-:S06]  /*30d0*/  DADD R18, -RZ, -R12 ;  /* 0x00000000ff127229 */ /* 0x008fcc000000090c */
[----:B------:R-:W-:Y:S02]  /*30e0*/  FSEL R14, R14, R20, !P1 ;  /* 0x000000140e0e7208 */ /* 0x000fe40004800000 */
[----:B------:R-:W-:Y:S01]  /*30f0*/  FSEL R15, R15, R21, !P1 ;  /* 0x000000150f0f7208 */ /* 0x000fe20004800000 */
[----:B------:R-:W-:-:S05]  /*3100*/  DSETP.GEU.AND P1, PT, R12, RZ, PT ;  /* 0x000000ff0c00722a */ /* 0x000fca0003f2e000 */
[----:B------:R-:W-:Y:S01]  /*3110*/  DSETP.GEU.AND P0, PT, R16, R14, PT ;  /* 0x0000000e1000722a */ /* 0x000fe20003f0e000 */
[----:B------:R-:W-:Y:S01]  /*3120*/  FSEL R13, R19, R13, !P1 ;  /* 0x0000000d130d7208 */ /* 0x000fe20004800000 */
[----:B------:R-:W-:Y:S01]  /*3130*/  VIADD R19, R25, 0x100 ;  /* 0x0000010019137836 */ /* 0x000fe20000000000 */
[----:B------:R-:W-:-:S03]  /*3140*/  FSEL R12, R18, R12, !P1 ;  /* 0x0000000c120c7208 */ /* 0x000fc60004800000 */
[----:B------:R-:W-:Y:S01]  /*3150*/  FSEL R14, R14, R16, !P0 ;  /* 0x000000100e0e7208 */ /* 0x000fe20004000000 */
[----:B------:R-:W-:Y:S01]  /*3160*/  IMAD.WIDE.U32 R18, R19, 0x8, R8 ;  /* 0x0000000813127825 */ /* 0x000fe200078e0008 */
[----:B------:R-:W-:Y:S01]  /*3170*/  FSEL R15, R15, R17, !P0 ;  /* 0x000000110f0f7208 */ /* 0x000fe20004000000 */
[----:B----4-:R-:W-:Y:S02]  /*3180*/  DADD R16, -RZ, -R10 ;  /* 0x00000000ff107229 */ /* 0x010fe4000000090a */
[----:B------:R-:W-:Y:S02]  /*3190*/  DSETP.GEU.AND P1, PT, R10, RZ, PT ;  /* 0x000000ff0a00722a */ /* 0x000fe40003f2e000 */
[----:B------:R-:W2:Y:S01]  /*31a0*/  LDG.E.64 R18, desc[UR6][R18.64] ;  /* 0x0000000612127981 */ /* 0x000ea2000c1e1b00 */
[----:B------:R-:W-:-:S05]  /*31b0*/  VIADD R21, R25, 0x200 ;  /* 0x0000020019157836 */ /* 0x000fca0000000000 */
[----:B------:R-:W-:Y:S02]  /*31c0*/  FSEL R10, R16, R10, !P1 ;  /* 0x0000000a100a7208 */ /* 0x000fe40004800000 */
        /* <DEDUP_REMOVED lines=9> */
[----:B-----5:R-:W-:Y:S02]  /*3260*/  DADD R12, -RZ, -R22 ;  /* 0x00000000ff0c7229 */ /* 0x020fe40000000916 */
[----:B------:R-:W-:Y:S02]  /*3270*/  DSETP.GEU.AND P0, PT, R20, R10, PT ;  /* 0x0000000a1400722a */ /* 0x000fe40003f0e000 */
[----:B------:R-:W-:-:S04]  /*3280*/  DSETP.GEU.AND P1, PT, R22, RZ, PT ;  /* 0x000000ff1600722a */ /* 0x000fc80003f2e000 */
[----:B------:R-:W-:Y:S02]  /*3290*/  FSEL R20, R10, R20, !P0 ;  /* 0x000000140a147208 */ /* 0x000fe40004000000 */
[----:B------:R-:W-:Y:S02]  /*32a0*/  FSEL R12, R12, R22, !P1 ;  /* 0x000000160c0c7208 */ /* 0x000fe40004800000 */
[----:B------:R-:W-:Y:S02]  /*32b0*/  FSEL R13, R13, R23, !P1 ;  /* 0x000000170d0d7208 */ /* 0x000fe40004800000 */
[----:B------:R-:W-:-:S06]  /*32c0*/  FSEL R21, R11, R21, !P0 ;  /* 0x000000150b157208 */ /* 0x000fcc0004000000 */
[----:B------:R-:W-:-:S06]  /*32d0*/  DSETP.GEU.AND P0, PT, R20, R12, PT ;  /* 0x0000000c1400722a */ /* 0x000fcc0003f0e000 */
[----:B------:R-:W-:Y:S02]  /*32e0*/  FSEL R20, R12, R20, !P0 ;  /* 0x000000140c147208 */ /* 0x000fe40004000000 */
[----:B------:R-:W-:Y:S01]  /*32f0*/  FSEL R21, R13, R21, !P0 ;  /* 0x000000150d157208 */ /* 0x000fe20004000000 */
[----:B--2---:R-:W-:Y:S02]  /*3300*/  DADD R10, -RZ, -R18 ;  /* 0x00000000ff0a7229 */ /* 0x004fe40000000912 */
[----:B------:R-:W-:-:S08]  /*3310*/  DSETP.GEU.AND P1, PT, R18, RZ, PT ;  /* 0x000000ff1200722a */ /* 0x000fd00003f2e000 */
[----:B------:R-:W-:Y:S01]  /*3320*/  FSEL R19, R11, R19, !P1 ;  /* 0x000000130b137208 */ /* 0x000fe20004800000 */
[----:B------:R-:W-:Y:S01]  /*3330*/  VIADD R11, R25, 0x400 ;  /* 0x00000400190b7836 */ /* 0x000fe20000000000 */
[----:B------:R-:W-:Y:S01]  /*3340*/  FSEL R18, R10, R18, !P1 ;  /* 0x000000120a127208 */ /* 0x000fe20004800000 */
[----:B---3--:R-:W-:Y:S02]  /*3350*/  DADD R12, -RZ, -R16 ;  /* 0x00000000ff0c7229 */ /* 0x008fe40000000910 */
[----:B------:R-:W-:Y:S01]  /*3360*/  IMAD.WIDE.U32 R10, R11, 0x8, R8 ;  /* 0x000000080b0a7825 */ /* 0x000fe200078e0008 */
[----:B------:R-:W-:Y:S02]  /*3370*/  DSETP.GEU.AND P1, PT, R16, RZ, PT ;  /* 0x000000ff1000722a */ /* 0x000fe40003f2e000 */
[----:B------:R-:W-:-:S03]  /*3380*/  DSETP.GEU.AND P0, PT, R20, R18, PT ;  /* 0x000000121400722a */ /* 0x000fc60003f0e000 */
[----:B------:R-:W2:Y:S02]  /*3390*/  LDG.E.64 R10, desc[UR6][R10.64] ;  /* 0x000000060a0a7981 */ /* 0x000ea4000c1e1b00 */
[----:B------:R-:W-:Y:S01]  /*33a0*/  FSEL R17, R13, R17, !P1 ;  /* 0x000000110d117208 */ /* 0x000fe20004800000 */
[----:B------:R-:W-:Y:S01]  /*33b0*/  VIADD R13, R25, 0x500 ;  /* 0x00000500190d7836 */ /* 0x000fe20000000000 */
[----:B------:R-:W-:Y:S02]  /*33c0*/  FSEL R18, R18, R20, !P0 ;  /* 0x0000001412127208 */ /* 0x000fe40004000000 */
[----:B------:R-:W-:Y:S01]  /*33d0*/  FSEL R16, R12, R16, !P1 ;  /* 0x000000100c107208 */ /* 0x000fe20004800000 */
[----:B------:R-:W-:Y:S01]  /*33e0*/  IMAD.WIDE.U32 R12, R13, 0x8, R8 ;  /* 0x000000080d0c7825 */ /* 0x000fe200078e0008 */
[----:B------:R-:W-:Y:S01]  /*33f0*/  FSEL R19, R19, R21, !P0 ;  /* 0x0000001513137208 */ /* 0x000fe20004000000 */
[----:B----4-:R-:W-:Y:S02]  /*3400*/  DADD R20, -RZ, -R14 ;  /* 0x00000000ff147229 */ /* 0x010fe4000000090e */
[----:B------:R-:W-:-:S02]  /*3410*/  DSETP.GEU.AND P1, PT, R14, RZ, PT ;  /* 0x000000ff0e00722a */ /* 0x000fc40003f2e000 */
[----:B------:R-:W3:Y:S01]  /*3420*/  LDG.E.64 R12, desc[UR6][R12.64] ;  /* 0x000000060c0c7981 */ /* 0x000ee2000c1e1b00 */
[----:B------:R-:W-:-:S05]  /*3430*/  DSETP.GEU.AND P0, PT, R18, R16, PT ;  /* 0x000000101200722a */ /* 0x000fca0003f0e000 */
[----:B------:R-:W-:Y:S01]  /*3440*/  FSEL R15, R21, R15, !P1 ;  /* 0x0000000f150f7208 */ /* 0x000fe20004800000 */
[----:B------:R-:W-:Y:S01]  /*3450*/  VIADD R21, R25, 0x600 ;  /* 0x0000060019157836 */ /* 0x000fe20000000000 */
[----:B------:R-:W-:Y:S02]  /*3460*/  FSEL R16, R16, R18, !P0 ;  /* 0x0000001210107208 */ /* 0x000fe40004000000 */
[----:B------:R-:W-:Y:S01]  /*3470*/  FSEL R17, R17, R19, !P0 ;  /* 0x0000001311117208 */ /* 0x000fe20004000000 */
[----:B------:R-:W-:Y:S01]  /*3480*/  IMAD.WIDE.U32 R18, R21, 0x8, R8 ;  /* 0x0000000815127825 */ /* 0x000fe200078e0008 */
[----:B------:R-:W-:-:S03]  /*3490*/  FSEL R14, R20, R14, !P1 ;  /* 0x0000000e140e7208 */ /* 0x000fc60004800000 */
[----:B------:R-:W-:Y:S02]  /*34a0*/  VIADD R21, R25, 0x700 ;  /* 0x0000070019157836 */ /* 0x000fe40000000000 */
[----:B------:R-:W4:Y:S02]  /*34b0*/  LDG.E.64 R18, desc[UR6][R18.64] ;  /* 0x0000000612127981 */ /* 0x000f24000c1e1b00 */
[----:B------:R-:W-:-:S06]  /*34c0*/  IMAD.WIDE.U32 R20, R21, 0x8, R8 ;  /* 0x0000000815147825 */ /* 0x000fcc00078e0008 */
[----:B------:R-:W5:Y:S01]  /*34d0*/  LDG.E.64 R20, desc[UR6][R20.64] ;  /* 0x0000000614147981 */ /* 0x000f62000c1e1b00 */
        /* <DEDUP_REMOVED lines=17> */
[----:B----4-:R-:W-:Y:S02]  /*35f0*/  DADD R14, -RZ, -R18 ;  /* 0x00000000ff0e7229 */ /* 0x010fe40000000912 */
[----:B------:R-:W-:-:S03]  /*3600*/  DSETP.GEU.AND P1, PT, R18, RZ, PT ;  /* 0x000000ff1200722a */ /* 0x000fc60003f2e000 */
[----:B------:R-:W-:-:S06]  /*3610*/  DSETP.GEU.AND P0, PT, R10, R12, PT ;  /* 0x0000000c0a00722a */ /* 0x000fcc0003f0e000 */
[----:B------:R-:W-:Y:S02]  /*3620*/  FSEL R10, R12, R10, !P0 ;  /* 0x0000000a0c0a7208 */ /* 0x000fe40004000000 */
[----:B------:R-:W-:Y:S01]  /*3630*/  FSEL R11, R13, R11, !P0 ;  /* 0x0000000b0d0b7208 */ /* 0x000fe20004000000 */
[----:B-----5:R-:W-:Y:S01]  /*3640*/  DADD R12, -RZ, -R20 ;  /* 0x00000000ff0c7229 */ /* 0x020fe20000000914 */
[----:B------:R-:W-:Y:S02]  /*3650*/  FSEL R14, R14, R18, !P1 ;  /* 0x000000120e0e7208 */ /* 0x000fe40004800000 */
[----:B------:R-:W-:Y:S01]  /*3660*/  FSEL R15, R15, R19, !P1 ;  /* 0x000000130f0f7208 */ /* 0x000fe20004800000 */
[----:B------:R-:W-:-:S05]  /*3670*/  DSETP.GEU.AND P1, PT, R20, RZ, PT ;  /* 0x000000ff1400722a */ /* 0x000fca0003f2e000 */
[----:B------:R-:W-:Y:S01]  /*3680*/  DSETP.GEU.AND P0, PT, R10, R14, PT ;  /* 0x0000000e0a00722a */ /* 0x000fe20003f0e000 */
        /* <DEDUP_REMOVED lines=10> */
.L_x_719:
[----:B------:R-:W-:-:S07]  /*3730*/  VIADD R27, R4, 0xfffff800 ;  /* 0xfffff800041b7836 */ /* 0x000fce0000000000 */
.L_x_718:
[----:B------:R-:W-:Y:S05]  /*3740*/  BSYNC.RECONVERGENT B2 ;  /* 0x0000000000027941 */ /* 0x000fea0003800200 */
.L_x_717:
[----:B------:R-:W-:-:S13]  /*3750*/  ISETP.NE.AND P0, PT, R24, RZ, PT ;  /* 0x000000ff1800720c */ /* 0x000fda0003f05270 */
[----:B------:R-:W-:Y:S05]  /*3760*/  @!P0 BRA `(.L_x_716) ;  /* 0x0000000800648947 */ /* 0x000fea0003800000 */
[----:B------:R-:W-:Y:S01]  /*3770*/  ISETP.GE.U32.AND P1, PT, R24, 0x8, PT ;  /* 0x000000081800780c */ /* 0x000fe20003f26070 */
[----:B------:R-:W-:Y:S01]  /*3780*/  BSSY.RECONVERGENT B2, `(.L_x_721) ;  /* 0x0000055000027945 */ /* 0x000fe20003800200 */
[----:B------:R-:W-:-:S04]  /*3790*/  LOP3.LUT R4, R7, 0x7, RZ, 0xc0, !PT ;  /* 0x0000000707047812 */ /* 0x000fc800078ec0ff */
[----:B------:R-:W-:-:S07]  /*37a0*/  ISETP.NE.AND P0, PT, R4, RZ, PT ;  /* 0x000000ff0400720c */ /* 0x000fce0003f05270 */
[----:B------:R-:W-:Y:S06]  /*37b0*/  @!P1 BRA `(.L_x_722) ;  /* 0x0000000400449947 */ /* 0x000fec0003800000 */
[----:B------:R-:W-:-:S04]  /*37c0*/  IMAD.IADD R25, R27, 0x1, R2 ;  /* 0x000000011b197824 */ /* 0x000fc800078e0202 */
[----:B------:R-:W-:-:S04]  /*37d0*/  IMAD.WIDE.U32 R20, R25, 0x8, R8 ;  /* 0x0000000819147825 */ /* 0x000fc800078e0008 */
[----:B------:R-:W-:Y:S02]  /*37e0*/  VIADD R13, R25, 0x100 ;  /* 0x00000100190d7836 */ /* 0x000fe40000000000 */
[----:B------:R-:W2:Y:S02]  /*37f0*/  LDG.E.64 R20, desc[UR6][R20.64] ;  /* 0x0000000614147981 */ /* 0x000ea4000c1e1b00 */
[----:B------:R-:W-:-:S04]  /*3800*/  IMAD.WIDE.U32 R12, R13, 0x8, R8 ;  /* 0x000000080d0c7825 */ /* 0x000fc800078e0008 */
[----:B------:R-:W-:Y:S02]  /*3810*/  VIADD R15, R25, 0x200 ;  /* 0x00000200190f7836 */ /* 0x000fe40000000000 */
[----:B------:R-:W3:Y:S02]  /*3820*/  LDG.E.64 R12, desc[UR6][R12.64] ;  /* 0x000000060c0c7981 */ /* 0x000ee4000c1e1b00 */
        /* <DEDUP_REMOVED lines=15> */
[----:B------:R-:W-:Y:S01]  /*3920*/  FSEL R13, R21, R13, !P2 ;  /* 0x0000000d150d7208 */ /* 0x000fe20005000000 */
[----:B------:R-:W-:Y:S01]  /*3930*/  VIADD R21, R25, 0x500 ;  /* 0x0000050019157836 */ /* 0x000fe20000000000 */
[----:B------:R-:W-:Y:S02]  /*3940*/  FSEL R10, R18, R10, !P1 ;  /* 0x0000000a120a7208 */ /* 0x000fe40004800000 */
[----:B------:R-:W-:Y:S01]  /*3950*/  FSEL R11, R19, R11, !P1 ;  /* 0x0000000b130b7208 */ /* 0x000fe20004800000 */
[----:B----4-:R-:W-:Y:S01]  /*3960*/  DADD R18, -RZ, -R14 ;  /* 0x00000000ff127229 */ /* 0x010fe2000000090e */
[----:B------:R-:W-:Y:S01]  /*3970*/  FSEL R12, R20, R12, !P2 ;  /* 0x0000000c140c7208 */ /* 0x000fe20005000000 */
[----:B------:R-:W-:Y:S01]  /*3980*/  IMAD.WIDE.U32 R20, R21, 0x8, R8 ;  /* 0x0000000815147825 */ /* 0x000fe200078e0008 */
[----:B------:R-:W-:-:S04]  /*3990*/  DSETP.GEU.AND P2, PT, R14, RZ, PT ;  /* 0x000000ff0e00722a */ /* 0x000fc80003f4e000 */
[----:B------:R-:W-:Y:S01]  /*39a0*/  DSETP.GEU.AND P1, PT, R10, R12, PT ;  /* 0x0000000c0a00722a */ /* 0x000fe20003f2e000 */
[----:B------:R-:W2:Y:S02]  /*39b0*/  LDG.E.64 R20, desc[UR6][R20.64] ;  /* 0x0000000614147981 */ /* 0x000ea4000c1e1b00 */
[----:B------:R-:W-:Y:S01]  /*39c0*/  FSEL R15, R19, R15, !P2 ;  /* 0x0000000f130f7208 */ /* 0x000fe20005000000 */
[----:B------:R-:W-:Y:S01]  /*39d0*/  VIADD R19, R25, 0x600 ;  /* 0x0000060019137836 */ /* 0x000fe20000000000 */
[----:B------:R-:W-:Y:S02]  /*39e0*/  FSEL R14, R18, R14, !P2 ;  /* 0x0000000e120e7208 */ /* 0x000fe40005000000 */
[----:B------:R-:W-:Y:S01]  /*39f0*/  FSEL R12, R12, R10, !P1 ;  /* 0x0000000a0c0c7208 */ /* 0x000fe20004800000 */
[----:B------:R-:W-:Y:S01]  /*3a00*/  IMAD.WIDE.U32 R18, R19, 0x8, R8 ;  /* 0x0000000813127825 */ /* 0x000fe200078e0008 */
[----:B------:R-:W-:Y:S01]  /*3a10*/  FSEL R13, R13, R11, !P1 ;  /* 0x0000000b0d0d7208 */ /* 0x000fe20004800000 */
[----:B-----5:R-:W-:-:S02]  /*3a20*/  DADD R10, -RZ, -R16 ;  /* 0x00000000ff0a7229 */ /* 0x020fc40000000910 */
[----:B------:R-:W-:Y:S02]  /*3a30*/  DSETP.GEU.AND P2, PT, R16, RZ, PT ;  /* 0x000000ff1000722a */ /* 0x000fe40003f4e000 */
[----:B------:R-:W3:Y:S01]  /*3a40*/  LDG.E.64 R18, desc[UR6][R18.64] ;  /* 0x0000000612127981 */ /* 0x000ee2000c1e1b00 */
[----:B------:R-:W-:-:S05]  /*3a50*/  VIADD R25, R25, 0x700 ;  /* 0x0000070019197836 */ /* 0x000fca0000000000 */
        /* <DEDUP_REMOVED lines=28> */
[----:B------:R-:W-:Y:S01]  /*3c20*/  FSEL R13, R13, R19, !P2 ;  /* 0x000000130d0d7208 */ /* 0x000fe20005000000 */
[----:B----4-:R-:W-:Y:S02]  /*3c30*/  DADD R14, -RZ, -R16 ;  /* 0x00000000ff0e7229 */ /* 0x010fe40000000910 */
        /* <DEDUP_REMOVED lines=9> */
.L_x_722:
[----:B------:R-:W-:Y:S05]  /*3cd0*/  BSYNC.RECONVERGENT B2 ;  /* 0x0000000000027941 */ /* 0x000fea0003800200 */
.L_x_721:
[----:B------:R-:W-:Y:S05]  /*3ce0*/  @!P0 BRA `(.L_x_716) ;  /* 0x0000000400048947 */ /* 0x000fea0003800000 */
[----:B------:R-:W-:Y:S01]  /*3cf0*/  ISETP.GE.U32.AND P1, PT, R4, 0x4, PT ;  /* 0x000000040400780c */ /* 0x000fe20003f26070 */
[----:B------:R-:W-:Y:S01]  /*3d00*/  BSSY.RECONVERGENT B2, `(.L_x_723) ;  /* 0x000002c000027945 */ /* 0x000fe20003800200 */
[----:B------:R-:W-:-:S11]  /*3d10*/  LOP3.LUT P0, RZ, R7, 0x3, RZ, 0xc0, !PT ;  /* 0x0000000307ff7812 */ /* 0x000fd6000780c0ff */
[----:B------:R-:W-:Y:S05]  /*3d20*/  @!P1 BRA `(.L_x_724) ;  /* 0x0000000000a49947 */ /* 0x000fea0003800000 */
[----:B------:R-:W-:-:S04]  /*3d30*/  IMAD.IADD R7, R27, 0x1, R2 ;  /* 0x000000011b077824 */ /* 0x000fc800078e0202 */
        /* <DEDUP_REMOVED lines=40> */
.L_x_724:
[----:B------:R-:W-:Y:S05]  /*3fc0*/  BSYNC.RECONVERGENT B2 ;  /* 0x0000000000027941 */ /* 0x000fea0003800200 */
.L_x_723:
[----:B------:R-:W-:Y:S05]  /*3fd0*/  @!P0 BRA `(.L_x_716) ;  /* 0x0000000000488947 */ /* 0x000fea0003800000 */
[----:B------:R-:W-:Y:S01]  /*3fe0*/  LOP3.LUT R2, R6, 0xffff, RZ, 0xc0, !PT ;  /* 0x0000ffff06027812 */ /* 0x000fe200078ec0ff */
[----:B------:R-:W-:-:S03]  /*3ff0*/  IMAD.IADD R13, R27, 0x1, R5 ;  /* 0x000000011b0d7824 */ /* 0x000fc600078e0205 */
[----:B------:R-:W-:-:S04]  /*4000*/  LEA.HI R2, R2, 0x1, RZ, 0x18 ;  /* 0x0000000102027811 */ /* 0x000fc800078fc0ff */
[----:B------:R-:W-:-:S05]  /*4010*/  LOP3.LUT R2, R2, 0x3, RZ, 0xc0, !PT ;  /* 0x0000000302027812 */ /* 0x000fca00078ec0ff */
[----:B------:R-:W-:-:S07]  /*4020*/  IMAD.MOV R2, RZ, RZ, -R2 ;  /* 0x000000ffff027224 */ /* 0x000fce00078e0a02 */
.L_x_725:
[----:B------:R-:W-:-:S06]  /*4030*/  IMAD.WIDE.U32 R4, R13, 0x8, R8 ;  /* 0x000000080d047825 */ /* 0x000fcc00078e0008 */
        /* <DEDUP_REMOVED lines=12> */
.L_x_716:
[----:B------:R-:W-:Y:S05]  /*4100*/  BSYNC.RECONVERGENT B1 ;  /* 0x0000000000017941 */ /* 0x000fea0003800200 */
.L_x_713:
        /* <DEDUP_REMOVED lines=39> */
[----:B------:R-:W-:-:S05]  /*4380*/  @!P2 SHF.R.U32.HI R4, RZ, 0x2, R3 ;  /* 0x00000002ff04a819 */ /* 0x000fca0000011603 */
[----:B------:R-:W-:Y:S02]  /*4390*/  FSEL R6, R6, R2, !P0 ;  /* 0x0000000206067208 */ /* 0x000fe40004000000 */
[----:B------:R-:W-:Y:S02]  /*43a0*/  FSEL R7, R7, R5, !P0 ;  /* 0x0000000507077208 */ /* 0x000fe40004000000 */
[----:B------:R-:W-:Y:S02]  /*43b0*/  ISETP.NE.AND P0, PT, R3, RZ, PT ;  /* 0x000000ff0300720c */ /* 0x000fe40003f05270 */
[----:B------:R-:W-:Y:S02]  /*43c0*/  @!P2 LOP3.LUT R4, R4, 0xf8, RZ, 0xc0, !PT ;  /* 0x000000f80404a812 */ /* 0x000fe400078ec0ff */
[----:B------:R-:W-:Y:S02]  /*43d0*/  FSEL R12, R2, R6, P1 ;  /* 0x00000006020c7208 */ /* 0x000fe40000800000 */
[----:B------:R-:W-:Y:S01]  /*43e0*/  FSEL R13, R5, R7, P1 ;  /* 0x00000007050d7208 */ /* 0x000fe20000800000 */
[----:B------:R-:W-:-:S05]  /*43f0*/  @!P2 IMAD.IADD R9, R4, 0x1, R9 ;  /* 0x000000010409a824 */ /* 0x000fca00078e0209 */
[----:B------:R1:W-:Y:S01]  /*4400*/  @!P2 STS.64 [R9+0x8], R6 ;  /* 0x000008060900a388 */ /* 0x0003e20000000a00 */
[----:B------:R-:W-:Y:S06]  /*4410*/  BAR.SYNC.DEFER_BLOCKING 0x0 ;  /* 0x0000000000007b1d */ /* 0x000fec0000010000 */
        /* <DEDUP_REMOVED lines=29> */
.L_x_712:
[----:B------:R-:W-:Y:S05]  /*45f0*/  BSYNC.RECONVERGENT B0 ;  /* 0x0000000000007941 */ /* 0x000fea0003800200 */
.L_x_696:
[----:B------:R-:W-:Y:S05]  /*4600*/  @P0 EXIT ;  /* 0x000000000000094d */ /* 0x000fea0003800000 */
[----:B------:R-:W2:Y:S02]  /*4610*/  LDC.64 R2, c[0x0][0x388] ;  /* 0x0000e200ff027b82 */ /* 0x000ea40000000a00 */
[----:B--2---:R-:W-:-:S05]  /*4620*/  IMAD.WIDE.U32 R2, R0, 0x8, R2 ;  /* 0x0000000800027825 */ /* 0x004fca00078e0002 */
[----:B------:R-:W-:Y:S01]  /*4630*/  STG.E.64 desc[UR6][R2.64], R12 ;  /* 0x0000000c02007986 */ /* 0x000fe2000c101b06 */
[----:B------:R-:W-:Y:S05]  /*4640*/  EXIT ;  /* 0x000000000000794d */ /* 0x000fea0003800000 */
.L_x_726:
        /* <DEDUP_REMOVED lines=11> */
.L_x_1309:


//--------------------- .text._ZN3cub18CUB_300001_SM_10006detail6reduce28DeviceReduceSingleTileKernelINS2_10policy_hubIdj11max_functorIdEE10Policy1000EN6thrust24THRUST_300001_SM_1000_NS6detail15normal_iteratorINSA_10device_ptrIdEEEEPdjS6_dd11abs_functorIdEEEvT0_T1_T2_T3_T4_T6_ --------------------------
	.section	.text._ZN3cub18CUB_300001_SM_10006detail6reduce28DeviceReduceSingleTileKernelINS2_10policy_hubIdj11max_functorIdEE10Policy1000EN6thrust24THRUST_300001_SM_1000_NS6detail15normal_iteratorINSA_10device_ptrIdEEEEPdjS6_dd11abs_functorIdEEEvT0_T1_T2_T3_T4_T6_,"ax",@progbits
	.align	128
        .global         _ZN3cub18CUB_300001_SM_10006detail6reduce28DeviceReduceSingleTileKernelINS2_10policy_hubIdj11max_functorIdEE10Policy1000EN6thrust24THRUST_300001_SM_1000_NS6detail15normal_iteratorINSA_10device_ptrIdEEEEPdjS6_dd11abs_functorIdEEEvT0_T1_T2_T3_T4_T6_
        .type           _ZN3cub18CUB_300001_SM_10006detail6reduce28DeviceReduceSingleTileKernelINS2_10policy_hubIdj11max_functorIdEE10Policy1000EN6thrust24THRUST_300001_SM_1000_NS6detail15normal_iteratorINSA_10device_ptrIdEEEEPdjS6_dd11abs_functorIdEEEvT0_T1_T2_T3_T4_T6_,@function
        .size           _ZN3cub18CUB_300001_SM_10006detail6reduce28DeviceReduceSingleTileKernelINS2_10policy_hubIdj11max_functorIdEE10Policy1000EN6thrust24THRUST_300001_SM_1000_NS6detail15normal_iteratorINSA_10device_ptrIdEEEEPdjS6_dd11abs_functorIdEEEvT0_T1_T2_T3_T4_T6_,(.L_x_1310 - _ZN3cub18CUB_300001_SM_10006detail6reduce28DeviceReduceSingleTileKernelINS2_10policy_hubIdj11max_functorIdEE10Policy1000EN6thrust24THRUST_300001_SM_1000_NS6detail15normal_iteratorINSA_10device_ptrIdEEEEPdjS6_dd11abs_functorIdEEEvT0_T1_T2_T3_T4_T6_)
        .other          _ZN3cub18CUB_300001_SM_10006detail6reduce28DeviceReduceSingleTileKernelINS2_10policy_hubIdj11max_functorIdEE10Policy1000EN6thrust24THRUST_300001_SM_1000_NS6detail15normal_iteratorINSA_10device_ptrIdEEEEPdjS6_dd11abs_functorIdEEEvT0_T1_T2_T3_T4_T6_,@"STO_CUDA_ENTRY STV_DEFAULT"
_ZN3cub18CUB_300001_SM_10006detail6reduce28DeviceReduceSingleTileKernelINS2_10policy_hubIdj11max_functorIdEE10Policy1000EN6thrust24THRUST_300001_SM_1000_NS6detail15normal_iteratorINSA_10device_ptrIdEEEEPdjS6_dd11abs_functorIdEEEvT0_T1_T2_T3_T4_T6_:
.text._ZN3cub18CUB_300001_SM_10006detail6reduce28DeviceReduceSingleTileKernelINS2_10policy_hubIdj11max_functorIdEE10Policy1000EN6thrust24THRUST_300001_SM_1000_NS6detail15normal_iteratorINSA_10device_ptrIdEEEEPdjS6_dd11abs_functorIdEEEvT0_T1_T2_T3_T4_T6_:
        /* <DEDUP_REMOVED lines=13> */
.L_x_727:
        /* <DEDUP_REMOVED lines=17> */
.L_x_731:
[----:B------:R-:W-:Y:S05]  /*01e0*/  BSYNC.RECONVERGENT B1 ;  /* 0x0000000000017941 */ /* 0x000fea0003800200 */
.L_x_730:
        /* <DEDUP_REMOVED lines=17> */
.L_x_736:
        /* <DEDUP_REMOVED lines=134> */
.L_x_735:
[----:B------:R-:W-:Y:S05]  /*0b60*/  BSYNC.RECONVERGENT B2 ;  /* 0x0000000000027941 */ /* 0x000fea0003800200 */
.L_x_734:
        /* <DEDUP_REMOVED lines=73> */
.L_x_738:
[----:B------:R-:W-:Y:S05]  /*1000*/  BSYNC.RECONVERGENT B2 ;  /* 0x0000000000027941 */ /* 0x000fea0003800200 */
.L_x_737:
        /* <DEDUP_REMOVED lines=41> */
.L_x_740:
[----:B------:R-:W-:Y:S05]  /*12a0*/  BSYNC.RECONVERGENT B2 ;  /* 0x0000000000027941 */ /* 0x000fea0003800200 */
.L_x_739:
[----:B------:R-:W-:Y:S05]  /*12b0*/  @!P0 BRA `(.L_x_733) ;  /* 0x0000000000508947 */ /* 0x000fea0003800000 */
[----:B------:R-:W0:Y:S01]  /*12c0*/  LDC.64 R8, c[0x0][0x380] ;  /* 0x0000e000ff087b82 */ /* 0x000e220000000a00 */
[----:B------:R-:W-:Y:S02]  /*12d0*/  IMAD.MOV R0, RZ, RZ, -R0 ;  /* 0x000000ffff007224 */ /* 0x000fe400078e0a00 */
[----:B0-----:R-:W-:-:S04]  /*12e0*/  IMAD.WIDE.U32 R4, R5, 0x8, R8 ;  /* 0x0000000805047825 */ /* 0x001fc800078e0008 */
[----:B------:R-:W-:Y:S02]  /*12f0*/  IMAD.MOV.U32 R10, RZ, RZ, R4 ;  /* 0x000000ffff0a7224 */ /* 0x000fe400078e0004 */
[----:B------:R-:W-:-:S07]  /*1300*/  IMAD.MOV.U32 R11, RZ, RZ, R5 ;  /* 0x000000ffff0b7224 */ /* 0x000fce00078e0005 */
.L_x_741:
        /* <DEDUP_REMOVED lines=15> */
.L_x_733:
[----:B------:R-:W-:Y:S05]  /*1400*/  BSYNC.RECONVERGENT B1 ;  /* 0x0000000000017941 */ /* 0x000fea0003800200 */
.L_x_732:
        /* <DEDUP_REMOVED lines=85> */
.L_x_742:
        /* <DEDUP_REMOVED lines=102> */
.L_x_729:
[----:B------:R-:W0:Y:S01]  /*1fc0*/  S2R R0, SR_TID.X ;  /* 0x0000000000007919 */ /* 0x000e220000002100 */
[----:B------:R-:W1:Y:S02]  /*1fd0*/  LDCU.64 UR4, c[0x0][0x380] ;  /* 0x00007000ff0477ac */ /* 0x000e640008000a00 */
[----:B-1----:R-:W-:Y:S02]  /*1fe0*/  IMAD.U32 R6, RZ, RZ, UR4 ;  /* 0x00000004ff067e24 */ /* 0x002fe4000f8e00ff */
[----:B------:R-:W-:Y:S02]  /*1ff0*/  IMAD.U32 R7, RZ, RZ, UR5 ;  /* 0x00000005ff077e24 */ /* 0x000fe4000f8e00ff */
        /* <DEDUP_REMOVED lines=9> */
[----:B------:R-:W-:Y:S01]  /*2090*/  UMOV UR4, 0x800 ;  /* 0x0000080000047882 */ /* 0x000fe20000000000 */
[----:B--2---:R-:W-:-:S02]  /*20a0*/  DADD R22, -RZ, -R14 ;  /* 0x00000000ff167229 */ /* 0x004fc4000000090e */
        /* <DEDUP_REMOVED lines=43> */
[----:B------:R-:W-:Y:S01]  /*2360*/  DSETP.GEU.AND P0, PT, R4, RZ, PT ;  /* 0x000000ff0400722a */ /* 0x000fe20003f0e000 */
[----:B------:R-:W-:-:S04]  /*2370*/  VIADD R15, R2, 0xfffff800 ;  /* 0xfffff800020f7836 */ /* 0x000fc80000000000 */
[----:B------:R-:W-:-:S03]  /*2380*/  DSETP.GEU.AND P1, PT, R10, R8, PT ;  /* 0x000000080a00722a */ /* 0x000fc60003f2e000 */
[----:B------:R-:W-:Y:S02]  /*2390*/  FSEL R12, R12, R4, !P0 ;  /* 0x000000040c0c7208 */ /* 0x000fe40004000000 */
[----:B------:R-:W-:Y:S02]  /*23a0*/  FSEL R13, R13, R5, !P0 ;  /* 0x000000050d0d7208 */ /* 0x000fe40004000000 */
[----:B------:R-:W-:Y:S02]  /*23b0*/  FSEL R4, R8, R10, !P1 ;  /* 0x0000000a08047208 */ /* 0x000fe40004800000 */
[----:B------:R-:W-:Y:S02]  /*23c0*/  FSEL R5, R9, R11, !P1 ;  /* 0x0000000b09057208 */ /* 0x000fe40004800000 */
[----:B------:R-:W-:-:S04]  /*23d0*/  ISETP.GE.U32.AND P1, PT, R15, 0x800, PT ;  /* 0x000008000f00780c */ /* 0x000fc80003f26070 */
[----:B------:R-:W-:-:S06]  /*23e0*/  DSETP.GEU.AND P0, PT, R4, R12, PT ;  /* 0x0000000c0400722a */ /* 0x000fcc0003f0e000 */
[----:B------:R-:W-:Y:S02]  /*23f0*/  FSEL R4, R12, R4, !P0 ;  /* 0x000000040c047208 */ /* 0x000fe40004000000 */
[----:B------:R-:W-:Y:S01]  /*2400*/  FSEL R5, R13, R5, !P0 ;  /* 0x000000050d057208 */ /* 0x000fe20004000000 */
[----:B------:R-:W-:Y:S06]  /*2410*/  @!P1 BRA `(.L_x_744) ;  /* 0x0000000400309947 */ /* 0x000fec0003800000 */
[----:B------:R-:W0:Y:S01]  /*2420*/  LDC R14, c[0x0][0x390] ;  /* 0x0000e400ff0e7b82 */ /* 0x000e220000000800 */
[----:B------:R-:W-:-:S07]  /*2430*/  UMOV UR4, 0x800 ;  /* 0x0000080000047882 */ /* 0x000fce0000000000 */
[----:B------:R-:W1:Y:S02]  /*2440*/  LDC.64 R6, c[0x0][0x380] ;  /* 0x0000e000ff067b82 */ /* 0x000e640000000a00 */
.L_x_746:
        /* <DEDUP_REMOVED lines=10> */
[----:B--2---:R-:W-:-:S02]  /*24f0*/  DADD R26, -RZ, -R20 ;  /* 0x00000000ff1a7229 */ /* 0x004fc40000000914 */
        /* <DEDUP_REMOVED lines=20> */
[----:B------:R-:W-:Y:S01]  /*2640*/  FSEL R17, R21, R17, !P0 ;  /* 0x0000001115117208 */ /* 0x000fe20004000000 */
[----:B------:R-:W-:Y:S02]  /*2650*/  DSETP.GEU.AND P0, PT, R10, RZ, PT ;  /* 0x000000ff0a00722a */ /* 0x000fe40003f0e000 */
[----:B------:R-:W-:-:S06]  /*2660*/  DSETP.GEU.AND P1, PT, R4, R18, PT ;  /* 0x000000120400722a */ /* 0x000fcc0003f2e000 */
        /* <DEDUP_REMOVED lines=39> */
.L_x_744:
        /* <DEDUP_REMOVED lines=18> */
.L_x_751:
        /* <DEDUP_REMOVED lines=41> */
[----:B------:R-:W-:-:S04]  /*2c90*/  VIADD R35, R43, 0xe00 ;  /* 0x00000e002b237836 */ /* 0x000fc80000000000 */
        /* <DEDUP_REMOVED lines=123> */
.L_x_750:
[----:B------:R-:W-:-:S07]  /*3450*/  VIADD R42, R42, 0xfffff800 ;  /* 0xfffff8002a2a7836 */ /* 0x000fce0000000000 */
.L_x_749:
[----:B------:R-:W-:Y:S05]  /*3460*/  BSYNC.RECONVERGENT B2 ;  /* 0x0000000000027941 */ /* 0x000fea0003800200 */
.L_x_748:
        /* <DEDUP_REMOVED lines=88> */
.L_x_753:
[----:B------:R-:W-:Y:S05]  /*39f0*/  BSYNC.RECONVERGENT B2 ;  /* 0x0000000000027941 */ /* 0x000fea0003800200 */
.L_x_752:
        /* <DEDUP_REMOVED lines=47> */
.L_x_755:
[----:B------:R-:W-:Y:S05]  /*3cf0*/  BSYNC.RECONVERGENT B2 ;  /* 0x0000000000027941 */ /* 0x000fea0003800200 */
.L_x_754:
[----:B------:R-:W-:Y:S05]  /*3d00*/  @!P0 BRA `(.L_x_747) ;  /* 0x00000000003c8947 */ /* 0x000fea0003800000 */
[----:B------:R-:W-:Y:S02]  /*3d10*/  VIADD R11, R42, UR4 ;  /* 0x000000042a0b7c36 */ /* 0x000fe40008000000 */
[----:B------:R-:W-:-:S07]  /*3d20*/  IMAD.MOV R10, RZ, RZ, -R2 ;  /* 0x000000ffff0a7224 */ /* 0x000fce00078e0a02 */
.L_x_756:
        /* <DEDUP_REMOVED lines=13> */
.L_x_747:
[----:B------:R-:W-:Y:S05]  /*3e00*/  BSYNC.RECONVERGENT B1 ;  /* 0x0000000000017941 */ /* 0x000fea0003800200 */
.L_x_745:
        /* <DEDUP_REMOVED lines=74> */
.L_x_743:
[----:B------:R-:W-:Y:S05]  /*42b0*/  BSYNC.RECONVERGENT B0 ;  /* 0x0000000000007941 */ /* 0x000fea0003800200 */
.L_x_728:
        /* <DEDUP_REMOVED lines=9> */
.L_x_757:
        /* <DEDUP_REMOVED lines=11> */
.L_x_1310:


//--------------------- .text._ZN3cub18CUB_300001_SM_10006detail6reduce28DeviceReduceSingleTileKernelINS2_10policy_hubImy11mul_functorImEE10Policy1000EPmS9_iS6_mmN4cuda3std3__410__identityEEEvT0_T1_T2_T3_T4_T6_ --------------------------
	.section	.text._ZN3cub18CUB_300001_SM_10006detail6reduce28DeviceReduceSingleTileKernelINS2_10policy_hubImy11mul_functorImEE10Policy1000EPmS9_iS6_mmN4cuda3std3__410__identityEEEvT0_T1_T2_T3_T4_T6_,"ax",@progbits
	.align	128
        .global         _ZN3cub18CUB_300001_SM_10006detail6reduce28DeviceReduceSingleTileKernelINS2_10policy_hubImy11mul_functorImEE10Policy1000EPmS9_iS6_mmN4cuda3std3__410__identityEEEvT0_T1_T2_T3_T4_T6_
        .type           _ZN3cub18CUB_300001_SM_10006detail6reduce28DeviceReduceSingleTileKernelINS2_10policy_hubImy11mul_functorImEE10Policy1000EPmS9_iS6_mmN4cuda3std3__410__identityEEEvT0_T1_T2_T3_T4_T6_,@function
        .size           _ZN3cub18CUB_300001_SM_10006detail6reduce28DeviceReduceSingleTileKernelINS2_10policy_hubImy11mul_functorImEE10Policy1000EPmS9_iS6_mmN4cuda3std3__410__identityEEEvT0_T1_T2_T3_T4_T6_,(.L_x_1311 - _ZN3cub18CUB_300001_SM_10006detail6reduce28DeviceReduceSingleTileKernelINS2_10policy_hubImy11mul_functorImEE10Policy1000EPmS9_iS6_mmN4cuda3std3__410__identityEEEvT0_T1_T2_T3_T4_T6_)
        .other          _ZN3cub18CUB_300001_SM_10006detail6reduce28DeviceReduceSingleTileKernelINS2_10policy_hubImy11mul_functorImEE10Policy1000EPmS9_iS6_mmN4cuda3std3__410__identityEEEvT0_T1_T2_T3_T4_T6_,@"STO_CUDA_ENTRY STV_DEFAULT"
_ZN3cub18CUB_300001_SM_10006detail6reduce28DeviceReduceSingleTileKernelINS2_10policy_hubImy11mul_functorImEE10Policy1000EPmS9_iS6_mmN4cuda3std3__410__identityEEEvT0_T1_T2_T3_T4_T6_:
.text._ZN3cub18CUB_300001_SM_10006detail6reduce28DeviceReduceSingleTileKernelINS2_10policy_hubImy11mul_functorImEE10Policy1000EPmS9_iS6_mmN4cuda3std3__410__identityEEEvT0_T1_T2_T3_T4_T6_:
[----:B------:R-:W-:Y:S01]  /*0000*/  LDC R1, c[0x0][0x37c] ;  /* 0x0000df00ff017b82 */ /* 0x000fe20000000800 */
[----:B------:R-:W0:Y:S01]  /*0010*/  LDCU UR4, c[0x0][0x390] ;  /* 0x00007200ff0477ac */ /* 0x000e220008000800 */
[----:B------:R-:W1:Y:S01]  /*0020*/  LDCU.64 UR6, c[0x0][0x358] ;  /* 0x00006b00ff0677ac */ /* 0x000e620008000a00 */
[----:B0-----:R-:W-:-:S04]  /*0030*/  MOV R4, UR4 ;  /* 0x0000000400047c02 */ /* 0x001fc80008000f00 */
        /* <DEDUP_REMOVED lines=9> */
.L_x_758:
        /* <DEDUP_REMOVED lines=9> */
[----:B0-----:R-:W-:Y:S02]  /*0160*/  ISETP.GE.AND P0, PT, R5, R4, PT ;  /* 0x000000040500720c */ /* 0x001fe40003f06270 */
[----:B------:R-:W-:-:S11]  /*0170*/  MOV R43, R5 ;  /* 0x00000005002b7202 */ /* 0x000fd60000000f00 */
[----:B------:R-:W-:Y:S05]  /*0180*/  @P0 BRA `(.L_x_763) ;  /* 0x0000000000100947 */ /* 0x000fea0003800000 */
[----:B------:R-:W0:Y:S02]  /*0190*/  LDC.64 R6, c[0x0][0x380] ;  /* 0x0000e000ff067b82 */ /* 0x000e240000000a00 */
[----:B0-----:R-:W-:-:S06]  /*01a0*/  IMAD.WIDE.U32 R6, R5, 0x8, R6 ;  /* 0x0000000805067825 */ /* 0x001fcc00078e0006 */
[----:B------:R-:W5:Y:S01]  /*01b0*/  LDG.E.64.CONSTANT R6, desc[UR6][R6.64] ;  /* 0x0000000606067981 */ /* 0x000f62000c1e9b00 */
[----:B------:R-:W-:-:S07]  /*01c0*/  IADD3 R43, PT, PT, R5, 0x100, RZ ;  /* 0x00000100052b7810 */ /* 0x000fce0007ffe0ff */
.L_x_763:
[----:B------:R-:W-:Y:S05]  /*01d0*/  BSYNC.RECONVERGENT B1 ;  /* 0x0000000000017941 */ /* 0x000fea0003800200 */
.L_x_762:
[----:B------:R-:W-:Y:S01]  /*01e0*/  ISETP.GE.AND P0, PT, R43, R4, PT ;  /* 0x000000042b00720c */ /* 0x000fe20003f06270 */
[----:B------:R-:W-:-:S12]  /*01f0*/  BSSY.RECONVERGENT B1, `(.L_x_764) ;  /* 0x00000ce000017945 */ /* 0x000fd80003800200 */
[----:B------:R-:W-:Y:S05]  /*0200*/  @P0 BRA `(.L_x_765) ;  /* 0x0000000c00300947 */ /* 0x000fea0003800000 */
[----:B------:R-:W-:Y:S01]  /*0210*/  LOP3.LUT R3, RZ, R43, RZ, 0x33, !PT ;  /* 0x0000002bff037212 */ /* 0x000fe200078e33ff */
[----:B------:R-:W-:Y:S03]  /*0220*/  BSSY.RECONVERGENT B2, `(.L_x_766) ;  /* 0x000001b000027945 */ /* 0x000fe60003800200 */
[----:B------:R-:W-:-:S04]  /*0230*/  IADD3 R0, PT, PT, R3, R4, RZ ;  /* 0x0000000403007210 */ /* 0x000fc80007ffe0ff */
[C---:B------:R-:W-:Y:S02]  /*0240*/  LOP3.LUT R2, R0.reuse, 0x300, RZ, 0xc0, !PT ;  /* 0x0000030000027812 */ /* 0x040fe400078ec0ff */
[----:B------:R-:W-:Y:S02]  /*0250*/  ISETP.GE.U32.AND P0, PT, R0, 0x300, PT ;  /* 0x000003000000780c */ /* 0x000fe40003f06070 */
[----:B------:R-:W-:-:S13]  /*0260*/  ISETP.NE.AND P1, PT, R2, 0x300, PT ;  /* 0x000003000200780c */ /* 0x000fda0003f25270 */
[----:B------:R-:W-:Y:S05]  /*0270*/  @!P1 BRA `(.L_x_767) ;  /* 0x0000000000549947 */ /* 0x000fea0003800000 */
[----:B------:R-:W0:Y:S01]  /*0280*/  LDC.64 R2, c[0x0][0x380] ;  /* 0x0000e000ff027b82 */ /* 0x000e220000000a00 */
[----:B------:R-:W-:-:S04]  /*0290*/  LEA.HI R0, R0, 0x1, RZ, 0x18 ;  /* 0x0000000100007811 */ /* 0x000fc800078fc0ff */
[----:B------:R-:W-:-:S04]  /*02a0*/  LOP3.LUT R0, R0, 0x3, RZ, 0xc0, !PT ;  /* 0x0000000300007812 */ /* 0x000fc800078ec0ff */
[----:B------:R-:W-:Y:S01]  /*02b0*/  IADD3 R0, PT, PT, -R0, RZ, RZ ;  /* 0x000000ff00007210 */ /* 0x000fe20007ffe1ff */
[----:B0-----:R-:W-:-:S03]  /*02c0*/  IMAD.WIDE.U32 R2, R43, 0x8, R2 ;  /* 0x000000082b027825 */ /* 0x001fc600078e0002 */
[----:B------:R-:W-:Y:S02]  /*02d0*/  MOV R10, R2 ;  /* 0x00000002000a7202 */ /* 0x000fe40000000f00 */
[----:B------:R-:W-:-:S07]  /*02e0*/  MOV R11, R3 ;  /* 0x00000003000b7202 */ /* 0x000fce0000000f00 */
.L_x_768:
[----:B------:R-:W-:Y:S02]  /*02f0*/  MOV R2, R10 ;  /* 0x0000000a00027202 */ /* 0x000fe40000000f00 */
[----:B------:R-:W-:-:S06]  /*0300*/  MOV R3, R11 ;  /* 0x0000000b00037202 */ /* 0x000fcc0000000f00 */
[----:B------:R-:W2:Y:S01]  /*0310*/  LDG.E.64.CONSTANT R2, desc[UR6][R2.64] ;  /* 0x0000000602027981 */ /* 0x000ea2000c1e9b00 */
[----:B------:R-:W-:Y:S02]  /*0320*/  IADD3 R0, PT, PT, R0, 0x1, RZ ;  /* 0x0000000100007810 */ /* 0x000fe40007ffe0ff */
[----:B------:R-:W-:Y:S02]  /*0330*/  IADD3 R10, P2, PT, R10, 0x800, RZ ;  /* 0x000008000a0a7810 */ /* 0x000fe40007f5e0ff */
[----:B------:R-:W-:Y:S02]  /*0340*/  ISETP.NE.AND P1, PT, R0, RZ, PT ;  /* 0x000000ff0000720c */ /* 0x000fe40003f25270 */
[----:B------:R-:W-:Y:S02]  /*0350*/  IADD3 R43, PT, PT, R43, 0x100, RZ ;  /* 0x000001002b2b7810 */ /* 0x000fe40007ffe0ff */
[----:B------:R-:W-:Y:S01]  /*0360*/  IADD3.X R11, PT, PT, RZ, R11, RZ, P2, !PT ;  /* 0x0000000bff0b7210 */ /* 0x000fe200017fe4ff */
[----:B--2--5:R-:W-:-:S02]  /*0370*/  IMAD R12, R3, R6, RZ ;  /* 0x00000006030c7224 */ /* 0x024fc400078e02ff */
[----:B------:R-:W-:-:S04]  /*0380*/  IMAD.WIDE.U32 R8, R2, R6, RZ ;  /* 0x0000000602087225 */ /* 0x000fc800078e00ff */
[----:B------:R-:W-:Y:S01]  /*0390*/  IMAD R7, R2, R7, R12 ;  /* 0x0000000702077224 */ /* 0x000fe200078e020c */
[----:B------:R-:W-:-:S04]  /*03a0*/  MOV R6, R8 ;  /* 0x0000000800067202 */ /* 0x000fc80000000f00 */
[----:B------:R-:W-:Y:S01]  /*03b0*/  IADD3 R7, PT, PT, R9, R7, RZ ;  /* 0x0000000709077210 */ /* 0x000fe20007ffe0ff */
[----:B------:R-:W-:Y:S06]  /*03c0*/  @P1 BRA `(.L_x_768) ;  /* 0xfffffffc00c81947 */ /* 0x000fec000383ffff */
.L_x_767:
[----:B------:R-:W-:Y:S05]  /*03d0*/  BSYNC.RECONVERGENT B2 ;  /* 0x0000000000027941 */ /* 0x000fea0003800200 */
.L_x_766:
[----:B------:R-:W-:Y:S05]  /*03e0*/  @!P0 BRA `(.L_x_765) ;  /* 0x0000000800b88947 */ /* 0x000fea0003800000 */
[----:B------:R-:W-:Y:S01]  /*03f0*/  IADD3 R0, PT, PT, -R43, R4, RZ ;  /* 0x000000042b007210 */ /* 0x000fe20007ffe1ff */
[----:B------:R-:W-:Y:S01]  /*0400*/  BSSY.RECONVERGENT B2, `(.L_x_769) ;  /* 0x0000061000027945 */ /* 0x000fe20003800200 */
[----:B------:R-:W-:Y:S02]  /*0410*/  PLOP3.LUT P0, PT, PT, PT, PT, 0x80, 0x8 ;  /* 0x000000000008781c */ /* 0x000fe40003f0f070 */
[----:B------:R-:W-:-:S13]  /*0420*/  ISETP.GT.AND P1, PT, R0, 0xc00, PT ;  /* 0x00000c000000780c */ /* 0x000fda0003f24270 */
[----:B------:R-:W-:Y:S05]  /*0430*/  @!P1 BRA `(.L_x_770) ;  /* 0x0000000400749947 */ /* 0x000fea0003800000 */
[----:B------:R-:W0:Y:S01]  /*0440*/  LDC.64 R2, c[0x0][0x380] ;  /* 0x0000e000ff027b82 */ /* 0x000e220000000a00 */
[----:B------:R-:W-:Y:S02]  /*0450*/  PLOP3.LUT P0, PT, PT, PT, PT, 0x8, 0x80 ;  /* 0x000000000080781c */ /* 0x000fe40003f0e170 */
[----:B------:R-:W-:-:S11]  /*0460*/  IADD3 R0, PT, PT, R4, -0xc00, RZ ;  /* 0xfffff40004007810 */ /* 0x000fd60007ffe0ff */
.L_x_771:
[----:B0-----:R-:W-:-:S05]  /*0470*/  IMAD.WIDE R30, R43, 0x8, R2 ;  /* 0x000000082b1e7825 */ /* 0x001fca00078e0202 */
[----:B------:R-:W2:Y:S04]  /*0480*/  LDG.E.64.CONSTANT R8, desc[UR6][R30.64] ;  /* 0x000000061e087981 */ /* 0x000ea8000c1e9b00 */
[----:B------:R-:W3:Y:S04]  /*0490*/  LDG.E.64.CONSTANT R10, desc[UR6][R30.64+0x800] ;  /* 0x000800061e0a7981 */ /* 0x000ee8000c1e9b00 */
[----:B------:R-:W4:Y:S01]  /*04a0*/  LDG.E.64.CONSTANT R12, desc[UR6][R30.64+0x1000] ;  /* 0x001000061e0c7981 */ /* 0x000f22000c1e9b00 */
[----:B------:R-:W-:-:S03]  /*04b0*/  IADD3 R39, PT, PT, R43, 0x400, RZ ;  /* 0x000004002b277810 */ /* 0x000fc60007ffe0ff */
[----:B------:R-:W4:Y:S02]  /*04c0*/  LDG.E.64.CONSTANT R14, desc[UR6][R30.64+0x1800] ;  /* 0x001800061e0e7981 */ /* 0x000f24000c1e9b00 */
[----:B------:R-:W-:-:S05]  /*04d0*/  IMAD.WIDE R38, R39, 0x8, R2 ;  /* 0x0000000827267825 */ /* 0x000fca00078e0202 */
[----:B------:R-:W4:Y:S04]  /*04e0*/  LDG.E.64.CONSTANT R16, desc[UR6][R38.64] ;  /* 0x0000000626107981 */ /* 0x000f28000c1e9b00 */
[----:B------:R-:W4:Y:S04]  /*04f0*/  LDG.E.64.CONSTANT R18, desc[UR6][R38.64+0x800] ;  /* 0x0008000626127981 */ /* 0x000f28000c1e9b00 */
        /* <DEDUP_REMOVED lines=8> */
[----:B------:R0:W4:Y:S02]  /*0580*/  LDG.E.64.CONSTANT R30, desc[UR6][R44.64+0x1800] ;  /* 0x001800062c1e7981 */ /* 0x000124000c1e9b00 */
[----:B0-----:R-:W-:-:S05]  /*0590*/  IMAD.WIDE R44, R33, 0x8, R2 ;  /* 0x00000008212c7825 */ /* 0x001fca00078e0202 */
[----:B------:R-:W4:Y:S04]  /*05a0*/  LDG.E.64.CONSTANT R32, desc[UR6][R44.64] ;  /* 0x000000062c207981 */ /* 0x000f28000c1e9b00 */
[----:B------:R-:W4:Y:S04]  /*05b0*/  LDG.E.64.CONSTANT R34, desc[UR6][R44.64+0x800] ;  /* 0x000800062c227981 */ /* 0x000f28000c1e9b00 */
[----:B------:R-:W4:Y:S04]  /*05c0*/  LDG.E.64.CONSTANT R36, desc[UR6][R44.64+0x1000] ;  /* 0x001000062c247981 */ /* 0x000f28000c1e9b00 */
[----:B------:R-:W4:Y:S01]  /*05d0*/  LDG.E.64.CONSTANT R38, desc[UR6][R44.64+0x1800] ;  /* 0x001800062c267981 */ /* 0x000f22000c1e9b00 */
[----:B------:R-:W-:-:S04]  /*05e0*/  IADD3 R43, PT, PT, R43, 0x1000, RZ ;  /* 0x000010002b2b7810 */ /* 0x000fc80007ffe0ff */
[----:B------:R-:W-:Y:S01]  /*05f0*/  ISETP.GE.AND P1, PT, R43, R0, PT ;  /* 0x000000002b00720c */ /* 0x000fe20003f26270 */
[-C--:B--2--5:R-:W-:Y:S02]  /*0600*/  IMAD R9, R9, R6.reuse, RZ ;  /* 0x0000000609097224 */ /* 0x0a4fe400078e02ff */
[----:B------:R-:W-:-:S04]  /*0610*/  IMAD.WIDE.U32 R40, R8, R6, RZ ;  /* 0x0000000608287225 */ /* 0x000fc800078e00ff */
[----:B------:R-:W-:Y:S02]  /*0620*/  IMAD R7, R8, R7, R9 ;  /* 0x0000000708077224 */ /* 0x000fe400078e0209 */
[----:B---3--:R-:W-:-:S03]  /*0630*/  IMAD R6, R11, R40, RZ ;  /* 0x000000280b067224 */ /* 0x008fc600078e02ff */
[----:B------:R-:W-:Y:S01]  /*0640*/  IADD3 R7, PT, PT, R41, R7, RZ ;  /* 0x0000000729077210 */ /* 0x000fe20007ffe0ff */
[----:B------:R-:W-:-:S04]  /*0650*/  IMAD.WIDE.U32 R40, R10, R40, RZ ;  /* 0x000000280a287225 */ /* 0x000fc800078e00ff */
[----:B------:R-:W-:Y:S02]  /*0660*/  IMAD R7, R10, R7, R6 ;  /* 0x000000070a077224 */ /* 0x000fe400078e0206 */
[----:B----4-:R-:W-:-:S03]  /*0670*/  IMAD R6, R13, R40, RZ ;  /* 0x000000280d067224 */ /* 0x010fc600078e02ff */
[----:B------:R-:W-:Y:S01]  /*0680*/  IADD3 R7, PT, PT, R41, R7, RZ ;  /* 0x0000000729077210 */ /* 0x000fe20007ffe0ff */
[----:B------:R-:W-:-:S04]  /*0690*/  IMAD.WIDE.U32 R40, R12, R40, RZ ;  /* 0x000000280c287225 */ /* 0x000fc800078e00ff */
[----:B------:R-:W-:Y:S02]  /*06a0*/  IMAD R7, R12, R7, R6 ;  /* 0x000000070c077224 */ /* 0x000fe400078e0206 */
[----:B------:R-:W-:-:S03]  /*06b0*/  IMAD R6, R15, R40, RZ ;  /* 0x000000280f067224 */ /* 0x000fc600078e02ff */
        /* <DEDUP_REMOVED lines=50> */
[----:B------:R-:W-:-:S05]  /*09e0*/  IMAD R9, R38, R9, R8 ;  /* 0x0000000926097224 */ /* 0x000fca00078e0208 */
[----:B------:R-:W-:Y:S01]  /*09f0*/  IADD3 R7, PT, PT, R7, R9, RZ ;  /* 0x0000000907077210 */ /* 0x000fe20007ffe0ff */
[----:B------:R-:W-:Y:S06]  /*0a00*/  @!P1 BRA `(.L_x_771) ;  /* 0xfffffff800989947 */ /* 0x000fec000383ffff */
.L_x_770:
[----:B------:R-:W-:Y:S05]  /*0a10*/  BSYNC.RECONVERGENT B2 ;  /* 0x0000000000027941 */ /* 0x000fea0003800200 */
.L_x_769:
[----:B------:R-:W-:Y:S01]  /*0a20*/  IADD3 R0, PT, PT, -R43, R4, RZ ;  /* 0x000000042b007210 */ /* 0x000fe20007ffe1ff */
[----:B------:R-:W-:Y:S03]  /*0a30*/  BSSY.RECONVERGENT B2, `(.L_x_772) ;  /* 0x0000031000027945 */ /* 0x000fe60003800200 */
[----:B------:R-:W-:-:S13]  /*0a40*/  ISETP.GT.AND P1, PT, R0, 0x400, PT ;  /* 0x000004000000780c */ /* 0x000fda0003f24270 */
[----:B------:R-:W-:Y:S05]  /*0a50*/  @!P1 BRA `(.L_x_773) ;  /* 0x0000000000b89947 */ /* 0x000fea0003800000 */
[----:B------:R-:W0:Y:S02]  /*0a60*/  LDC.64 R24, c[0x0][0x380] ;  /* 0x0000e000ff187b82 */ /* 0x000e240000000a00 */
        /* <DEDUP_REMOVED lines=9> */
[----:B------:R-:W4:Y:S04]  /*0b00*/  LDG.E.64.CONSTANT R8, desc[UR6][R24.64+0x1000] ;  /* 0x0010000618087981 */ /* 0x000f28000c1e9b00 */
[----:B------:R-:W4:Y:S01]  /*0b10*/  LDG.E.64.CONSTANT R2, desc[UR6][R24.64+0x1800] ;  /* 0x0018000618027981 */ /* 0x000f22000c1e9b00 */
[----:B------:R-:W-:-:S02]  /*0b20*/  PLOP3.LUT P0, PT, PT, PT, PT, 0x8, 0x80 ;  /* 0x000000000080781c */ /* 0x000fc40003f0e170 */
[----:B------:R-:W-:Y:S01]  /*0b30*/  IADD3 R43, PT, PT, R43, 0x800, RZ ;  /* 0x000008002b2b7810 */ /* 0x000fe20007ffe0ff */
        /* <DEDUP_REMOVED lines=27> */
[-C--:B------:R-:W-:Y:S02]  /*0cf0*/  IMAD R0, R3, R26.reuse, RZ ;  /* 0x0000001a03007224 */ /* 0x080fe400078e02ff */
[----:B------:R-:W-:Y:S01]  /*0d00*/  IMAD.WIDE.U32 R6, R2, R26, RZ ;  /* 0x0000001a02067225 */ /* 0x000fe200078e00ff */
[----:B------:R-:W-:-:S05]  /*0d10*/  IADD3 R9, PT, PT, R27, R9, RZ ;  /* 0x000000091b097210 */ /* 0x000fca0007ffe0ff */
[----:B------:R-:W-:-:S05]  /*0d20*/  IMAD R9, R2, R9, R0 ;  /* 0x0000000902097224 */ /* 0x000fca00078e0200 */
[----:B------:R-:W-:-:S07]  /*0d30*/  IADD3 R7, PT, PT, R7, R9, RZ ;  /* 0x0000000907077210 */ /* 0x000fce0007ffe0ff */
.L_x_773:
[----:B------:R-:W-:Y:S05]  /*0d40*/  BSYNC.RECONVERGENT B2 ;  /* 0x0000000000027941 */ /* 0x000fea0003800200 */
.L_x_772:
[----:B------:R-:W-:-:S13]  /*0d50*/  ISETP.LT.OR P0, PT, R43, R4, P0 ;  /* 0x000000042b00720c */ /* 0x000fda0000701670 */
[----:B------:R-:W-:Y:S05]  /*0d60*/  @!P0 BRA `(.L_x_765) ;  /* 0x0000000000588947 */ /* 0x000fea0003800000 */
[----:B------:R-:W0:Y:S02]  /*0d70*/  LDC.64 R2, c[0x0][0x380] ;  /* 0x0000e000ff027b82 */ /* 0x000e240000000a00 */
[----:B0-----:R-:W-:-:S05]  /*0d80*/  IMAD.WIDE R2, R43, 0x8, R2 ;  /* 0x000000082b027825 */ /* 0x001fca00078e0202 */
[----:B------:R-:W2:Y:S04]  /*0d90*/  LDG.E.64.CONSTANT R8, desc[UR6][R2.64] ;  /* 0x0000000602087981 */ /* 0x000ea8000c1e9b00 */
[----:B------:R-:W3:Y:S04]  /*0da0*/  LDG.E.64.CONSTANT R10, desc[UR6][R2.64+0x800] ;  /* 0x00080006020a7981 */ /* 0x000ee8000c1e9b00 */
[----:B------:R-:W4:Y:S04]  /*0db0*/  LDG.E.64.CONSTANT R12, desc[UR6][R2.64+0x1000] ;  /* 0x00100006020c7981 */ /* 0x000f28000c1e9b00 */
[----:B------:R0:W4:Y:S01]  /*0dc0*/  LDG.E.64.CONSTANT R14, desc[UR6][R2.64+0x1800] ;  /* 0x00180006020e7981 */ /* 0x000122000c1e9b00 */
[----:B--2--5:R-:W-:-:S02]  /*0dd0*/  IMAD R0, R9, R6, RZ ;  /* 0x0000000609007224 */ /* 0x024fc400078e02ff */
        /* <DEDUP_REMOVED lines=9> */
[----:B0-----:R-:W-:Y:S02]  /*0e70*/  IMAD R3, R12, R7, R0 ;  /* 0x000000070c037224 */ /* 0x001fe400078e0200 */
[-C--:B------:R-:W-:Y:S02]  /*0e80*/  IMAD R0, R15, R16.reuse, RZ ;  /* 0x000000100f007224 */ /* 0x080fe400078e02ff */
[----:B------:R-:W-:Y:S01]  /*0e90*/  IMAD.WIDE.U32 R6, R14, R16, RZ ;  /* 0x000000100e067225 */ /* 0x000fe200078e00ff */
[----:B------:R-:W-:-:S05]  /*0ea0*/  IADD3 R3, PT, PT, R17, R3, RZ ;  /* 0x0000000311037210 */ /* 0x000fca0007ffe0ff */
[----:B------:R-:W-:-:S05]  /*0eb0*/  IMAD R3, R14, R3, R0 ;  /* 0x000000030e037224 */ /* 0x000fca00078e0200 */
[----:B------:R-:W-:-:S07]  /*0ec0*/  IADD3 R7, PT, PT, R7, R3, RZ ;  /* 0x0000000307077210 */ /* 0x000fce0007ffe0ff */
.L_x_765:
[----:B------:R-:W-:Y:S05]  /*0ed0*/  BSYNC.RECONVERGENT B1 ;  /* 0x0000000000017941 */ /* 0x000fea0003800200 */
.L_x_764:
[----:B------:R-:W-:-:S13]  /*0ee0*/  ISETP.GE.AND P0, PT, R4, 0x100, PT ;  /* 0x000001000400780c */ /* 0x000fda0003f06270 */
[----:B------:R-:W-:Y:S05]  /*0ef0*/  @!P0 BRA `(.L_x_774) ;  /* 0x0000000400788947 */ /* 0x000fea0003800000 */
[----:B------:R-:W0:Y:S01]  /*0f00*/  S2R R10, SR_LANEID ;  /* 0x00000000000a7919 */ /* 0x000e220000000000 */
[----:B-----5:R-:W1:Y:S04]  /*0f10*/  SHFL.DOWN PT, R2, R7, 0x1, 0x1f ;  /* 0x08201f0007027f89 */ /* 0x020e6800000e0000 */
[----:B------:R-:W2:Y:S01]  /*0f20*/  SHFL.DOWN PT, R0, R6, 0x1, 0x1f ;  /* 0x08201f0006007f89 */ /* 0x000ea200000e0000 */
[C---:B0-----:R-:W-:Y:S02]  /*0f30*/  ISETP.GT.AND P0, PT, R10.reuse, 0x1e, PT ;  /* 0x0000001e0a00780c */ /* 0x041fe40003f04270 */
[----:B------:R-:W-:Y:S02]  /*0f40*/  ISETP.NE.AND P1, PT, R10, RZ, PT ;  /* 0x000000ff0a00720c */ /* 0x000fe40003f25270 */
[----:B-1----:R-:W-:-:S02]  /*0f50*/  SEL R3, R2, RZ, !P0 ;  /* 0x000000ff02037207 */ /* 0x002fc40004000000 */
[----:B--2---:R-:W-:Y:S02]  /*0f60*/  SEL R0, R0, 0x1, !P0 ;  /* 0x0000000100007807 */ /* 0x004fe40004000000 */
[----:B------:R-:W-:Y:S01]  /*0f70*/  ISETP.GT.AND P0, PT, R10, 0x1d, PT ;  /* 0x0000001d0a00780c */ /* 0x000fe20003f04270 */
[-C--:B------:R-:W-:Y:S02]  /*0f80*/  IMAD R4, R3, R6.reuse, RZ ;  /* 0x0000000603047224 */ /* 0x080fe400078e02ff */
[----:B------:R-:W-:-:S04]  /*0f90*/  IMAD.WIDE.U32 R2, R0, R6, RZ ;  /* 0x0000000600027225 */ /* 0x000fc800078e00ff */
[----:B------:R-:W-:Y:S02]  /*0fa0*/  IMAD R9, R7, R0, R4 ;  /* 0x0000000007097224 */ /* 0x000fe400078e0204 */
[----:B------:R-:W-:Y:S03]  /*0fb0*/  SHFL.DOWN PT, R0, R2, 0x2, 0x1f ;  /* 0x08401f0002007f89 */ /* 0x000fe600000e0000 */
[----:B------:R-:W-:-:S05]  /*0fc0*/  IADD3 R4, PT, PT, R3, R9, RZ ;  /* 0x0000000903047210 */ /* 0x000fca0007ffe0ff */
[----:B------:R-:W0:Y:S02]  /*0fd0*/  SHFL.DOWN PT, R3, R4, 0x2, 0x1f ;  /* 0x08401f0004037f89 */ /* 0x000e2400000e0000 */
[----:B0-----:R-:W-:Y:S02]  /*0fe0*/  SEL R7, R3, RZ, !P0 ;  /* 0x000000ff03077207 */ /* 0x001fe40004000000 */
[----:B------:R-:W-:Y:S02]  /*0ff0*/  SEL R3, R0, 0x1, !P0 ;  /* 0x0000000100037807 */ /* 0x000fe40004000000 */
[----:B------:R-:W-:Y:S01]  /*1000*/  ISETP.GT.AND P0, PT, R10, 0x1b, PT ;  /* 0x0000001b0a00780c */ /* 0x000fe20003f04270 */
[-C--:B------:R-:W-:Y:S02]  /*1010*/  IMAD R0, R7, R2.reuse, RZ ;  /* 0x0000000207007224 */ /* 0x080fe400078e02ff */
[----:B------:R-:W-:-:S04]  /*1020*/  IMAD.WIDE.U32 R6, R3, R2, RZ ;  /* 0x0000000203067225 */ /* 0x000fc800078e00ff */
[----:B------:R-:W-:Y:S02]  /*1030*/  IMAD R3, R3, R4, R0 ;  /* 0x0000000403037224 */ /* 0x000fe400078e0200 */
[----:B------:R-:W0:Y:S03]  /*1040*/  SHFL.DOWN PT, R0, R6, 0x4, 0x1f ;  /* 0x08801f0006007f89 */ /* 0x000e2600000e0000 */
[----:B------:R-:W-:-:S05]  /*1050*/  IADD3 R8, PT, PT, R7, R3, RZ ;  /* 0x0000000307087210 */ /* 0x000fca0007ffe0ff */
[----:B------:R-:W1:Y:S01]  /*1060*/  SHFL.DOWN PT, R3, R8, 0x4, 0x1f ;  /* 0x08801f0008037f89 */ /* 0x000e6200000e0000 */
[----:B0-----:R-:W-:Y:S02]  /*1070*/  SEL R7, R0, 0x1, !P0 ;  /* 0x0000000100077807 */ /* 0x001fe40004000000 */
[----:B-1----:R-:W-:Y:S02]  /*1080*/  SEL R3, R3, RZ, !P0 ;  /* 0x000000ff03037207 */ /* 0x002fe40004000000 */
[----:B------:R-:W-:-:S03]  /*1090*/  ISETP.GT.AND P0, PT, R10, 0x17, PT ;  /* 0x000000170a00780c */ /* 0x000fc60003f04270 */
        /* <DEDUP_REMOVED lines=11> */
[----:B------:R-:W-:Y:S01]  /*1150*/  IMAD R3, R3, R4, R0 ;  /* 0x0000000403037224 */ /* 0x000fe200078e0200 */
[----:B------:R-:W-:Y:S01]  /*1160*/  @!P1 MOV R4, 0x400 ;  /* 0x0000040000049802 */ /* 0x000fe20000000f00 */
[----:B------:R-:W0:Y:S03]  /*1170*/  SHFL.DOWN PT, R0, R6, 0x10, 0x1f ;  /* 0x0a001f0006007f89 */ /* 0x000e2600000e0000 */
[----:B------:R-:W-:Y:S02]  /*1180*/  IADD3 R8, PT, PT, R7, R3, RZ ;  /* 0x0000000307087210 */ /* 0x000fe40007ffe0ff */
[----:B------:R-:W1:Y:S03]  /*1190*/  @!P1 S2R R7, SR_CgaCtaId ;  /* 0x0000000000079919 */ /* 0x000e660000008800 */
[----:B------:R-:W2:Y:S01]  /*11a0*/  SHFL.DOWN PT, R3, R8, 0x10, 0x1f ;  /* 0x0a001f0008037f89 */ /* 0x000ea200000e0000 */
[----:B0-----:R-:W-:-:S02]  /*11b0*/  SEL R9, R0, 0x1, !P0 ;  /* 0x0000000100097807 */ /* 0x001fc40004000000 */
[----:B------:R-:W-:-:S04]  /*11c0*/  @!P1 SHF.R.U32.HI R0, RZ, 0x2, R5 ;  /* 0x00000002ff009819 */ /* 0x000fc80000011605 */
[----:B------:R-:W-:Y:S02]  /*11d0*/  @!P1 LOP3.LUT R0, R0, 0xf8, RZ, 0xc0, !PT ;  /* 0x000000f800009812 */ /* 0x000fe400078ec0ff */
[----:B--2---:R-:W-:Y:S02]  /*11e0*/  SEL R3, R3, RZ, !P0 ;  /* 0x000000ff03037207 */ /* 0x004fe40004000000 */
[----:B------:R-:W-:Y:S02]  /*11f0*/  ISETP.NE.AND P0, PT, R5, RZ, PT ;  /* 0x000000ff0500720c */ /* 0x000fe40003f05270 */
[----:B-1----:R-:W-:Y:S01]  /*1200*/  @!P1 LEA R7, R7, R4, 0x18 ;  /* 0x0000000407079211 */ /* 0x002fe200078ec0ff */
[-C--:B------:R-:W-:Y:S02]  /*1210*/  IMAD R10, R3, R6.reuse, RZ ;  /* 0x00000006030a7224 */ /* 0x080fe400078e02ff */
[----:B------:R-:W-:Y:S01]  /*1220*/  IMAD.WIDE.U32 R2, R9, R6, RZ ;  /* 0x0000000609027225 */ /* 0x000fe200078e00ff */
[----:B------:R-:W-:-:S03]  /*1230*/  @!P1 IADD3 R7, PT, PT, R0, R7, RZ ;  /* 0x0000000700079210 */ /* 0x000fc60007ffe0ff */
[----:B------:R-:W-:-:S05]  /*1240*/  IMAD R9, R9, R8, R10 ;  /* 0x0000000809097224 */ /* 0x000fca00078e020a */
[----:B------:R-:W-:-:S05]  /*1250*/  IADD3 R3, PT, PT, R3, R9, RZ ;  /* 0x0000000903037210 */ /* 0x000fca0007ffe0ff */
[----:B------:R0:W-:Y:S01]  /*1260*/  @!P1 STS.64 [R7+0x8], R2 ;  /* 0x0000080207009388 */ /* 0x0001e20000000a00 */
[----:B------:R-:W-:Y:S06]  /*1270*/  BAR.SYNC.DEFER_BLOCKING 0x0 ;  /* 0x0000000000007b1d */ /* 0x000fec0000010000 */
[----:B------:R-:W-:Y:S05]  /*1280*/  @P0 BRA `(.L_x_775) ;  /* 0x0000005800180947 */ /* 0x000fea0003800000 */
[----:B------:R-:W1:Y:S01]  /*1290*/  S2UR UR5, SR_CgaCtaId ;  /* 0x00000000000579c3 */ /* 0x000e620000008800 */
[----:B------:R-:W-:Y:S02]  /*12a0*/  UMOV UR4, 0x400 ;  /* 0x0000040000047882 */ /* 0x000fe40000000000 */
[----:B-1----:R-:W-:-:S09]  /*12b0*/  ULEA UR4, UR5, UR4, 0x18 ;  /* 0x0000000405047291 */ /* 0x002fd2000f8ec0ff */
[----:B------:R-:W1:Y:S04]  /*12c0*/  LDS.128 R12, [UR4+0x10] ;  /* 0x00001004ff0c7984 */ /* 0x000e680008000c00 */
[----:B------:R-:W2:Y:S04]  /*12d0*/  LDS.128 R8, [UR4+0x20] ;  /* 0x00002004ff087984 */ /* 0x000ea80008000c00 */
[----:B0-----:R-:W0:Y:S01]  /*12e0*/  LDS.128 R4, [UR4+0x30] ;  /* 0x00003004ff047984 */ /* 0x001e220008000c00 */
[-C--:B-1----:R-:W-:Y:S02]  /*12f0*/  IMAD R0, R13, R2.reuse, RZ ;  /* 0x000000020d007224 */ /* 0x082fe400078e02ff */
[----:B------:R-:W-:-:S04]  /*1300*/  IMAD.WIDE.U32 R16, R12, R2, RZ ;  /* 0x000000020c107225 */ /* 0x000fc800078e00ff */
[----:B------:R-:W-:-:S05]  /*1310*/  IMAD R3, R12, R3, R0 ;  /* 0x000000030c037224 */ /* 0x000fca00078e0200 */
[----:B------:R-:W-:-:S05]  /*1320*/  IADD3 R3, PT, PT, R17, R3, RZ ;  /* 0x0000000311037210 */ /* 0x000fca0007ffe0ff */
[-C--:B------:R-:W-:Y:S02]  /*1330*/  IMAD R13, R3, R14.reuse, RZ ;  /* 0x0000000e030d7224 */ /* 0x080fe400078e02ff */
[----:B------:R-:W-:-:S04]  /*1340*/  IMAD.WIDE.U32 R2, R16, R14, RZ ;  /* 0x0000000e10027225 */ /* 0x000fc800078e00ff */
[----:B------:R-:W-:-:S05]  /*1350*/  IMAD R13, R16, R15, R13 ;  /* 0x0000000f100d7224 */ /* 0x000fca00078e020d */
[----:B------:R-:W-:Y:S01]  /*1360*/  IADD3 R3, PT, PT, R3, R13, RZ ;  /* 0x0000000d03037210 */ /* 0x000fe20007ffe0ff */
[----:B--2---:R-:W-:-:S04]  /*1370*/  IMAD.WIDE.U32 R12, R2, R8, RZ ;  /* 0x00000008020c7225 */ /* 0x004fc800078e00ff */
[----:B------:R-:W-:-:S04]  /*1380*/  IMAD R3, R3, R8, RZ ;  /* 0x0000000803037224 */ /* 0x000fc800078e02ff */
[----:B------:R-:W-:Y:S02]  /*1390*/  IMAD R3, R9, R2, R3 ;  /* 0x0000000209037224 */ /* 0x000fe400078e0203 */
[----:B------:R-:W-:-:S03]  /*13a0*/  IMAD.WIDE.U32 R8, R12, R10, RZ ;  /* 0x0000000a0c087225 */ /* 0x000fc600078e00ff */
[----:B------:R-:W-:-:S05]  /*13b0*/  IADD3 R3, PT, PT, R13, R3, RZ ;  /* 0x000000030d037210 */ /* 0x000fca0007ffe0ff */
[----:B------:R-:W-:Y:S02]  /*13c0*/  IMAD R13, R3, R10, RZ ;  /* 0x0000000a030d7224 */ /* 0x000fe400078e02ff */
[----:B------:R-:W1:Y:S02]  /*13d0*/  LDS.64 R2, [UR4+0x40] ;  /* 0x00004004ff027984 */ /* 0x000e640008000a00 */
[----:B------:R-:W-:Y:S02]  /*13e0*/  IMAD R13, R12, R11, R13 ;  /* 0x0000000b0c0d7224 */ /* 0x000fe400078e020d */
[----:B0-----:R-:W-:-:S03]  /*13f0*/  IMAD.WIDE.U32 R10, R8, R4, RZ ;  /* 0x00000004080a7225 */ /* 0x001fc600078e00ff */
[----:B------:R-:W-:-:S05]  /*1400*/  IADD3 R9, PT, PT, R9, R13, RZ ;  /* 0x0000000d09097210 */ /* 0x000fca0007ffe0ff */
[----:B------:R-:W-:-:S04]  /*1410*/  IMAD R9, R9, R4, RZ ;  /* 0x0000000409097224 */ /* 0x000fc800078e02ff */
[----:B------:R-:W-:-:S05]  /*1420*/  IMAD R5, R5, R8, R9 ;  /* 0x0000000805057224 */ /* 0x000fca00078e0209 */
[----:B------:R-:W-:-:S05]  /*1430*/  IADD3 R5, PT, PT, R11, R5, RZ ;  /* 0x000000050b057210 */ /* 0x000fca0007ffe0ff */
[-C--:B------:R-:W-:Y:S02]  /*1440*/  IMAD R9, R5, R6.reuse, RZ ;  /* 0x0000000605097224 */ /* 0x080fe400078e02ff */
[----:B------:R-:W-:-:S04]  /*1450*/  IMAD.WIDE.U32 R4, R10, R6, RZ ;  /* 0x000000060a047225 */ /* 0x000fc800078e00ff */
[----:B------:R-:W-:-:S05]  /*1460*/  IMAD R9, R10, R7, R9 ;  /* 0x000000070a097224 */ /* 0x000fca00078e0209 */
[----:B------:R-:W-:Y:S01]  /*1470*/  IADD3 R5, PT, PT, R5, R9, RZ ;  /* 0x0000000905057210 */ /* 0x000fe20007ffe0ff */
[----:B-1----:R-:W-:-:S04]  /*1480*/  IMAD.WIDE.U32 R6, R4, R2, RZ ;  /* 0x0000000204067225 */ /* 0x002fc800078e00ff */
[----:B------:R-:W-:Y:S01]  /*1490*/  IMAD R5, R5, R2, RZ ;  /* 0x0000000205057224 */ /* 0x000fe200078e02ff */
[----:B------:R-:W-:-:S03]  /*14a0*/  MOV R2, R6 ;  /* 0x0000000600027202 */ /* 0x000fc60000000f00 */
[----:B------:R-:W-:-:S05]  /*14b0*/  IMAD R5, R3, R4, R5 ;  /* 0x0000000403057224 */ /* 0x000fca00078e0205 */
[----:B------:R-:W-:Y:S01]  /*14c0*/  IADD3 R3, PT, PT, R7, R5, RZ ;  /* 0x0000000507037210 */ /* 0x000fe20007ffe0ff */
[----:B------:R-:W-:Y:S06]  /*14d0*/  BRA `(.L_x_775) ;  /* 0x0000005400847947 */ /* 0x000fec0003800000 */
.L_x_774:
[----:B------:R-:W-:-:S04]  /*14e0*/  LOP3.LUT R0, R5, 0x3e0, RZ, 0xc0, !PT ;  /* 0x000003e005007812 */ /* 0x000fc800078ec0ff */
[----:B------:R-:W-:Y:S02]  /*14f0*/  IADD3 R3, PT, PT, R0, 0x20, RZ ;  /* 0x0000002000037810 */ /* 0x000fe40007ffe0ff */
[----:B------:R-:W-:Y:S02]  /*1500*/  LOP3.LUT R9, RZ, R0, RZ, 0x33, !PT ;  /* 0x00000000ff097212 */ /* 0x000fe400078e33ff */
[----:B------:R-:W0:Y:S01]  /*1510*/  S2R R0, SR_LANEID ;  /* 0x0000000000007919 */ /* 0x000e220000000000 */
[-C--:B------:R-:W-:Y:S02]  /*1520*/  ISETP.GT.AND P0, PT, R3, R4.reuse, PT ;  /* 0x000000040300720c */ /* 0x080fe40003f04270 */
[----:B------:R-:W-:-:S04]  /*1530*/  IADD3 R3, PT, PT, R9, R4, RZ ;  /* 0x0000000409037210 */ /* 0x000fc80007ffe0ff */
[----:B------:R-:W-:-:S05]  /*1540*/  SEL R3, R3, 0x1f, P0 ;  /* 0x0000001f03037807 */ /* 0x000fca0000000000 */
[----:B-----5:R-:W1:Y:S04]  /*1550*/  SHFL.DOWN PT, R8, R7, 0x1, R3 ;  /* 0x0820000007087989 */ /* 0x020e6800000e0003 */
[----:B------:R-:W2:Y:S01]  /*1560*/  SHFL.DOWN PT, R2, R6, 0x1, R3 ;  /* 0x0820000006027989 */ /* 0x000ea200000e0003 */
[C---:B0-----:R-:W-:Y:S02]  /*1570*/  ISETP.GE.AND P0, PT, R0.reuse, R3, PT ;  /* 0x000000030000720c */ /* 0x041fe40003f06270 */
[----:B------:R-:W-:Y:S02]  /*1580*/  ISETP.NE.AND P1, PT, R0, RZ, PT ;  /* 0x000000ff0000720c */ /* 0x000fe40003f25270 */
[----:B-1----:R-:W-:Y:S02]  /*1590*/  SEL R9, R8, RZ, !P0 ;  /* 0x000000ff08097207 */ /* 0x002fe40004000000 */
[----:B--2---:R-:W-:-:S03]  /*15a0*/  SEL R2, R2, 0x1, !P0 ;  /* 0x0000000102027807 */ /* 0x004fc60004000000 */
[-C--:B------:R-:W-:Y:S02]  /*15b0*/  IMAD R10, R9, R6.reuse, RZ ;  /* 0x00000006090a7224 */ /* 0x080fe400078e02ff */
[----:B------:R-:W-:-:S04]  /*15c0*/  IMAD.WIDE.U32 R8, R2, R6, RZ ;  /* 0x0000000602087225 */ /* 0x000fc800078e00ff */
[----:B------:R-:W-:Y:S01]  /*15d0*/  IMAD R11, R7, R2, R10 ;  /* 0x00000002070b7224 */ /* 0x000fe200078e020a */
[----:B------:R-:W-:Y:S01]  /*15e0*/  IADD3 R10, PT, PT, R0, 0x2, RZ ;  /* 0x00000002000a7810 */ /* 0x000fe20007ffe0ff */
[----:B------:R-:W-:Y:S03]  /*15f0*/  SHFL.DOWN PT, R2, R8, 0x2, R3 ;  /* 0x0840000008027989 */ /* 0x000fe600000e0003 */
[----:B------:R-:W-:Y:S02]  /*1600*/  IADD3 R12, PT, PT, R9, R11, RZ ;  /* 0x0000000b090c7210 */ /* 0x000fe40007ffe0ff */
[----:B------:R-:W-:Y:S02]  /*1610*/  ISETP.GT.AND P0, PT, R10, R3, PT ;  /* 0x000000030a00720c */ /* 0x000fe40003f04270 */
[----:B------:R-:W-:Y:S01]  /*1620*/  @!P1 MOV R11, 0x400 ;  /* 0x00000400000b9802 */ /* 0x000fe20000000f00 */
[----:B------:R-:W0:Y:S02]  /*1630*/  SHFL.DOWN PT, R9, R12, 0x2, R3 ;  /* 0x084000000c097989 */ /* 0x000e2400000e0003 */
[----:B0-----:R-:W-:-:S02]  /*1640*/  SEL R7, R9, RZ, !P0 ;  /* 0x000000ff09077207 */ /* 0x001fc40004000000 */
[----:B------:R-:W-:-:S03]  /*1650*/  SEL R9, R2, 0x1, !P0 ;  /* 0x0000000102097807 */ /* 0x000fc60004000000 */
[-C--:B------:R-:W-:Y:S02]  /*1660*/  IMAD R2, R7, R8.reuse, RZ ;  /* 0x0000000807027224 */ /* 0x080fe400078e02ff */
[----:B------:R-:W-:Y:S01]  /*1670*/  IMAD.WIDE.U32 R6, R9, R8, RZ ;  /* 0x0000000809067225 */ /* 0x000fe200078e00ff */
[----:B------:R-:W-:-:S03]  /*1680*/  IADD3 R8, PT, PT, R0, 0x4, RZ ;  /* 0x0000000400087810 */ /* 0x000fc60007ffe0ff */
[----:B------:R-:W-:Y:S01]  /*1690*/  IMAD R9, R9, R12, R2 ;  /* 0x0000000c09097224 */ /* 0x000fe200078e0202 */
[----:B------:R-:W-:Y:S01]  /*16a0*/  ISETP.GT.AND P0, PT, R8, R3, PT ;  /* 0x000000030800720c */ /* 0x000fe20003f04270 */
[----:B------:R-:W-:Y:S03]  /*16b0*/  SHFL.DOWN PT, R2, R6, 0x4, R3 ;  /* 0x0880000006027989 */ /* 0x000fe600000e0003 */
[----:B------:R-:W-:-:S05]  /*16c0*/  IADD3 R10, PT, PT, R7, R9, RZ ;  /* 0x00000009070a7210 */ /* 0x000fca0007ffe0ff */
[----:B------:R-:W0:Y:S02]  /*16d0*/  SHFL.DOWN PT, R7, R10, 0x4, R3 ;  /* 0x088000000a077989 */ /* 0x000e2400000e0003 */
[----:B0-----:R-:W-:Y:S02]  /*16e0*/  SEL R9, R7, RZ, !P0 ;  /* 0x000000ff07097207 */ /* 0x001fe40004000000 */
[----:B------:R-:W-:-:S03]  /*16f0*/  SEL R7, R2, 0x1, !P0 ;  /* 0x0000000102077807 */ /* 0x000fc60004000000 */
[-C--:B------:R-:W-:Y:S02]  /*1700*/  IMAD R2, R9, R6.reuse, RZ ;  /* 0x0000000609027224 */ /* 0x080fe400078e02ff */
[C---:B------:R-:W-:Y:S01]  /*1710*/  IMAD.WIDE.U32 R8, R7.reuse, R6, RZ ;  /* 0x0000000607087225 */ /* 0x040fe200078e00ff */
[C---:B------:R-:W-:Y:S02]  /*1720*/  IADD3 R6, PT, PT, R0.reuse, 0x8, RZ ;  /* 0x0000000800067810 */ /* 0x040fe40007ffe0ff */
[----:B------:R-:W-:Y:S01]  /*1730*/  IADD3 R0, PT, PT, R0, 0x10, RZ ;  /* 0x0000001000007810 */ /* 0x000fe20007ffe0ff */
[----:B------:R-:W-:Y:S01]  /*1740*/  IMAD R7, R7, R10, R2 ;  /* 0x0000000a07077224 */ /* 0x000fe200078e0202 */
[----:B------:R-:W-:Y:S01]  /*1750*/  ISETP.GT.AND P0, PT, R6, R3, PT ;  /* 0x000000030600720c */ /* 0x000fe20003f04270 */
[----:B------:R-:W0:Y:S03]  /*1760*/  SHFL.DOWN PT, R2, R8, 0x8, R3 ;  /* 0x0900000008027989 */ /* 0x000e2600000e0003 */
[----:B------:R-:W-:-:S05]  /*1770*/  IADD3 R12, PT, PT, R9, R7, RZ ;  /* 0x00000007090c7210 */ /* 0x000fca0007ffe0ff */
[----:B------:R-:W1:Y:S01]  /*1780*/  SHFL.DOWN PT, R7, R12, 0x8, R3 ;  /* 0x090000000c077989 */ /* 0x000e6200000e0003 */
[----:B0-----:R-:W-:Y:S02]  /*1790*/  SEL R9, R2, 0x1, !P0 ;  /* 0x0000000102097807 */ /* 0x001fe40004000000 */
[----:B-1----:R-:W-:Y:S02]  /*17a0*/  SEL R7, R7, RZ, !P0 ;  /* 0x000000ff07077207 */ /* 0x002fe40004000000 */
[----:B------:R-:W-:-:S03]  /*17b0*/  ISETP.GT.AND P0, PT, R0, R3, PT ;  /* 0x000000030000720c */ /* 0x000fc60003f04270 */
[-C--:B------:R-:W-:Y:S02]  /*17c0*/  IMAD R2, R7, R8.reuse, RZ ;  /* 0x0000000807027224 */ /* 0x080fe400078e02ff */
[----:B------:R-:W-:-:S04]  /*17d0*/  IMAD.WIDE.U32 R6, R9, R8, RZ ;  /* 0x0000000809067225 */ /* 0x000fc800078e00ff */
[----:B------:R-:W-:Y:S02]  /*17e0*/  IMAD R9, R9, R12, R2 ;  /* 0x0000000c09097224 */ /* 0x000fe400078e0202 */
[----:B------:R-:W0:Y:S03]  /*17f0*/  @!P1 S2R R12, SR_CgaCtaId ;  /* 0x00000000000c9919 */ /* 0x000e260000008800 */
[----:B------:R-:W-:Y:S01]  /*1800*/  IADD3 R10, PT, PT, R7, R9, RZ ;  /* 0x00000009070a7210 */ /* 0x000fe20007ffe0ff */
[----:B------:R-:W-:Y:S04]  /*1810*/  SHFL.DOWN PT, R2, R6, 0x10, R3 ;  /* 0x0a00000006027989 */ /* 0x000fe800000e0003 */
[----:B------:R-:W1:Y:S02]  /*1820*/  SHFL.DOWN PT, R7, R10, 0x10, R3 ;  /* 0x0a0000000a077989 */ /* 0x000e6400000e0003 */
[----:B-1----:R-:W-:-:S02]  /*1830*/  SEL R9, R7, RZ, !P0 ;  /* 0x000000ff07097207 */ /* 0x002fc40004000000 */
[----:B------:R-:W-:Y:S02]  /*1840*/  SEL R7, R2, 0x1, !P0 ;  /* 0x0000000102077807 */ /* 0x000fe40004000000 */
[----:B------:R-:W-:Y:S01]  /*1850*/  @!P1 SHF.R.U32.HI R2, RZ, 0x2, R5 ;  /* 0x00000002ff029819 */ /* 0x000fe20000011605 */
[-C--:B------:R-:W-:Y:S01]  /*1860*/  IMAD R0, R9, R6.reuse, RZ ;  /* 0x0000000609007224 */ /* 0x080fe200078e02ff */
[----:B------:R-:W-:Y:S01]  /*1870*/  ISETP.NE.AND P0, PT, R5, RZ, PT ;  /* 0x000000ff0500720c */ /* 0x000fe20003f05270 */
[----:B------:R-:W-:Y:S01]  /*1880*/  IMAD.WIDE.U32 R8, R7, R6, RZ ;  /* 0x0000000607087225 */ /* 0x000fe200078e00ff */
[----:B0-----:R-:W-:-:S03]  /*1890*/  @!P1 LEA R11, R12, R11, 0x18 ;  /* 0x0000000b0c0b9211 */ /* 0x001fc600078ec0ff */
[----:B------:R-:W-:Y:S01]  /*18a0*/  IMAD R7, R7, R10, R0 ;  /* 0x0000000a07077224 */ /* 0x000fe200078e0200 */
[----:B------:R-:W-:Y:S02]  /*18b0*/  @!P1 LOP3.LUT R0, R2, 0xf8, RZ, 0xc0, !PT ;  /* 0x000000f802009812 */ /* 0x000fe400078ec0ff */
[----:B------:R-:W-:Y:S02]  /*18c0*/  MOV R2, R8 ;  /* 0x0000000800027202 */ /* 0x000fe40000000f00 */
[----:B------:R-:W-:Y:S02]  /*18d0*/  IADD3 R3, PT, PT, R9, R7, RZ ;  /* 0x0000000709037210 */ /* 0x000fe40007ffe0ff */
[----:B------:R-:W-:-:S05]  /*18e0*/  @!P1 IADD3 R11, PT, PT, R0, R11, RZ ;  /* 0x0000000b000b9210 */ /* 0x000fca0007ffe0ff */
[----:B------:R4:W-:Y:S01]  /*18f0*/  @!P1 STS.64 [R11+0x8], R2 ;  /* 0x000008020b009388 */ /* 0x0009e20000000a00 */
[----:B------:R-:W-:Y:S06]  /*1900*/  BAR.SYNC.DEFER_BLOCKING 0x0 ;  /* 0x0000000000007b1d */ /* 0x000fec0000010000 */
[----:B------:R-:W-:Y:S05]  /*1910*/  @P0 BRA `(.L_x_775) ;  /* 0x0000005000740947 */ /* 0x000fea0003800000 */
[----:B------:R-:W0:Y:S01]  /*1920*/  S2UR UR5, SR_CgaCtaId ;  /* 0x00000000000579c3 */ /* 0x000e220000008800 */
[----:B------:R-:W-:Y:S01]  /*1930*/  UMOV UR4, 0x400 ;  /* 0x0000040000047882 */ /* 0x000fe20000000000 */
[----:B------:R-:W-:Y:S01]  /*1940*/  ISETP.GT.AND P1, PT, R4, 0x20, PT ;  /* 0x000000200400780c */ /* 0x000fe20003f24270 */
[----:B0-----:R-:W-:-:S09]  /*1950*/  ULEA UR4, UR5, UR4, 0x18 ;  /* 0x0000000405047291 */ /* 0x001fd2000f8ec0ff */
[----:B----4-:R-:W0:Y:S04]  /*1960*/  LDS.128 R8, [UR4+0x10] ;  /* 0x00001004ff087984 */ /* 0x010e280008000c00 */
[----:B------:R-:W1:Y:S01]  /*1970*/  LDS.128 R12, [UR4+0x20] ;  /* 0x00002004ff0c7984 */ /* 0x000e620008000c00 */
[----:B0-----:R-:W-:Y:S02]  /*1980*/  SEL R5, R9, RZ, P1 ;  /* 0x000000ff09057207 */ /* 0x001fe40000800000 */
[----:B------:R-:W-:Y:S02]  /*1990*/  SEL R8, R8, 0x1, P1 ;  /* 0x0000000108087807 */ /* 0x000fe40000800000 */
[----:B------:R-:W-:Y:S01]  /*19a0*/  ISETP.GT.AND P1, PT, R4, 0x40, PT ;  /* 0x000000400400780c */ /* 0x000fe20003f24270 */
[----:B------:R-:W-:-:S03]  /*19b0*/  IMAD R5, R5, R2, RZ ;  /* 0x0000000205057224 */ /* 0x000fc600078e02ff */
[----:B------:R-:W-:Y:S01]  /*19c0*/  SEL R7, R10, 0x1, P1 ;  /* 0x000000010a077807 */ /* 0x000fe20000800000 */
[C---:B------:R-:W-:Y:S02]  /*19d0*/  IMAD R5, R8.reuse, R3, R5 ;  /* 0x0000000308057224 */ /* 0x040fe400078e0205 */
[----:B------:R-:W-:-:S05]  /*19e0*/  IMAD.WIDE.U32 R2, R8, R2, RZ ;  /* 0x0000000208027225 */ /* 0x000fca00078e00ff */
[----:B------:R-:W-:Y:S02]  /*19f0*/  IADD3 R0, PT, PT, R3, R5, RZ ;  /* 0x0000000503007210 */ /* 0x000fe40007ffe0ff */
[----:B------:R-:W-:Y:S02]  /*1a00*/  SEL R3, R11, RZ, P1 ;  /* 0x000000ff0b037207 */ /* 0x000fe40000800000 */
[----:B------:R-:W0:Y:S01]  /*1a10*/  LDS.128 R8, [UR4+0x30] ;  /* 0x00003004ff087984 */ /* 0x000e220008000c00 */
[-C--:B------:R-:W-:Y:S01]  /*1a20*/  IMAD R0, R0, R7.reuse, RZ ;  /* 0x0000000700007224 */ /* 0x080fe200078e02ff */
[----:B------:R-:W-:Y:S01]  /*1a30*/  ISETP.GT.AND P1, PT, R4, 0x60, PT ;  /* 0x000000600400780c */ /* 0x000fe20003f24270 */
[----:B------:R-:W-:-:S04]  /*1a40*/  IMAD.WIDE.U32 R6, R2, R7, RZ ;  /* 0x0000000702067225 */ /* 0x000fc800078e00ff */
[----:B------:R-:W-:Y:S01]  /*1a50*/  IMAD R5, R3, R2, R0 ;  /* 0x0000000203057224 */ /* 0x000fe200078e0200 */
[----:B-1----:R-:W-:-:S04]  /*1a60*/  SEL R3, R12, 0x1, P1 ;  /* 0x000000010c037807 */ /* 0x002fc80000800000 */
[----:B------:R-:W-:Y:S02]  /*1a70*/  IADD3 R0, PT, PT, R7, R5, RZ ;  /* 0x0000000507007210 */ /* 0x000fe40007ffe0ff */
[----:B------:R-:W-:Y:S01]  /*1a80*/  SEL R5, R13, RZ, P1 ;  /* 0x000000ff0d057207 */ /* 0x000fe20000800000 */
[----:B------:R-:W-:Y:S01]  /*1a90*/  IMAD.WIDE.U32 R12, R6, R3, RZ ;  /* 0x00000003060c7225 */ /* 0x000fe200078e00ff */
[----:B------:R-:W-:-:S03]  /*1aa0*/  ISETP.GT.AND P1, PT, R4, 0x80, PT ;  /* 0x000000800400780c */ /* 0x000fc60003f24270 */
[----:B------:R-:W-:Y:S01]  /*1ab0*/  IMAD R0, R0, R3, RZ ;  /* 0x0000000300007224 */ /* 0x000fe200078e02ff */
[----:B------:R-:W-:Y:S01]  /*1ac0*/  SEL R7, R14, 0x1, P1 ;  /* 0x000000010e077807 */ /* 0x000fe20000800000 */
[----:B------:R-:W1:Y:S01]  /*1ad0*/  LDS.64 R2, [UR4+0x40] ;  /* 0x00004004ff027984 */ /* 0x000e620008000a00 */
[----:B------:R-:W-:Y:S01]  /*1ae0*/  SEL R15, R15, RZ, P1 ;  /* 0x000000ff0f0f7207 */ /* 0x000fe20000800000 */
[----:B------:R-:W-:Y:S01]  /*1af0*/  IMAD R5, R5, R6, R0 ;  /* 0x0000000605057224 */ /* 0x000fe200078e0200 */
[----:B------:R-:W-:-:S04]  /*1b00*/  ISETP.GT.AND P1, PT, R4, 0xa0, PT ;  /* 0x000000a00400780c */ /* 0x000fc80003f24270 */
[----:B------:R-:W-:-:S05]  /*1b10*/  IADD3 R0, PT, PT, R13, R5, RZ ;  /* 0x000000050d007210 */ /* 0x000fca0007ffe0ff */
[-C--:B------:R-:W-:Y:S02]  /*1b20*/  IMAD R0, R0, R7.reuse, RZ ;  /* 0x0000000700007224 */ /* 0x080fe400078e02ff */
[----:B------:R-:W-:-:S04]  /*1b30*/  IMAD.WIDE.U32 R6, R12, R7, RZ ;  /* 0x000000070c067225 */ /* 0x000fc800078e00ff */
[----:B------:R-:W-:Y:S01]  /*1b40*/  IMAD R15, R15, R12, R0 ;  /* 0x0000000c0f0f7224 */ /* 0x000fe200078e0200 */
[----:B0-----:R-:W-:-:S04]  /*1b50*/  SEL R5, R8, 0x1, P1 ;  /* 0x0000000108057807 */ /* 0x001fc80000800000 */
[----:B------:R-:W-:Y:S02]  /*1b60*/  IADD3 R0, PT, PT, R7, R15, RZ ;  /* 0x0000000f07007210 */ /* 0x000fe40007ffe0ff */
[----:B------:R-:W-:Y:S01]  /*1b70*/  SEL R7, R9, RZ, P1 ;  /* 0x000000ff09077207 */ /* 0x000fe20000800000 */
[----:B------:R-:W-:Y:S01]  /*1b80*/  IMAD.WIDE.U32 R8, R6, R5, RZ ;  /* 0x0000000506087225 */ /* 0x000fe200078e00ff */
[----:B------:R-:W-:-:S03]  /*1b90*/  ISETP.GT.AND P1, PT, R4, 0xc0, PT ;  /* 0x000000c00400780c */ /* 0x000fc60003f24270 */
[----:B------:R-:W-:Y:S01]  /*1ba0*/  IMAD R0, R0, R5, RZ ;  /* 0x0000000500007224 */ /* 0x000fe200078e02ff */
[----:B------:R-:W-:Y:S02]  /*1bb0*/  SEL R5, R10, 0x1, P1 ;  /* 0x000000010a057807 */ /* 0x000fe40000800000 */
[----:B------:R-:W-:Y:S01]  /*1bc0*/  SEL R11, R11, RZ, P1 ;  /* 0x000000ff0b0b7207 */ /* 0x000fe20000800000 */
[----:B------:R-:W-:Y:S01]  /*1bd0*/  IMAD R7, R7, R6, R0 ;  /* 0x0000000607077224 */ /* 0x000fe200078e0200 */
[----:B------:R-:W-:-:S04]  /*1be0*/  ISETP.GT.AND P1, PT, R4, 0xe0, PT ;  /* 0x000000e00400780c */ /* 0x000fc80003f24270 */
[----:B------:R-:W-:Y:S02]  /*1bf0*/  IADD3 R0, PT, PT, R9, R7, RZ ;  /* 0x0000000709007210 */ /* 0x000fe40007ffe0ff */
[----:B-1----:R-:W-:-:S03]  /*1c00*/  SEL R7, R2, 0x1, P1 ;  /* 0x0000000102077807 */ /* 0x002fc60000800000 */
[-C--:B------:R-:W-:Y:S02]  /*1c10*/  IMAD R0, R0, R5.reuse, RZ ;  /* 0x0000000500007224 */ /* 0x080fe400078e02ff */
[----:B------:R-:W-:-:S04]  /*1c20*/  IMAD.WIDE.U32 R4, R8, R5, RZ ;  /* 0x0000000508047225 */ /* 0x000fc800078e00ff */
[----:B------:R-:W-:-:S05]  /*1c30*/  IMAD R11, R11, R8, R0 ;  /* 0x000000080b0b7224 */ /* 0x000fca00078e0200 */
[----:B------:R-:W-:Y:S02]  /*1c40*/  IADD3 R0, PT, PT, R5, R11, RZ ;  /* 0x0000000b05007210 */ /* 0x000fe40007ffe0ff */
[----:B------:R-:W-:Y:S01]  /*1c50*/  SEL R5, R3, RZ, P1 ;  /* 0x000000ff03057207 */ /* 0x000fe20000800000 */
[----:B------:R-:W-:-:S04]  /*1c60*/  IMAD.WIDE.U32 R2, R4, R7, RZ ;  /* 0x0000000704027225 */ /* 0x000fc800078e00ff */
[----:B------:R-:W-:-:S04]  /*1c70*/  IMAD R0, R0, R7, RZ ;  /* 0x0000000700007224 */ /* 0x000fc800078e02ff */
[----:B------:R-:W-:-:S05]  /*1c80*/  IMAD R5, R5, R4, R0 ;  /* 0x0000000405057224 */ /* 0x000fca00078e0200 */
[----:B------:R-:W-:Y:S01]  /*1c90*/  IADD3 R3, PT, PT, R3, R5, RZ ;  /* 0x0000000503037210 */ /* 0x000fe20007ffe0ff */
[----:B------:R-:W-:Y:S06]  /*1ca0*/  BRA `(.L_x_775) ;  /* 0x0000004c00907947 */ /* 0x000fec0003800000 */
.L_x_761:
[----:B------:R-:W0:Y:S01]  /*1cb0*/  S2R R0, SR_TID.X ;  /* 0x0000000000007919 */ /* 0x000e220000002100 */
[----:B------:R-:W1:Y:S02]  /*1cc0*/  LDCU.64 UR4, c[0x0][0x380] ;  /* 0x00007000ff0477ac */ /* 0x000e640008000a00 */
[----:B-1----:R-:W-:Y:S02]  /*1cd0*/  MOV R2, UR4 ;  /* 0x0000000400027c02 */ /* 0x002fe40008000f00 */
[----:B------:R-:W-:Y:S02]  /*1ce0*/  MOV R3, UR5 ;  /* 0x0000000500037c02 */ /* 0x000fe40008000f00 */
[----:B0-----:R-:W-:-:S05]  /*1cf0*/  SHF.L.U32 R21, R0, 0x2, RZ ;  /* 0x0000000200157819 */ /* 0x001fca00000006ff */
[----:B------:R-:W-:-:S05]  /*1d00*/  IMAD.WIDE.U32 R6, R21, 0x8, R2 ;  /* 0x0000000815067825 */ /* 0x000fca00078e0002 */
[----:B------:R-:W2:Y:S04]  /*1d10*/  LDG.E.128.CONSTANT R24, desc[UR6][R6.64] ;  /* 0x0000000606187981 */ /* 0x000ea8000c1e9d00 */
[----:B------:R-:W3:Y:S04]  /*1d20*/  LDG.E.128.CONSTANT R12, desc[UR6][R6.64+0x10] ;  /* 0x00001006060c7981 */ /* 0x000ee8000c1e9d00 */
[----:B------:R-:W4:Y:S04]  /*1d30*/  LDG.E.128.CONSTANT R8, desc[UR6][R6.64+0x2000] ;  /* 0x0020000606087981 */ /* 0x000f28000c1e9d00 */
[----:B------:R4:W5:Y:S01]  /*1d40*/  LDG.E.128.CONSTANT R16, desc[UR6][R6.64+0x2010] ;  /* 0x0020100606107981 */ /* 0x000962000c1e9d00 */
[----:B------:R-:W-:Y:S01]  /*1d50*/  ISETP.GE.U32.AND P0, PT, R4, 0x1000, PT ;  /* 0x000010000400780c */ /* 0x000fe20003f06070 */
[----:B------:R-:W-:Y:S01]  /*1d60*/  UMOV UR4, 0x800 ;  /* 0x0000080000047882 */ /* 0x000fe20000000000 */
[----:B--2---:R-:W-:-:S02]  /*1d70*/  IMAD R5, R27, R24, RZ ;  /* 0x000000181b057224 */ /* 0x004fc400078e02ff */
[----:B------:R-:W-:-:S04]  /*1d80*/  IMAD.WIDE.U32 R22, R26, R24, RZ ;  /* 0x000000181a167225 */ /* 0x000fc800078e00ff */
[----:B------:R-:W-:Y:S02]  /*1d90*/  IMAD R5, R25, R26, R5 ;  /* 0x0000001a19057224 */ /* 0x000fe400078e0205 */
[----:B---3--:R-:W-:-:S03]  /*1da0*/  IMAD R13, R13, R22, RZ ;  /* 0x000000160d0d7224 */ /* 0x008fc600078e02ff */
[----:B------:R-:W-:Y:S01]  /*1db0*/  IADD3 R5, PT, PT, R23, R5, RZ ;  /* 0x0000000517057210 */ /* 0x000fe20007ffe0ff */
[----:B------:R-:W-:-:S04]  /*1dc0*/  IMAD.WIDE.U32 R22, R12, R22, RZ ;  /* 0x000000160c167225 */ /* 0x000fc800078e00ff */
[----:B------:R-:W-:Y:S02]  /*1dd0*/  IMAD R5, R12, R5, R13 ;  /* 0x000000050c057224 */ /* 0x000fe400078e020d */
[----:B------:R-:W-:-:S03]  /*1de0*/  IMAD R12, R15, R22, RZ ;  /* 0x000000160f0c7224 */ /* 0x000fc600078e02ff */
        /* <DEDUP_REMOVED lines=11> */
[----:B-----5:R-:W-:-:S03]  /*1ea0*/  IMAD R6, R17, R22, RZ ;  /* 0x0000001611067224 */ /* 0x020fc600078e02ff */
[----:B------:R-:W-:Y:S01]  /*1eb0*/  IADD3 R5, PT, PT, R23, R5, RZ ;  /* 0x0000000517057210 */ /* 0x000fe20007ffe0ff */
[----:B------:R-:W-:-:S04]  /*1ec0*/  IMAD.WIDE.U32 R22, R16, R22, RZ ;  /* 0x0000001610167225 */ /* 0x000fc800078e00ff */
[----:B------:R-:W-:Y:S02]  /*1ed0*/  IMAD R5, R16, R5, R6 ;  /* 0x0000000510057224 */ /* 0x000fe400078e0206 */
[-C--:B------:R-:W-:Y:S02]  /*1ee0*/  IMAD R6, R19, R22.reuse, RZ ;  /* 0x0000001613067224 */ /* 0x080fe400078e02ff */
[----:B------:R-:W-:Y:S01]  /*1ef0*/  IMAD.WIDE.U32 R38, R18, R22, RZ ;  /* 0x0000001612267225 */ /* 0x000fe200078e00ff */
[----:B------:R-:W-:-:S05]  /*1f00*/  IADD3 R5, PT, PT, R23, R5, RZ ;  /* 0x0000000517057210 */ /* 0x000fca0007ffe0ff */
[----:B------:R-:W-:-:S05]  /*1f10*/  IMAD R5, R18, R5, R6 ;  /* 0x0000000512057224 */ /* 0x000fca00078e0206 */
[----:B------:R-:W-:Y:S01]  /*1f20*/  IADD3 R42, PT, PT, R39, R5, RZ ;  /* 0x00000005272a7210 */ /* 0x000fe20007ffe0ff */
[----:B------:R-:W-:Y:S06]  /*1f30*/  @!P0 BRA `(.L_x_776) ;  /* 0x0000000000c48947 */ /* 0x000fec0003800000 */
[----:B------:R-:W0:Y:S01]  /*1f40*/  LDC R20, c[0x0][0x390] ;  /* 0x0000e400ff147b82 */ /* 0x000e220000000800 */
[----:B------:R-:W-:Y:S01]  /*1f50*/  IADD3 R24, PT, PT, R4, -0x800, RZ ;  /* 0xfffff80004187810 */ /* 0x000fe20007ffe0ff */
[----:B------:R-:W-:-:S06]  /*1f60*/  UMOV UR4, 0x800 ;  /* 0x0000080000047882 */ /* 0x000fcc0000000000 */
[----:B------:R-:W1:Y:S02]  /*1f70*/  LDC.64 R2, c[0x0][0x380] ;  /* 0x0000e000ff027b82 */ /* 0x000e640000000a00 */
.L_x_778:
[----:B------:R-:W-:-:S05]  /*1f80*/  IADD3 R23, PT, PT, R21, UR4, RZ ;  /* 0x0000000415177c10 */ /* 0x000fca000fffe0ff */
[----:B-1----:R-:W-:-:S05]  /*1f90*/  IMAD.WIDE.U32 R22, R23, 0x8, R2 ;  /* 0x0000000817167825 */ /* 0x002fca00078e0002 */
[----:B------:R-:W2:Y:S04]  /*1fa0*/  LDG.E.128.CONSTANT R4, desc[UR6][R22.64] ;  /* 0x0000000616047981 */ /* 0x000ea8000c1e9d00 */
[----:B------:R-:W3:Y:S04]  /*1fb0*/  LDG.E.128.CONSTANT R12, desc[UR6][R22.64+0x10] ;  /* 0x00001006160c7981 */ /* 0x000ee8000c1e9d00 */
[----:B------:R-:W4:Y:S04]  /*1fc0*/  LDG.E.128.CONSTANT R16, desc[UR6][R22.64+0x2000] ;  /* 0x0020000616107981 */ /* 0x000f28000c1e9d00 */
[----:B------:R-:W5:Y:S01]  /*1fd0*/  LDG.E.128.CONSTANT R8, desc[UR6][R22.64+0x2010] ;  /* 0x0020100616087981 */ /* 0x000f62000c1e9d00 */
[----:B--2---:R-:W-:-:S02]  /*1fe0*/  IMAD R5, R5, R38, RZ ;  /* 0x0000002605057224 */ /* 0x004fc400078e02ff */
[----:B------:R-:W-:-:S04]  /*1ff0*/  IMAD.WIDE.U32 R38, R4, R38, RZ ;  /* 0x0000002604267225 */ /* 0x000fc800078e00ff */
[----:B------:R-:W-:Y:S02]  /*2000*/  IMAD R5, R4, R42, R5 ;  /* 0x0000002a04057224 */ /* 0x000fe400078e0205 */
[----:B------:R-:W-:-:S03]  /*2010*/  IMAD R4, R7, R38, RZ ;  /* 0x0000002607047224 */ /* 0x000fc600078e02ff */
[----:B------:R-:W-:Y:S01]  /*2020*/  IADD3 R5, PT, PT, R39, R5, RZ ;  /* 0x0000000527057210 */ /* 0x000fe20007ffe0ff */
        /* <DEDUP_REMOVED lines=17> */
[----:B------:R-:W-:Y:S01]  /*2140*/  IMAD R5, R18, R5, R4 ;  /* 0x0000000512057224 */ /* 0x000fe200078e0204 */
[----:B0-----:R-:W-:Y:S01]  /*2150*/  MOV R4, R20 ;  /* 0x0000001400047202 */ /* 0x001fe20000000f00 */
[----:B-----5:R-:W-:-:S03]  /*2160*/  IMAD R6, R9, R38, RZ ;  /* 0x0000002609067224 */ /* 0x020fc600078e02ff */
[----:B------:R-:W-:Y:S01]  /*2170*/  IADD3 R5, PT, PT, R39, R5, RZ ;  /* 0x0000000527057210 */ /* 0x000fe20007ffe0ff */
[----:B------:R-:W-:Y:S01]  /*2180*/  IMAD.WIDE.U32 R38, R8, R38, RZ ;  /* 0x0000002608267225 */ /* 0x000fe200078e00ff */
[----:B------:R-:W-:-:S03]  /*2190*/  IADD3 R7, PT, PT, R4, -UR4, RZ ;  /* 0x8000000404077c10 */ /* 0x000fc6000fffe0ff */
[----:B------:R-:W-:Y:S01]  /*21a0*/  IMAD R5, R8, R5, R6 ;  /* 0x0000000508057224 */ /* 0x000fe200078e0206 */
[----:B------:R-:W-:Y:S01]  /*21b0*/  ISETP.GE.AND P0, PT, R7, 0x800, PT ;  /* 0x000008000700780c */ /* 0x000fe20003f06270 */
[----:B------:R-:W-:-:S03]  /*21c0*/  IMAD R6, R11, R38, RZ ;  /* 0x000000260b067224 */ /* 0x000fc600078e02ff */
[----:B------:R-:W-:Y:S01]  /*21d0*/  IADD3 R5, PT, PT, R39, R5, RZ ;  /* 0x0000000527057210 */ /* 0x000fe20007ffe0ff */
[----:B------:R-:W-:-:S04]  /*21e0*/  IMAD.WIDE.U32 R38, R10, R38, RZ ;  /* 0x000000260a267225 */ /* 0x000fc800078e00ff */
[----:B------:R-:W-:-:S05]  /*21f0*/  IMAD R5, R10, R5, R6 ;  /* 0x000000050a057224 */ /* 0x000fca00078e0206 */
[----:B------:R-:W-:Y:S01]  /*2200*/  IADD3 R42, PT, PT, R39, R5, RZ ;  /* 0x00000005272a7210 */ /* 0x000fe20007ffe0ff */
[----:B------:R-:W-:Y:S06]  /*2210*/  @!P0 BRA `(.L_x_777) ;  /* 0x0000000c00748947 */ /* 0x000fec0003800000 */
[----:B------:R-:W-:-:S06]  /*2220*/  UIADD3 UR4, UPT, UPT, UR4, 0x800, URZ ;  /* 0x0000080004047890 */ /* 0x000fcc000fffe0ff */
[----:B------:R-:W-:-:S13]  /*2230*/  ISETP.LT.AND P0, PT, R24, UR4, PT ;  /* 0x0000000418007c0c */ /* 0x000fda000bf01270 */
[----:B------:R-:W-:Y:S05]  /*2240*/  @!P0 BRA `(.L_x_778) ;  /* 0xfffffffc004c8947 */ /* 0x000fea000383ffff */
.L_x_776:
[----:B------:R-:W-:-:S13]  /*2250*/  ISETP.LE.AND P0, PT, R4, UR4, PT ;  /* 0x0000000404007c0c */ /* 0x000fda000bf03270 */
[----:B------:R-:W-:Y:S05]  /*2260*/  @P0 BRA `(.L_x_777) ;  /* 0x0000000c00600947 */ /* 0x000fea0003800000 */
[----:B------:R-:W-:Y:S01]  /*2270*/  IADD3 R41, PT, PT, R4, -UR4, RZ ;  /* 0x8000000404297c10 */ /* 0x000fe2000fffe0ff */
[----:B------:R-:W-:Y:S03]  /*2280*/  BSSY.RECONVERGENT B1, `(.L_x_777) ;  /* 0x00000d6000017945 */ /* 0x000fe60003800200 */
[----:B------:R-:W-:-:S13]  /*2290*/  ISETP.GE.AND P0, PT, R0, R41, PT ;  /* 0x000000290000720c */ /* 0x000fda0003f06270 */
[----:B------:R-:W-:Y:S05]  /*22a0*/  @P0 BRA `(.L_x_779) ;  /* 0x0000000c004c0947 */ /* 0x000fea0003800000 */
[-C--:B------:R-:W-:Y:S01]  /*22b0*/  LOP3.LUT R5, RZ, R0.reuse, RZ, 0x33, !PT ;  /* 0x00000000ff057212 */ /* 0x080fe200078e33ff */
[----:B------:R-:W-:Y:S01]  /*22c0*/  BSSY.RECONVERGENT B2, `(.L_x_780) ;  /* 0x0000017000027945 */ /* 0x000fe20003800200 */
[----:B------:R-:W-:Y:S02]  /*22d0*/  MOV R40, R0 ;  /* 0x0000000000287202 */ /* 0x000fe40000000f00 */
[----:B------:R-:W-:-:S04]  /*22e0*/  IADD3 R4, PT, PT, R4, -UR4, R5 ;  /* 0x8000000404047c10 */ /* 0x000fc8000fffe005 */
[C---:B------:R-:W-:Y:S02]  /*22f0*/  LOP3.LUT R5, R4.reuse, 0x300, RZ, 0xc0, !PT ;  /* 0x0000030004057812 */ /* 0x040fe400078ec0ff */
[----:B------:R-:W-:Y:S02]  /*2300*/  ISETP.GE.U32.AND P1, PT, R4, 0x300, PT ;  /* 0x000003000400780c */ /* 0x000fe40003f26070 */
[----:B------:R-:W-:-:S13]  /*2310*/  ISETP.NE.AND P0, PT, R5, 0x300, PT ;  /* 0x000003000500780c */ /* 0x000fda0003f05270 */
[----:B------:R-:W-:Y:S05]  /*2320*/  @!P0 BRA `(.L_x_781) ;  /* 0x0000000000408947 */ /* 0x000fea0003800000 */
[----:B------:R-:W-:Y:S02]  /*2330*/  LEA.HI R4, R4, 0x1, RZ, 0x18 ;  /* 0x0000000104047811 */ /* 0x000fe400078fc0ff */
[----:B------:R-:W-:Y:S02]  /*2340*/  IADD3 R7, PT, PT, R0, UR4, RZ ;  /* 0x0000000400077c10 */ /* 0x000fe4000fffe0ff */
[----:B------:R-:W-:Y:S02]  /*2350*/  LOP3.LUT R4, R4, 0x3, RZ, 0xc0, !PT ;  /* 0x0000000304047812 */ /* 0x000fe400078ec0ff */
[----:B------:R-:W-:Y:S02]  /*2360*/  MOV R40, R0 ;  /* 0x0000000000287202 */ /* 0x000fe40000000f00 */
[----:B------:R-:W-:-:S07]  /*2370*/  IADD3 R6, PT, PT, -R4, RZ, RZ ;  /* 0x000000ff04067210 */ /* 0x000fce0007ffe1ff */
.L_x_782:
[----:B------:R-:W-:-:S06]  /*2380*/  IMAD.WIDE.U32 R4, R7, 0x8, R2 ;  /* 0x0000000807047825 */ /* 0x000fcc00078e0002 */
[----:B------:R-:W2:Y:S01]  /*2390*/  LDG.E.64.CONSTANT R4, desc[UR6][R4.64] ;  /* 0x0000000604047981 */ /* 0x000ea2000c1e9b00 */
[----:B------:R-:W-:Y:S02]  /*23a0*/  IADD3 R6, PT, PT, R6, 0x1, RZ ;  /* 0x0000000106067810 */ /* 0x000fe40007ffe0ff */
[----:B------:R-:W-:Y:S02]  /*23b0*/  IADD3 R40, PT, PT, R40, 0x100, RZ ;  /* 0x0000010028287810 */ /* 0x000fe40007ffe0ff */
[----:B------:R-:W-:Y:S02]  /*23c0*/  ISETP.NE.AND P0, PT, R6, RZ, PT ;  /* 0x000000ff0600720c */ /* 0x000fe40003f05270 */
[----:B------:R-:W-:Y:S01]  /*23d0*/  IADD3 R7, PT, PT, R7, 0x100, RZ ;  /* 0x0000010007077810 */ /* 0x000fe20007ffe0ff */
[-C--:B--2---:R-:W-:Y:S02]  /*23e0*/  IMAD R9, R5, R38.reuse, RZ ;  /* 0x0000002605097224 */ /* 0x084fe400078e02ff */
[----:B------:R-:W-:-:S04]  /*23f0*/  IMAD.WIDE.U32 R38, R4, R38, RZ ;  /* 0x0000002604267225 */ /* 0x000fc800078e00ff */
[----:B------:R-:W-:-:S05]  /*2400*/  IMAD R9, R4, R42, R9 ;  /* 0x0000002a04097224 */ /* 0x000fca00078e0209 */
[----:B------:R-:W-:Y:S01]  /*2410*/  IADD3 R42, PT, PT, R39, R9, RZ ;  /* 0x00000009272a7210 */ /* 0x000fe20007ffe0ff */
[----:B------:R-:W-:Y:S06]  /*2420*/  @P0 BRA `(.L_x_782) ;  /* 0xfffffffc00d40947 */ /* 0x000fec000383ffff */
.L_x_781:
[----:B------:R-:W-:Y:S05]  /*2430*/  BSYNC.RECONVERGENT B2 ;  /* 0x0000000000027941 */ /* 0x000fea0003800200 */
.L_x_780:
[----:B------:R-:W-:Y:S05]  /*2440*/  @!P1 BRA `(.L_x_779) ;  /* 0x0000000800e49947 */ /* 0x000fea0003800000 */
[----:B------:R-:W0:Y:S01]  /*2450*/  LDCU.64 UR8, c[0x0][0x380] ;  /* 0x00007000ff0877ac */ /* 0x000e220008000a00 */
[----:B------:R-:W-:Y:S01]  /*2460*/  IADD3 R7, PT, PT, R41, -R40, RZ ;  /* 0x8000002829077210 */ /* 0x000fe20007ffe0ff */
[----:B------:R-:W-:Y:S01]  /*2470*/  BSSY.RECONVERGENT B2, `(.L_x_783) ;  /* 0x000006a000027945 */ /* 0x000fe20003800200 */
[C---:B------:R-:W-:Y:S02]  /*2480*/  IADD3 R5, P0, PT, R40.reuse, UR4, RZ ;  /* 0x0000000428057c10 */ /* 0x040fe4000ff1e0ff */
[----:B------:R-:W-:Y:S02]  /*2490*/  ISETP.GT.AND P1, PT, R7, 0xc00, PT ;  /* 0x00000c000700780c */ /* 0x000fe40003f24270 */
[----:B------:R-:W-:Y:S02]  /*24a0*/  IADD3.X R6, PT, PT, RZ, RZ, RZ, P0, !PT ;  /* 0x000000ffff067210 */ /* 0x000fe400007fe4ff */
[----:B------:R-:W-:Y:S02]  /*24b0*/  IADD3 R43, PT, PT, R40, UR4, RZ ;  /* 0x00000004282b7c10 */ /* 0x000fe4000fffe0ff */
[----:B0-----:R-:W-:-:S04]  /*24c0*/  LEA R4, P0, R5, UR8, 0x3 ;  /* 0x0000000805047c11 */ /* 0x001fc8000f8018ff */
[----:B------:R-:W-:Y:S02]  /*24d0*/  LEA.HI.X R5, R5, UR9, R6, 0x3, P0 ;  /* 0x0000000905057c11 */ /* 0x000fe400080f1c06 */
[----:B------:R-:W-:-:S04]  /*24e0*/  IADD3 R4, P0, PT, R4, 0x1000, RZ ;  /* 0x0000100004047810 */ /* 0x000fc80007f1e0ff */
[----:B------:R-:W-:Y:S02]  /*24f0*/  IADD3.X R5, PT, PT, RZ, R5, RZ, P0, !PT ;  /* 0x00000005ff057210 */ /* 0x000fe400007fe4ff */
[----:B------:R-:W-:Y:S01]  /*2500*/  PLOP3.LUT P0, PT, PT, PT, PT, 0x80, 0x8 ;  /* 0x000000000008781c */ /* 0x000fe20003f0f070 */
[----:B------:R-:W-:-:S12]  /*2510*/  @!P1 BRA `(.L_x_784) ;  /* 0x00000004007c9947 */ /* 0x000fd80003800000 */
[----:B------:R-:W-:Y:S02]  /*2520*/  PLOP3.LUT P0, PT, PT, PT, PT, 0x8, 0x80 ;  /* 0x000000000080781c */ /* 0x000fe40003f0e170 */
[----:B------:R-:W-:-:S11]  /*2530*/  IADD3 R45, PT, PT, R41, -0xc00, RZ ;  /* 0xfffff400292d7810 */ /* 0x000fd60007ffe0ff */
.L_x_785:
[C---:B------:R-:W-:Y:S01]  /*2540*/  IMAD.WIDE.U32 R36, R43.reuse, 0x8, R2 ;  /* 0x000000082b247825 */ /* 0x040fe200078e0002 */
[----:B------:R-:W2:Y:S04]  /*2550*/  LDG.E.64.CONSTANT R6, desc[UR6][R4.64+-0x800] ;  /* 0xfff8000604067981 */ /* 0x000ea8000c1e9b00 */
[----:B------:R-:W3:Y:S04]  /*2560*/  LDG.E.64.CONSTANT R8, desc[UR6][R4.64] ;  /* 0x0000000604087981 */ /* 0x000ee8000c1e9b00 */
[----:B------:R-:W4:Y:S01]  /*2570*/  LDG.E.64.CONSTANT R36, desc[UR6][R36.64] ;  /* 0x0000000624247981 */ /* 0x000f22000c1e9b00 */
[----:B------:R-:W-:-:S03]  /*2580*/  IADD3 R13, PT, PT, R43, 0x400, RZ ;  /* 0x000004002b0d7810 */ /* 0x000fc60007ffe0ff */
[----:B------:R-:W5:Y:S02]  /*2590*/  LDG.E.64.CONSTANT R10, desc[UR6][R4.64+0x800] ;  /* 0x00080006040a7981 */ /* 0x000f64000c1e9b00 */
[----:B------:R-:W-:Y:S02]  /*25a0*/  IMAD.WIDE.U32 R12, R13, 0x8, R2 ;  /* 0x000000080d0c7825 */ /* 0x000fe400078e0002 */
[----:B------:R-:W5:Y:S04]  /*25b0*/  LDG.E.64.CONSTANT R14, desc[UR6][R4.64+0x1800] ;  /* 0x00180006040e7981 */ /* 0x000f68000c1e9b00 */
[----:B------:R-:W5:Y:S04]  /*25c0*/  LDG.E.64.CONSTANT R12, desc[UR6][R12.64] ;  /* 0x000000060c0c7981 */ /* 0x000f68000c1e9b00 */
[----:B------:R-:W5:Y:S01]  /*25d0*/  LDG.E.64.CONSTANT R16, desc[UR6][R4.64+0x2000] ;  /* 0x0020000604107981 */ /* 0x000f62000c1e9b00 */
        /* <DEDUP_REMOVED lines=11> */
[----:B------:R-:W5:Y:S04]  /*2690*/  LDG.E.64.CONSTANT R32, desc[UR6][R4.64+0x6000] ;  /* 0x0060000604207981 */ /* 0x000f68000c1e9b00 */
[----:B------:R0:W5:Y:S01]  /*26a0*/  LDG.E.64.CONSTANT R34, desc[UR6][R4.64+0x6800] ;  /* 0x0068000604227981 */ /* 0x000162000c1e9b00 */
[----:B------:R-:W-:-:S04]  /*26b0*/  IADD3 R40, PT, PT, R40, 0x1000, RZ ;  /* 0x0000100028287810 */ /* 0x000fc80007ffe0ff */
[----:B------:R-:W-:Y:S02]  /*26c0*/  ISETP.GE.AND P1, PT, R40, R45, PT ;  /* 0x0000002d2800720c */ /* 0x000fe40003f26270 */
[----:B0-----:R-:W-:Y:S02]  /*26d0*/  IADD3 R4, P2, PT, R4, 0x8000, RZ ;  /* 0x0000800004047810 */ /* 0x001fe40007f5e0ff */
[----:B------:R-:W-:Y:S02]  /*26e0*/  IADD3 R43, PT, PT, R43, 0x1000, RZ ;  /* 0x000010002b2b7810 */ /* 0x000fe40007ffe0ff */
[----:B------:R-:W-:Y:S01]  /*26f0*/  IADD3.X R5, PT, PT, RZ, R5, RZ, P2, !PT ;  /* 0x00000005ff057210 */ /* 0x000fe200017fe4ff */
[-C--:B----4-:R-:W-:Y:S02]  /*2700*/  IMAD R37, R37, R38.reuse, RZ ;  /* 0x0000002625257224 */ /* 0x090fe400078e02ff */
[----:B------:R-:W-:-:S04]  /*2710*/  IMAD.WIDE.U32 R38, R36, R38, RZ ;  /* 0x0000002624267225 */ /* 0x000fc800078e00ff */
[----:B------:R-:W-:Y:S02]  /*2720*/  IMAD R37, R36, R42, R37 ;  /* 0x0000002a24257224 */ /* 0x000fe400078e0225 */
[----:B--2---:R-:W-:-:S03]  /*2730*/  IMAD R7, R7, R38, RZ ;  /* 0x0000002607077224 */ /* 0x004fc600078e02ff */
[----:B------:R-:W-:Y:S01]  /*2740*/  IADD3 R37, PT, PT, R39, R37, RZ ;  /* 0x0000002527257210 */ /* 0x000fe20007ffe0ff */
[----:B------:R-:W-:-:S04]  /*2750*/  IMAD.WIDE.U32 R38, R6, R38, RZ ;  /* 0x0000002606267225 */ /* 0x000fc800078e00ff */
[----:B------:R-:W-:Y:S02]  /*2760*/  IMAD R7, R6, R37, R7 ;  /* 0x0000002506077224 */ /* 0x000fe400078e0207 */
[----:B---3--:R-:W-:-:S03]  /*2770*/  IMAD R6, R9, R38, RZ ;  /* 0x0000002609067224 */ /* 0x008fc600078e02ff */
[----:B------:R-:W-:Y:S01]  /*2780*/  IADD3 R7, PT, PT, R39, R7, RZ ;  /* 0x0000000727077210 */ /* 0x000fe20007ffe0ff */
[----:B------:R-:W-:-:S04]  /*2790*/  IMAD.WIDE.U32 R38, R8, R38, RZ ;  /* 0x0000002608267225 */ /* 0x000fc800078e00ff */
[----:B------:R-:W-:Y:S02]  /*27a0*/  IMAD R7, R8, R7, R6 ;  /* 0x0000000708077224 */ /* 0x000fe400078e0206 */
[----:B-----5:R-:W-:-:S03]  /*27b0*/  IMAD R6, R11, R38, RZ ;  /* 0x000000260b067224 */ /* 0x020fc600078e02ff */
        /* <DEDUP_REMOVED lines=53> */
.L_x_784:
[----:B------:R-:W-:Y:S05]  /*2b10*/  BSYNC.RECONVERGENT B2 ;  /* 0x0000000000027941 */ /* 0x000fea0003800200 */
.L_x_783:
[----:B------:R-:W-:Y:S01]  /*2b20*/  IADD3 R6, PT, PT, R41, -R40, RZ ;  /* 0x8000002829067210 */ /* 0x000fe20007ffe0ff */
[----:B------:R-:W-:Y:S03]  /*2b30*/  BSSY.RECONVERGENT B2, `(.L_x_786) ;  /* 0x0000033000027945 */ /* 0x000fe60003800200 */
[----:B------:R-:W-:-:S13]  /*2b40*/  ISETP.GT.AND P1, PT, R6, 0x400, PT ;  /* 0x000004000600780c */ /* 0x000fda0003f24270 */
[----:B------:R-:W-:Y:S05]  /*2b50*/  @!P1 BRA `(.L_x_787) ;  /* 0x0000000000c09947 */ /* 0x000fea0003800000 */
        /* <DEDUP_REMOVED lines=9> */
[----:B------:R-:W5:Y:S04]  /*2bf0*/  LDG.E.64.CONSTANT R8, desc[UR6][R4.64+0x2000] ;  /* 0x0020000604087981 */ /* 0x000f68000c1e9b00 */
[----:B------:R0:W5:Y:S01]  /*2c00*/  LDG.E.64.CONSTANT R6, desc[UR6][R4.64+0x2800] ;  /* 0x0028000604067981 */ /* 0x000162000c1e9b00 */
[----:B------:R-:W-:-:S02]  /*2c10*/  PLOP3.LUT P0, PT, PT, PT, PT, 0x8, 0x80 ;  /* 0x000000000080781c */ /* 0x000fc40003f0e170 */
[----:B------:R-:W-:Y:S02]  /*2c20*/  IADD3 R40, PT, PT, R40, 0x800, RZ ;  /* 0x0000080028287810 */ /* 0x000fe40007ffe0ff */
[----:B------:R-:W-:Y:S02]  /*2c30*/  IADD3 R43, PT, PT, R43, 0x800, RZ ;  /* 0x000008002b2b7810 */ /* 0x000fe40007ffe0ff */
[----:B0-----:R-:W-:-:S04]  /*2c40*/  IADD3 R4, P1, PT, R4, 0x4000, RZ ;  /* 0x0000400004047810 */ /* 0x001fc80007f3e0ff */
        /* <DEDUP_REMOVED lines=32> */
[----:B------:R-:W-:-:S07]  /*2e50*/  IADD3 R42, PT, PT, R39, R7, RZ ;  /* 0x00000007272a7210 */ /* 0x000fce0007ffe0ff */
.L_x_787:
[----:B------:R-:W-:Y:S05]  /*2e60*/  BSYNC.RECONVERGENT B2 ;  /* 0x0000000000027941 */ /* 0x000fea0003800200 */
.L_x_786:
[----:B------:R-:W-:-:S13]  /*2e70*/  ISETP.LT.OR P0, PT, R40, R41, P0 ;  /* 0x000000292800720c */ /* 0x000fda0000701670 */
[----:B------:R-:W-:Y:S05]  /*2e80*/  @!P0 BRA `(.L_x_779) ;  /* 0x0000000000548947 */ /* 0x000fea0003800000 */
[----:B------:R-:W-:Y:S01]  /*2e90*/  IMAD.WIDE.U32 R2, R43, 0x8, R2 ;  /* 0x000000082b027825 */ /* 0x000fe200078e0002 */
[----:B------:R-:W2:Y:S04]  /*2ea0*/  LDG.E.64.CONSTANT R6, desc[UR6][R4.64+-0x800] ;  /* 0xfff8000604067981 */ /* 0x000ea8000c1e9b00 */
[----:B------:R-:W3:Y:S04]  /*2eb0*/  LDG.E.64.CONSTANT R8, desc[UR6][R4.64] ;  /* 0x0000000604087981 */ /* 0x000ee8000c1e9b00 */
[----:B------:R-:W4:Y:S04]  /*2ec0*/  LDG.E.64.CONSTANT R2, desc[UR6][R2.64] ;  /* 0x0000000602027981 */ /* 0x000f28000c1e9b00 */
[----:B------:R-:W5:Y:S01]  /*2ed0*/  LDG.E.64.CONSTANT R10, desc[UR6][R4.64+0x800] ;  /* 0x00080006040a7981 */ /* 0x000f62000c1e9b00 */
[----:B----4-:R-:W-:-:S02]  /*2ee0*/  IMAD R13, R3, R38, RZ ;  /* 0x00000026030d7224 */ /* 0x010fc400078e02ff */
        /* <DEDUP_REMOVED lines=13> */
[----:B------:R-:W-:-:S05]  /*2fc0*/  IMAD R3, R10, R3, R2 ;  /* 0x000000030a037224 */ /* 0x000fca00078e0202 */
[----:B------:R-:W-:-:S07]  /*2fd0*/  IADD3 R42, PT, PT, R39, R3, RZ ;  /* 0x00000003272a7210 */ /* 0x000fce0007ffe0ff */
.L_x_779:
[----:B------:R-:W-:Y:S05]  /*2fe0*/  BSYNC.RECONVERGENT B1 ;  /* 0x0000000000017941 */ /* 0x000fea0003800200 */
.L_x_777:
[----:B------:R-:W0:Y:S01]  /*2ff0*/  S2R R9, SR_LANEID ;  /* 0x0000000000097919 */ /* 0x000e220000000000 */
[----:B------:R-:W1:Y:S04]  /*3000*/  SHFL.DOWN PT, R3, R42, 0x1, 0x1f ;  /* 0x08201f002a037f89 */ /* 0x000e6800000e0000 */
        /* <DEDUP_REMOVED lines=8> */
[----:B------:R-:W-:Y:S01]  /*3090*/  IMAD R5, R42, R5, R4 ;  /* 0x000000052a057224 */ /* 0x000fe200078e0204 */
[----:B------:R-:W0:Y:S04]  /*30a0*/  @!P1 S2R R10, SR_CgaCtaId ;  /* 0x00000000000a9919 */ /* 0x000e280000008800 */
[----:B------:R-:W-:Y:S02]  /*30b0*/  IADD3 R8, PT, PT, R3, R5, RZ ;  /* 0x0000000503087210 */ /* 0x000fe40007ffe0ff */
[----:B------:R-:W1:Y:S04]  /*30c0*/  SHFL.DOWN PT, R3, R2, 0x2, 0x1f ;  /* 0x08401f0002037f89 */ /* 0x000e6800000e0000 */
[----:B------:R-:W2:Y:S01]  /*30d0*/  SHFL.DOWN PT, R4, R8, 0x2, 0x1f ;  /* 0x08401f0008047f89 */ /* 0x000ea200000e0000 */
[----:B-1----:R-:W-:-:S02]  /*30e0*/  SEL R3, R3, 0x1, !P0 ;  /* 0x0000000103037807 */ /* 0x002fc40004000000 */
[----:B--2---:R-:W-:Y:S02]  /*30f0*/  SEL R5, R4, RZ, !P0 ;  /* 0x000000ff04057207 */ /* 0x004fe40004000000 */
[----:B------:R-:W-:-:S03]  /*3100*/  ISETP.GT.AND P0, PT, R9, 0x1b, PT ;  /* 0x0000001b0900780c */ /* 0x000fc60003f04270 */
[-C--:B------:R-:W-:Y:S02]  /*3110*/  IMAD R6, R5, R2.reuse, RZ ;  /* 0x0000000205067224 */ /* 0x080fe400078e02ff */
[----:B------:R-:W-:-:S04]  /*3120*/  IMAD.WIDE.U32 R4, R3, R2, RZ ;  /* 0x0000000203047225 */ /* 0x000fc800078e00ff */
[----:B------:R-:W-:-:S05]  /*3130*/  IMAD R3, R3, R8, R6 ;  /* 0x0000000803037224 */ /* 0x000fca00078e0206 */
[----:B------:R-:W-:Y:S02]  /*3140*/  IADD3 R6, PT, PT, R5, R3, RZ ;  /* 0x0000000305067210 */ /* 0x000fe40007ffe0ff */
[----:B------:R-:W-:Y:S04]  /*3150*/  SHFL.DOWN PT, R3, R4, 0x4, 0x1f ;  /* 0x08801f0004037f89 */ /* 0x000fe800000e0000 */
[----:B------:R-:W1:Y:S02]  /*3160*/  SHFL.DOWN PT, R5, R6, 0x4, 0x1f ;  /* 0x08801f0006057f89 */ /* 0x000e6400000e0000 */
[----:B-1----:R-:W-:Y:S02]  /*3170*/  SEL R7, R5, RZ, !P0 ;  /* 0x000000ff05077207 */ /* 0x002fe40004000000 */
[----:B------:R-:W-:-:S02]  /*3180*/  SEL R5, R3, 0x1, !P0 ;  /* 0x0000000103057807 */ /* 0x000fc40004000000 */
[----:B------:R-:W-:Y:S01]  /*3190*/  ISETP.GT.AND P0, PT, R9, 0x17, PT ;  /* 0x000000170900780c */ /* 0x000fe20003f04270 */
[-C--:B------:R-:W-:Y:S02]  /*31a0*/  IMAD R7, R7, R4.reuse, RZ ;  /* 0x0000000407077224 */ /* 0x080fe400078e02ff */
[----:B------:R-:W-:-:S04]  /*31b0*/  IMAD.WIDE.U32 R2, R5, R4, RZ ;  /* 0x0000000405027225 */ /* 0x000fc800078e00ff */
[----:B------:R-:W-:-:S05]  /*31c0*/  IMAD R7, R5, R6, R7 ;  /* 0x0000000605077224 */ /* 0x000fca00078e0207 */
[----:B------:R-:W-:Y:S02]  /*31d0*/  IADD3 R8, PT, PT, R3, R7, RZ ;  /* 0x0000000703087210 */ /* 0x000fe40007ffe0ff */
[----:B------:R-:W1:Y:S04]  /*31e0*/  SHFL.DOWN PT, R3, R2, 0x8, 0x1f ;  /* 0x09001f0002037f89 */ /* 0x000e6800000e0000 */
[----:B------:R-:W2:Y:S01]  /*31f0*/  SHFL.DOWN PT, R5, R8, 0x8, 0x1f ;  /* 0x09001f0008057f89 */ /* 0x000ea200000e0000 */
[----:B-1----:R-:W-:Y:S02]  /*3200*/  SEL R3, R3, 0x1, !P0 ;  /* 0x0000000103037807 */ /* 0x002fe40004000000 */
[----:B--2---:R-:W-:Y:S02]  /*3210*/  SEL R5, R5, RZ, !P0 ;  /* 0x000000ff05057207 */ /* 0x004fe40004000000 */
[----:B------:R-:W-:-:S02]  /*3220*/  ISETP.GT.AND P0, PT, R9, 0xf, PT ;  /* 0x0000000f0900780c */ /* 0x000fc40003f04270 */
[----:B------:R-:W-:Y:S01]  /*3230*/  @!P1 MOV R9, 0x400 ;  /* 0x0000040000099802 */ /* 0x000fe20000000f00 */
[-C--:B------:R-:W-:Y:S02]  /*3240*/  IMAD R6, R5, R2.reuse, RZ ;  /* 0x0000000205067224 */ /* 0x080fe400078e02ff */
[----:B------:R-:W-:Y:S01]  /*3250*/  IMAD.WIDE.U32 R4, R3, R2, RZ ;  /* 0x0000000203047225 */ /* 0x000fe200078e00ff */
[----:B0-----:R-:W-:-:S03]  /*3260*/  @!P1 LEA R9, R10, R9, 0x18 ;  /* 0x000000090a099211 */ /* 0x001fc600078ec0ff */
[----:B------:R-:W-:Y:S01]  /*3270*/  IMAD R3, R3, R8, R6 ;  /* 0x0000000803037224 */ /* 0x000fe200078e0206 */
[----:B------:R-:W0:Y:S01]  /*3280*/  SHFL.DOWN PT, R2, R4, 0x10, 0x1f ;  /* 0x0a001f0004027f89 */ /* 0x000e2200000e0000 */
[----:B------:R-:W-:-:S03]  /*3290*/  @!P1 SHF.R.U32.HI R8, RZ, 0x2, R0 ;  /* 0x00000002ff089819 */ /* 0x000fc60000011600 */
[----:B------:R-:W-:Y:S02]  /*32a0*/  IADD3 R6, PT, PT, R5, R3, RZ ;  /* 0x0000000305067210 */ /* 0x000fe40007ffe0ff */
[----:B------:R-:W-:-:S03]  /*32b0*/  @!P1 LOP3.LUT R8, R8, 0xf8, RZ, 0xc0, !PT ;  /* 0x000000f808089812 */ /* 0x000fc600078ec0ff */
[----:B------:R-:W1:Y:S01]  /*32c0*/  SHFL.DOWN PT, R3, R6, 0x10, 0x1f ;  /* 0x0a001f0006037f89 */ /* 0x000e6200000e0000 */
[----:B------:R-:W-:Y:S02]  /*32d0*/  @!P1 IADD3 R9, PT, PT, R8, R9, RZ ;  /* 0x0000000908099210 */ /* 0x000fe40007ffe0ff */
[----:B0-----:R-:W-:Y:S02]  /*32e0*/  SEL R5, R2, 0x1, !P0 ;  /* 0x0000000102057807 */ /* 0x001fe40004000000 */
[----:B-1----:R-:W-:Y:S02]  /*32f0*/  SEL R3, R3, RZ, !P0 ;  /* 0x000000ff03037207 */ /* 0x002fe40004000000 */
[----:B------:R-:W-:-:S03]  /*3300*/  ISETP.NE.AND P0, PT, R0, RZ, PT ;  /* 0x000000ff0000720c */ /* 0x000fc60003f05270 */
[-C--:B------:R-:W-:Y:S02]  /*3310*/  IMAD R7, R3, R4.reuse, RZ ;  /* 0x0000000403077224 */ /* 0x080fe400078e02ff */
[----:B------:R-:W-:-:S04]  /*3320*/  IMAD.WIDE.U32 R2, R5, R4, RZ ;  /* 0x0000000405027225 */ /* 0x000fc800078e00ff */
[----:B------:R-:W-:-:S05]  /*3330*/  IMAD R7, R5, R6, R7 ;  /* 0x0000000605077224 */ /* 0x000fca00078e0207 */
[----:B------:R-:W-:-:S05]  /*3340*/  IADD3 R3, PT, PT, R3, R7, RZ ;  /* 0x0000000703037210 */ /* 0x000fca0007ffe0ff */
[----:B------:R3:W-:Y:S01]  /*3350*/  @!P1 STS.64 [R9+0x8], R2 ;  /* 0x0000080209009388 */ /* 0x0007e20000000a00 */
[----:B------:R-:W-:Y:S06]  /*3360*/  BAR.SYNC.DEFER_BLOCKING 0x0 ;  /* 0x0000000000007b1d */ /* 0x000fec0000010000 */
[----:B------:R-:W-:Y:S05]  /*3370*/  @P0 BRA `(.L_x_775) ;  /* 0x0000003400dc0947 */ /* 0x000fea0003800000 */
[----:B------:R-:W0:Y:S01]  /*3380*/  S2UR UR5, SR_CgaCtaId ;  /* 0x00000000000579c3 */ /* 0x000e220000008800 */
[----:B------:R-:W-:Y:S02]  /*3390*/  UMOV UR4, 0x400 ;  /* 0x0000040000047882 */ /* 0x000fe40000000000 */
[----:B0-----:R-:W-:-:S09]  /*33a0*/  ULEA UR4, UR5, UR4, 0x18 ;  /* 0x0000000405047291 */ /* 0x001fd2000f8ec0ff */
[----:B------:R-:W0:Y:S04]  /*33b0*/  LDS.128 R12, [UR4+0x10] ;  /* 0x00001004ff0c7984 */ /* 0x000e280008000c00 */
[----:B---3--:R-:W1:Y:S04]  /*33c0*/  LDS.128 R8, [UR4+0x20] ;  /* 0x00002004ff087984 */ /* 0x008e680008000c00 */
[----:B------:R-:W2:Y:S01]  /*33d0*/  LDS.128 R4, [UR4+0x30] ;  /* 0x00003004ff047984 */ /* 0x000ea20008000c00 */
[-C--:B0-----:R-:W-:Y:S02]  /*33e0*/  IMAD R0, R13, R2.reuse, RZ ;  /* 0x000000020d007224 */ /* 0x081fe400078e02ff */
[----:B------:R-:W-:-:S04]  /*33f0*/  IMAD.WIDE.U32 R16, R12, R2, RZ ;  /* 0x000000020c107225 */ /* 0x000fc800078e00ff */
[----:B------:R-:W-:-:S05]  /*3400*/  IMAD R3, R12, R3, R0 ;  /* 0x000000030c037224 */ /* 0x000fca00078e0200 */
[----:B------:R-:W-:-:S05]  /*3410*/  IADD3 R3, PT, PT, R17, R3, RZ ;  /* 0x0000000311037210 */ /* 0x000fca0007ffe0ff */
[-C--:B------:R-:W-:Y:S02]  /*3420*/  IMAD R13, R3, R14.reuse, RZ ;  /* 0x0000000e030d7224 */ /* 0x080fe400078e02ff */
[----:B------:R-:W-:-:S04]  /*3430*/  IMAD.WIDE.U32 R2, R16, R14, RZ ;  /* 0x0000000e10027225 */ /* 0x000fc800078e00ff */
[----:B------:R-:W-:-:S05]  /*3440*/  IMAD R13, R16, R15, R13 ;  /* 0x0000000f100d7224 */ /* 0x000fca00078e020d */
[----:B------:R-:W-:Y:S01]  /*3450*/  IADD3 R3, PT, PT, R3, R13, RZ ;  /* 0x0000000d03037210 */ /* 0x000fe20007ffe0ff */
[----:B-1----:R-:W-:-:S04]  /*3460*/  IMAD.WIDE.U32 R12, R2, R8, RZ ;  /* 0x00000008020c7225 */ /* 0x002fc800078e00ff */
[----:B------:R-:W-:-:S04]  /*3470*/  IMAD R3, R3, R8, RZ ;  /* 0x0000000803037224 */ /* 0x000fc800078e02ff */
[----:B------:R-:W-:Y:S02]  /*3480*/  IMAD R3, R9, R2, R3 ;  /* 0x0000000209037224 */ /* 0x000fe400078e0203 */
[----:B------:R-:W-:-:S03]  /*3490*/  IMAD.WIDE.U32 R8, R12, R10, RZ ;  /* 0x0000000a0c087225 */ /* 0x000fc600078e00ff */
[----:B------:R-:W-:-:S05]  /*34a0*/  IADD3 R3, PT, PT, R13, R3, RZ ;  /* 0x000000030d037210 */ /* 0x000fca0007ffe0ff */
[----:B------:R-:W-:Y:S02]  /*34b0*/  IMAD R13, R3, R10, RZ ;  /* 0x0000000a030d7224 */ /* 0x000fe400078e02ff */
[----:B------:R-:W0:Y:S02]  /*34c0*/  LDS.64 R2, [UR4+0x40] ;  /* 0x00004004ff027984 */ /* 0x000e240008000a00 */
[----:B------:R-:W-:Y:S02]  /*34d0*/  IMAD R13, R12, R11, R13 ;  /* 0x0000000b0c0d7224 */ /* 0x000fe400078e020d */
[----:B--2---:R-:W-:-:S03]  /*34e0*/  IMAD.WIDE.U32 R10, R8, R4, RZ ;  /* 0x00000004080a7225 */ /* 0x004fc600078e00ff */
        /* <DEDUP_REMOVED lines=8> */
[----:B0-----:R-:W-:-:S04]  /*3570*/  IMAD.WIDE.U32 R6, R4, R2, RZ ;  /* 0x0000000204067225 */ /* 0x001fc800078e00ff */
[----:B------:R-:W-:Y:S01]  /*3580*/  IMAD R5, R5, R2, RZ ;  /* 0x0000000205057224 */ /* 0x000fe200078e02ff */
[----:B------:R-:W-:-:S03]  /*3590*/  MOV R2, R6 ;  /* 0x0000000600027202 */ /* 0x000fc60000000f00 */
[----:B------:R-:W-:-:S05]  /*35a0*/  IMAD R5, R3, R4, R5 ;  /* 0x0000000403057224 */ /* 0x000fca00078e0205 */
[----:B------:R-:W-:Y:S01]  /*35b0*/  IADD3 R3, PT, PT, R7, R5, RZ ;  /* 0x0000000507037210 */ /* 0x000fe20007ffe0ff */
[----:B------:R-:W-:Y:S06]  /*35c0*/  BRA `(.L_x_775) ;  /* 0x0000003400487947 */ /* 0x000fec0003800000 */
.L_x_760:
        /* <DEDUP_REMOVED lines=9> */
[----:B0-----:R-:W-:-:S05]  /*3660*/  IMAD.WIDE.U32 R2, R5, 0x8, R2 ;  /* 0x0000000805027825 */ /* 0x001fca00078e0002 */
[----:B------:R0:W5:Y:S01]  /*3670*/  LDG.E.64.CONSTANT R6, desc[UR6][R2.64] ;  /* 0x0000000602067981 */ /* 0x000162000c1e9b00 */
[----:B------:R-:W-:-:S07]  /*3680*/  IADD3 R43, PT, PT, R5, 0x100, RZ ;  /* 0x00000100052b7810 */ /* 0x000fce0007ffe0ff */
.L_x_790:
[----:B------:R-:W-:Y:S05]  /*3690*/  BSYNC.RECONVERGENT B1 ;  /* 0x0000000000017941 */ /* 0x000fea0003800200 */
.L_x_789:
[----:B------:R-:W-:Y:S01]  /*36a0*/  ISETP.GE.AND P0, PT, R43, R4, PT ;  /* 0x000000042b00720c */ /* 0x000fe20003f06270 */
[----:B------:R-:W-:-:S12]  /*36b0*/  BSSY.RECONVERGENT B1, `(.L_x_791) ;  /* 0x00000ce000017945 */ /* 0x000fd80003800200 */
[----:B------:R-:W-:Y:S05]  /*36c0*/  @P0 BRA `(.L_x_792) ;  /* 0x0000000c00300947 */ /* 0x000fea0003800000 */
[----:B0-----:R-:W-:Y:S01]  /*36d0*/  LOP3.LUT R3, RZ, R43, RZ, 0x33, !PT ;  /* 0x0000002bff037212 */ /* 0x001fe200078e33ff */
        /* <DEDUP_REMOVED lines=13> */
.L_x_795:
        /* <DEDUP_REMOVED lines=14> */
.L_x_794:
[----:B------:R-:W-:Y:S05]  /*3890*/  BSYNC.RECONVERGENT B2 ;  /* 0x0000000000027941 */ /* 0x000fea0003800200 */
.L_x_793:
        /* <DEDUP_REMOVED lines=9> */
.L_x_798:
        /* <DEDUP_REMOVED lines=90> */
.L_x_797:
[----:B------:R-:W-:Y:S05]  /*3ed0*/  BSYNC.RECONVERGENT B2 ;  /* 0x0000000000027941 */ /* 0x000fea0003800200 */
.L_x_796:
        /* <DEDUP_REMOVED lines=50> */
.L_x_800:
[----:B------:R-:W-:Y:S05]  /*4200*/  BSYNC.RECONVERGENT B2 ;  /* 0x0000000000027941 */ /* 0x000fea0003800200 */
.L_x_799:
        /* <DEDUP_REMOVED lines=24> */
.L_x_792:
[----:B------:R-:W-:Y:S05]  /*4390*/  BSYNC.RECONVERGENT B1 ;  /* 0x0000000000017941 */ /* 0x000fea0003800200 */
.L_x_791:
[----:B------:R-:W-:-:S13]  /*43a0*/  ISETP.GE.AND P0, PT, R4, 0x100, PT ;  /* 0x000001000400780c */ /* 0x000fda0003f06270 */
[----:B------:R-:W-:Y:S05]  /*43b0*/  @!P0 BRA `(.L_x_801) ;  /* 0x0000000400788947 */ /* 0x000fea0003800000 */
[----:B------:R-:W1:Y:S01]  /*43c0*/  S2R R11, SR_LANEID ;  /* 0x00000000000b7919 */ /* 0x000e620000000000 */
[----:B0----5:R-:W0:Y:S04]  /*43d0*/  SHFL.DOWN PT, R2, R7, 0x1, 0x1f ;  /* 0x08201f0007027f89 */ /* 0x021e2800000e0000 */
[----:B------:R-:W2:Y:S01]  /*43e0*/  SHFL.DOWN PT, R0, R6, 0x1, 0x1f ;  /* 0x08201f0006007f89 */ /* 0x000ea200000e0000 */
[C---:B-1----:R-:W-:Y:S02]  /*43f0*/  ISETP.GT.AND P0, PT, R11.reuse, 0x1e, PT ;  /* 0x0000001e0b00780c */ /* 0x042fe40003f04270 */
[----:B------:R-:W-:Y:S02]  /*4400*/  ISETP.NE.AND P1, PT, R11, RZ, PT ;  /* 0x000000ff0b00720c */ /* 0x000fe40003f25270 */
[----:B0-----:R-:W-:-:S02]  /*4410*/  SEL R3, R2, RZ, !P0 ;  /* 0x000000ff02037207 */ /* 0x001fc40004000000 */
[----:B--2---:R-:W-:Y:S02]  /*4420*/  SEL R0, R0, 0x1, !P0 ;  /* 0x0000000100007807 */ /* 0x004fe40004000000 */
[----:B------:R-:W-:Y:S01]  /*4430*/  ISETP.GT.AND P0, PT, R11, 0x1d, PT ;  /* 0x0000001d0b00780c */ /* 0x000fe20003f04270 */
[-C--:B------:R-:W-:Y:S02]  /*4440*/  IMAD R4, R3, R6.reuse, RZ ;  /* 0x0000000603047224 */ /* 0x080fe400078e02ff */
[----:B------:R-:W-:-:S04]  /*4450*/  IMAD.WIDE.U32 R2, R0, R6, RZ ;  /* 0x0000000600027225 */ /* 0x000fc800078e00ff */
[----:B------:R-:W-:Y:S01]  /*4460*/  IMAD R9, R7, R0, R4 ;  /* 0x0000000007097224 */ /* 0x000fe200078e0204 */
[----:B------:R-:W0:Y:S04]  /*4470*/  @!P1 S2R R10, SR_CgaCtaId ;  /* 0x00000000000a9919 */ /* 0x000e280000008800 */
[----:B------:R-:W-:Y:S01]  /*4480*/  IADD3 R8, PT, PT, R3, R9, RZ ;  /* 0x0000000903087210 */ /* 0x000fe20007ffe0ff */
[----:B------:R-:W-:Y:S01]  /*4490*/  SHFL.DOWN PT, R0, R2, 0x2, 0x1f ;  /* 0x08401f0002007f89 */ /* 0x000fe200000e0000 */
[----:B------:R-:W-:-:S03]  /*44a0*/  @!P1 MOV R9, 0x400 ;  /* 0x0000040000099802 */ /* 0x000fc60000000f00 */
[----:B------:R-:W1:Y:S01]  /*44b0*/  SHFL.DOWN PT, R3, R8, 0x2, 0x1f ;  /* 0x08401f0008037f89 */ /* 0x000e6200000e0000 */
[----:B0-----:R-:W-:Y:S02]  /*44c0*/  @!P1 LEA R9, R10, R9, 0x18 ;  /* 0x000000090a099211 */ /* 0x001fe400078ec0ff */
[----:B-1----:R-:W-:Y:S02]  /*44d0*/  SEL R7, R3, RZ, !P0 ;  /* 0x000000ff03077207 */ /* 0x002fe40004000000 */
        /* <DEDUP_REMOVED lines=23> */
[----:B------:R-:W-:Y:S01]  /*4650*/  @!P1 SHF.R.U32.HI R8, RZ, 0x2, R5 ;  /* 0x00000002ff089819 */ /* 0x000fe20000011605 */
[----:B------:R-:W0:Y:S03]  /*4660*/  SHFL.DOWN PT, R0, R6, 0x10, 0x1f ;  /* 0x0a001f0006007f89 */ /* 0x000e2600000e0000 */
        /* <DEDUP_REMOVED lines=18> */
[----:B--2---:R-:W1:Y:S04]  /*4790*/  LDS.128 R8, [UR4+0x20] ;  /* 0x00002004ff087984 */ /* 0x004e680008000c00 */
        /* <DEDUP_REMOVED lines=32> */
.L_x_801:
[----:B------:R-:W-:-:S04]  /*49a0*/  LOP3.LUT R0, R5, 0x3e0, RZ, 0xc0, !PT ;  /* 0x000003e005007812 */ /* 0x000fc800078ec0ff */
[----:B0-----:R-:W-:Y:S02]  /*49b0*/  IADD3 R3, PT, PT, R0, 0x20, RZ ;  /* 0x0000002000037810 */ /* 0x001fe40007ffe0ff */
        /* <DEDUP_REMOVED lines=70> */
[----:B-1----:R-:W0:Y:S04]  /*4e20*/  LDS.128 R8, [UR4+0x10] ;  /* 0x00001004ff087984 */ /* 0x002e280008000c00 */
        /* <DEDUP_REMOVED lines=52> */
.L_x_788:
        /* <DEDUP_REMOVED lines=12> */
[----:B------:R-:W-:-:S02]  /*5230*/  HFMA2 R43, -RZ, RZ, 0, 0.0001220703125 ;  /* 0x00000800ff2b7431 */ /* 0x000fc400000001ff */
[-C--:B--2---:R-:W-:Y:S02]  /*5240*/  IMAD R5, R15, R22.reuse, RZ ;  /* 0x000000160f057224 */ /* 0x084fe400078e02ff */
        /* <DEDUP_REMOVED lines=29> */
[----:B------:R-:W-:Y:S02]  /*5420*/  IADD3 R8, PT, PT, R4, -0x800, RZ ;  /* 0xfffff80004087810 */ /* 0x000fe40007ffe0ff */
[----:B------:R-:W-:-:S07]  /*5430*/  MOV R43, 0x800 ;  /* 0x00000800002b7802 */ /* 0x000fce0000000f00 */
.L_x_804:
        /* <DEDUP_REMOVED lines=8> */
[----:B------:R-:W5:Y:S01]  /*54c0*/  LDG.E.64.CONSTANT R6, desc[UR6][R18.64+0x3800] ;  /* 0x0038000612067981 */ /* 0x000f62000c1e9b00 */
[----:B--2---:R-:W-:-:S02]  /*54d0*/  IMAD R21, R21, R38, RZ ;  /* 0x0000002615157224 */ /* 0x004fc400078e02ff */
        /* <DEDUP_REMOVED lines=27> */
[----:B------:R-:W-:-:S03]  /*5690*/  IMAD R7, R7, R38, RZ ;  /* 0x0000002607077224 */ /* 0x000fc600078e02ff */
[----:B------:R-:W-:Y:S02]  /*56a0*/  IADD3 R10, PT, PT, -R43, R4, RZ ;  /* 0x000000042b0a7210 */ /* 0x000fe40007ffe1ff */
[----:B------:R-:W-:Y:S01]  /*56b0*/  IADD3 R5, PT, PT, R39, R5, RZ ;  /* 0x0000000527057210 */ /* 0x000fe20007ffe0ff */
[----:B------:R-:W-:Y:S01]  /*56c0*/  IMAD.WIDE.U32 R38, R6, R38, RZ ;  /* 0x0000002606267225 */ /* 0x000fe200078e00ff */
[----:B------:R-:W-:-:S03]  /*56d0*/  ISETP.GE.AND P0, PT, R10, 0x800, PT ;  /* 0x000008000a00780c */ /* 0x000fc60003f06270 */
[----:B------:R-:W-:-:S05]  /*56e0*/  IMAD R7, R6, R5, R7 ;  /* 0x0000000506077224 */ /* 0x000fca00078e0207 */
[----:B------:R-:W-:-:S05]  /*56f0*/  IADD3 R42, PT, PT, R39, R7, RZ ;  /* 0x00000007272a7210 */ /* 0x000fca0007ffe0ff */
[----:B------:R-:W-:Y:S05]  /*5700*/  @!P0 BRA `(.L_x_803) ;  /* 0x0000000c00848947 */ /* 0x000fea0003800000 */
[----:B------:R-:W-:-:S04]  /*5710*/  IADD3 R43, PT, PT, R43, 0x800, RZ ;  /* 0x000008002b2b7810 */ /* 0x000fc80007ffe0ff */
[----:B------:R-:W-:-:S13]  /*5720*/  ISETP.GT.AND P0, PT, R43, R8, PT ;  /* 0x000000082b00720c */ /* 0x000fda0003f04270 */
[----:B------:R-:W-:Y:S05]  /*5730*/  @!P0 BRA `(.L_x_804) ;  /* 0xfffffffc00408947 */ /* 0x000fea000383ffff */
.L_x_802:
[----:B------:R-:W-:-:S13]  /*5740*/  ISETP.GE.AND P0, PT, R43, R4, PT ;  /* 0x000000042b00720c */ /* 0x000fda0003f06270 */
[----:B------:R-:W-:Y:S05]  /*5750*/  @P0 BRA `(.L_x_803) ;  /* 0x0000000c00700947 */ /* 0x000fea0003800000 */
[----:B------:R-:W-:Y:S01]  /*5760*/  IADD3 R41, PT, PT, -R43, R4, RZ ;  /* 0x000000042b297210 */ /* 0x000fe20007ffe1ff */
[----:B------:R-:W-:Y:S03]  /*5770*/  BSSY.RECONVERGENT B1, `(.L_x_803) ;  /* 0x00000da000017945 */ /* 0x000fe60003800200 */
[----:B------:R-:W-:-:S13]  /*5780*/  ISETP.GE.AND P0, PT, R0, R41, PT ;  /* 0x000000290000720c */ /* 0x000fda0003f06270 */
[----:B------:R-:W-:Y:S05]  /*5790*/  @P0 BRA `(.L_x_805) ;  /* 0x0000000c005c0947 */ /* 0x000fea0003800000 */
[-C--:B------:R-:W-:Y:S01]  /*57a0*/  LOP3.LUT R2, RZ, R0.reuse, RZ, 0x33, !PT ;  /* 0x00000000ff027212 */ /* 0x080fe200078e33ff */
[----:B------:R-:W-:Y:S01]  /*57b0*/  BSSY.RECONVERGENT B2, `(.L_x_806) ;  /* 0x0000018000027945 */ /* 0x000fe20003800200 */
[----:B------:R-:W-:Y:S02]  /*57c0*/  MOV R40, R0 ;  /* 0x0000000000287202 */ /* 0x000fe40000000f00 */
[----:B------:R-:W-:-:S04]  /*57d0*/  IADD3 R2, PT, PT, -R43, R4, R2 ;  /* 0x000000042b027210 */ /* 0x000fc80007ffe102 */
[C---:B------:R-:W-:Y:S02]  /*57e0*/  LOP3.LUT R3, R2.reuse, 0x300, RZ, 0xc0, !PT ;  /* 0x0000030002037812 */ /* 0x040fe400078ec0ff */
[----:B------:R-:W-:Y:S02]  /*57f0*/  ISETP.GE.U32.AND P1, PT, R2, 0x300, PT ;  /* 0x000003000200780c */ /* 0x000fe40003f26070 */
[----:B------:R-:W-:-:S13]  /*5800*/  ISETP.NE.AND P0, PT, R3, 0x300, PT ;  /* 0x000003000300780c */ /* 0x000fda0003f05270 */
[----:B------:R-:W-:Y:S05]  /*5810*/  @!P0 BRA `(.L_x_807) ;  /* 0x0000000000448947 */ /* 0x000fea0003800000 */
[----:B------:R-:W0:Y:S01]  /*5820*/  LDC.64 R4, c[0x0][0x380] ;  /* 0x0000e000ff047b82 */ /* 0x000e220000000a00 */
[----:B------:R-:W-:Y:S02]  /*5830*/  LEA.HI R2, R2, 0x1, RZ, 0x18 ;  /* 0x0000000102027811 */ /* 0x000fe400078fc0ff */
[----:B------:R-:W-:Y:S02]  /*5840*/  IADD3 R7, PT, PT, R0, R43, RZ ;  /* 0x0000002b00077210 */ /* 0x000fe40007ffe0ff */
[----:B------:R-:W-:Y:S02]  /*5850*/  LOP3.LUT R2, R2, 0x3, RZ, 0xc0, !PT ;  /* 0x0000000302027812 */ /* 0x000fe400078ec0ff */
[----:B------:R-:W-:Y:S02]  /*5860*/  MOV R40, R0 ;  /* 0x0000000000287202 */ /* 0x000fe40000000f00 */
[----:B------:R-:W-:-:S07]  /*5870*/  IADD3 R6, PT, PT, -R2, RZ, RZ ;  /* 0x000000ff02067210 */ /* 0x000fce0007ffe1ff */
.L_x_808:
[----:B0-----:R-:W-:-:S06]  /*5880*/  IMAD.WIDE.U32 R2, R7, 0x8, R4 ;  /* 0x0000000807027825 */ /* 0x001fcc00078e0004 */
        /* <DEDUP_REMOVED lines=10> */
.L_x_807:
[----:B------:R-:W-:Y:S05]  /*5930*/  BSYNC.RECONVERGENT B2 ;  /* 0x0000000000027941 */ /* 0x000fea0003800200 */
.L_x_806:
[----:B------:R-:W-:Y:S05]  /*5940*/  @!P1 BRA `(.L_x_805) ;  /* 0x0000000800f09947 */ /* 0x000fea0003800000 */
[----:B------:R-:W0:Y:S01]  /*5950*/  LDCU.64 UR4, c[0x0][0x380] ;  /* 0x00007000ff0477ac */ /* 0x000e220008000a00 */
[----:B------:R-:W-:Y:S01]  /*5960*/  IADD3 R5, PT, PT, R41, -R40, RZ ;  /* 0x8000002829057210 */ /* 0x000fe20007ffe0ff */
[----:B------:R-:W-:Y:S01]  /*5970*/  BSSY.RECONVERGENT B2, `(.L_x_809) ;  /* 0x000006b000027945 */ /* 0x000fe20003800200 */
[CC--:B------:R-:W-:Y:S02]  /*5980*/  IADD3 R3, P0, PT, R40.reuse, R43.reuse, RZ ;  /* 0x0000002b28037210 */ /* 0x0c0fe40007f1e0ff */
[----:B------:R-:W-:Y:S02]  /*5990*/  ISETP.GT.AND P1, PT, R5, 0xc00, PT ;  /* 0x00000c000500780c */ /* 0x000fe40003f24270 */
[----:B------:R-:W-:Y:S02]  /*59a0*/  IADD3.X R4, PT, PT, RZ, RZ, RZ, P0, !PT ;  /* 0x000000ffff047210 */ /* 0x000fe400007fe4ff */
[----:B------:R-:W-:Y:S02]  /*59b0*/  IADD3 R43, PT, PT, R40, R43, RZ ;  /* 0x0000002b282b7210 */ /* 0x000fe40007ffe0ff */
[----:B0-----:R-:W-:-:S04]  /*59c0*/  LEA R2, P0, R3, UR4, 0x3 ;  /* 0x0000000403027c11 */ /* 0x001fc8000f8018ff */
[----:B------:R-:W-:Y:S02]  /*59d0*/  LEA.HI.X R3, R3, UR5, R4, 0x3, P0 ;  /* 0x0000000503037c11 */ /* 0x000fe400080f1c04 */
[----:B------:R-:W-:-:S04]  /*59e0*/  IADD3 R2, P0, PT, R2, 0x1000, RZ ;  /* 0x0000100002027810 */ /* 0x000fc80007f1e0ff */
[----:B------:R-:W-:Y:S02]  /*59f0*/  IADD3.X R3, PT, PT, RZ, R3, RZ, P0, !PT ;  /* 0x00000003ff037210 */ /* 0x000fe400007fe4ff */
[----:B------:R-:W-:Y:S01]  /*5a00*/  PLOP3.LUT P0, PT, PT, PT, PT, 0x80, 0x8 ;  /* 0x000000000008781c */ /* 0x000fe20003f0f070 */
[----:B------:R-:W-:-:S12]  /*5a10*/  @!P1 BRA `(.L_x_810) ;  /* 0x0000000400809947 */ /* 0x000fd80003800000 */
[----:B------:R-:W0:Y:S01]  /*5a20*/  LDC.64 R4, c[0x0][0x380] ;  /* 0x0000e000ff047b82 */ /* 0x000e220000000a00 */
[----:B------:R-:W-:Y:S02]  /*5a30*/  PLOP3.LUT P0, PT, PT, PT, PT, 0x8, 0x80 ;  /* 0x000000000080781c */ /* 0x000fe40003f0e170 */
[----:B------:R-:W-:-:S11]  /*5a40*/  IADD3 R45, PT, PT, R41, -0xc00, RZ ;  /* 0xfffff400292d7810 */ /* 0x000fd60007ffe0ff */
.L_x_811:
[C---:B0-----:R-:W-:Y:S01]  /*5a50*/  IMAD.WIDE.U32 R36, R43.reuse, 0x8, R4 ;  /* 0x000000082b247825 */ /* 0x041fe200078e0004 */
        /* <DEDUP_REMOVED lines=92> */
.L_x_810:
[----:B------:R-:W-:Y:S05]  /*6020*/  BSYNC.RECONVERGENT B2 ;  /* 0x0000000000027941 */ /* 0x000fea0003800200 */
.L_x_809:
[----:B------:R-:W-:Y:S01]  /*6030*/  IADD3 R4, PT, PT, R41, -R40, RZ ;  /* 0x8000002829047210 */ /* 0x000fe20007ffe0ff */
[----:B------:R-:W-:Y:S03]  /*6040*/  BSSY.RECONVERGENT B2, `(.L_x_812) ;  /* 0x0000034000027945 */ /* 0x000fe60003800200 */
[----:B------:R-:W-:-:S13]  /*6050*/  ISETP.GT.AND P1, PT, R4, 0x400, PT ;  /* 0x000004000400780c */ /* 0x000fda0003f24270 */
[----:B------:R-:W-:Y:S05]  /*6060*/  @!P1 BRA `(.L_x_813) ;  /* 0x0000000000c49947 */ /* 0x000fea0003800000 */
[----:B------:R-:W0:Y:S01]  /*6070*/  LDC.64 R12, c[0x0][0x380] ;  /* 0x0000e000ff0c7b82 */ /* 0x000e220000000a00 */
[----:B------:R-:W2:Y:S04]  /*6080*/  LDG.E.64.CONSTANT R16, desc[UR6][R2.64+-0x800] ;  /* 0xfff8000602107981 */ /* 0x000ea8000c1e9b00 */
[----:B------:R-:W3:Y:S01]  /*6090*/  LDG.E.64.CONSTANT R14, desc[UR6][R2.64] ;  /* 0x00000006020e7981 */ /* 0x000ee2000c1e9b00 */
[----:B------:R-:W-:-:S03]  /*60a0*/  IADD3 R5, PT, PT, R43, 0x400, RZ ;  /* 0x000004002b057810 */ /* 0x000fc60007ffe0ff */
        /* <DEDUP_REMOVED lines=8> */
[----:B------:R-:W-:Y:S02]  /*6130*/  PLOP3.LUT P0, PT, PT, PT, PT, 0x8, 0x80 ;  /* 0x000000000080781c */ /* 0x000fe40003f0e170 */
[----:B0-----:R-:W-:Y:S02]  /*6140*/  IADD3 R2, P1, PT, R2, 0x4000, RZ ;  /* 0x0000400002027810 */ /* 0x001fe40007f3e0ff */
[----:B------:R-:W-:Y:S02]  /*6150*/  IADD3 R40, PT, PT, R40, 0x800, RZ ;  /* 0x0000080028287810 */ /* 0x000fe40007ffe0ff */
[----:B------:R-:W-:-:S02]  /*6160*/  IADD3.X R3, PT, PT, RZ, R3, RZ, P1, !PT ;  /* 0x00000003ff037210 */ /* 0x000fc40000ffe4ff */
[----:B------:R-:W-:Y:S01]  /*6170*/  IADD3 R43, PT, PT, R43, 0x800, RZ ;  /* 0x000008002b2b7810 */ /* 0x000fe20007ffe0ff */
[-C--:B--2---:R-:W-:Y:S02]  /*6180*/  IMAD R21, R19, R38.reuse, RZ ;  /* 0x0000002613157224 */ /* 0x084fe400078e02ff */
        /* <DEDUP_REMOVED lines=31> */
.L_x_813:
[----:B------:R-:W-:Y:S05]  /*6380*/  BSYNC.RECONVERGENT B2 ;  /* 0x0000000000027941 */ /* 0x000fea0003800200 */
.L_x_812:
[----:B------:R-:W-:-:S13]  /*6390*/  ISETP.LT.OR P0, PT, R40, R41, P0 ;  /* 0x000000292800720c */ /* 0x000fda0000701670 */
[----:B------:R-:W-:Y:S05]  /*63a0*/  @!P0 BRA `(.L_x_805) ;  /* 0x0000000000588947 */ /* 0x000fea0003800000 */
[----:B------:R-:W0:Y:S01]  /*63b0*/  LDC.64 R4, c[0x0][0x380] ;  /* 0x0000e000ff047b82 */ /* 0x000e220000000a00 */
[----:B------:R-:W2:Y:S04]  /*63c0*/  LDG.E.64.CONSTANT R6, desc[UR6][R2.64+-0x800] ;  /* 0xfff8000602067981 */ /* 0x000ea8000c1e9b00 */
[----:B------:R-:W3:Y:S04]  /*63d0*/  LDG.E.64.CONSTANT R8, desc[UR6][R2.64] ;  /* 0x0000000602087981 */ /* 0x000ee8000c1e9b00 */
[----:B------:R1:W4:Y:S01]  /*63e0*/  LDG.E.64.CONSTANT R10, desc[UR6][R2.64+0x800] ;  /* 0x00080006020a7981 */ /* 0x000322000c1e9b00 */
[----:B0-----:R-:W-:-:S06]  /*63f0*/  IMAD.WIDE.U32 R4, R43, 0x8, R4 ;  /* 0x000000082b047825 */ /* 0x001fcc00078e0004 */
[----:B------:R-:W5:Y:S02]  /*6400*/  LDG.E.64.CONSTANT R4, desc[UR6][R4.64] ;  /* 0x0000000604047981 */ /* 0x000f64000c1e9b00 */
[-C--:B-----5:R-:W-:Y:S02]  /*6410*/  IMAD R13, R5, R38.reuse, RZ ;  /* 0x00000026050d7224 */ /* 0x0a0fe400078e02ff */
        /* <DEDUP_REMOVED lines=9> */
[----:B-1----:R-:W-:Y:S02]  /*64b0*/  IMAD R3, R8, R5, R4 ;  /* 0x0000000508037224 */ /* 0x002fe400078e0204 */
[----:B----4-:R-:W-:-:S03]  /*64c0*/  IMAD R2, R11, R38, RZ ;  /* 0x000000260b027224 */ /* 0x010fc600078e02ff */
[----:B------:R-:W-:Y:S01]  /*64d0*/  IADD3 R3, PT, PT, R39, R3, RZ ;  /* 0x0000000327037210 */ /* 0x000fe20007ffe0ff */
[----:B------:R-:W-:-:S04]  /*64e0*/  IMAD.WIDE.U32 R38, R10, R38, RZ ;  /* 0x000000260a267225 */ /* 0x000fc800078e00ff */
[----:B------:R-:W-:-:S05]  /*64f0*/  IMAD R3, R10, R3, R2 ;  /* 0x000000030a037224 */ /* 0x000fca00078e0202 */
[----:B------:R-:W-:-:S07]  /*6500*/  IADD3 R42, PT, PT, R39, R3, RZ ;  /* 0x00000003272a7210 */ /* 0x000fce0007ffe0ff */
.L_x_805:
[----:B------:R-:W-:Y:S05]  /*6510*/  BSYNC.RECONVERGENT B1 ;  /* 0x0000000000017941 */ /* 0x000fea0003800200 */
.L_x_803:
        /* <DEDUP_REMOVED lines=61> */
[----:B0-----:R-:W0:Y:S04]  /*68f0*/  LDS.128 R8, [UR4+0x20] ;  /* 0x00002004ff087984 */ /* 0x001e280008000c00 */
[----:B------:R-:W2:Y:S01]  /*6900*/  LDS.128 R4, [UR4+0x30] ;  /* 0x00003004ff047984 */ /* 0x000ea20008000c00 */
        /* <DEDUP_REMOVED lines=8> */
[----:B0-----:R-:W-:-:S04]  /*6990*/  IMAD.WIDE.U32 R12, R2, R8, RZ ;  /* 0x00000008020c7225 */ /* 0x001fc800078e00ff */
        /* <DEDUP_REMOVED lines=20> */
[----:B------:R-:W-:-:S07]  /*6ae0*/  IADD3 R3, PT, PT, R7, R5, RZ ;  /* 0x0000000507037210 */ /* 0x000fce0007ffe0ff */
.L_x_775:
[----:B------:R-:W-:Y:S05]  /*6af0*/  BSYNC.RECONVERGENT B0 ;  /* 0x0000000000007941 */ /* 0x000fea0003800200 */
.L_x_759:
[----:B------:R-:W-:Y:S05]  /*6b00*/  @P0 EXIT ;  /* 0x000000000000094d */ /* 0x000fea0003800000 */
[----:B------:R-:W1:Y:S01]  /*6b10*/  LDCU.64 UR4, c[0x0][0x398] ;  /* 0x00007300ff0477ac */ /* 0x000e620008000a00 */
[----:B0-----:R-:W0:Y:S01]  /*6b20*/  LDC.64 R6, c[0x0][0x388] ;  /* 0x0000e200ff067b82 */ /* 0x001e220000000a00 */
[----:B-1234-:R-:W-:Y:S02]  /*6b30*/  IMAD R3, R3, UR4, RZ ;  /* 0x0000000403037c24 */ /* 0x01efe4000f8e02ff */
[----:B------:R-:W-:-:S04]  /*6b40*/  IMAD.WIDE.U32 R4, R2, UR4, RZ ;  /* 0x0000000402047c25 */ /* 0x000fc8000f8e00ff */
[----:B------:R-:W-:-:S05]  /*6b50*/  IMAD R3, R2, UR5, R3 ;  /* 0x0000000502037c24 */ /* 0x000fca000f8e0203 */
[----:B------:R-:W-:-:S05]  /*6b60*/  IADD3 R5, PT, PT, R5, R3, RZ ;  /* 0x0000000305057210 */ /* 0x000fca0007ffe0ff */
[----:B0-----:R-:W-:Y:S01]  /*6b70*/  STG.E.64 desc[UR6][R6.64], R4 ;  /* 0x0000000406007986 */ /* 0x001fe2000c101b06 */
[----:B------:R-:W-:Y:S05]  /*6b80*/  EXIT ;  /* 0x000000000000794d */ /* 0x000fea0003800000 */
.L_x_814:
        /* <DEDUP_REMOVED lines=15> */
.L_x_1311:


//--------------------- .text._ZN3cub18CUB_300001_SM_10006detail6reduce18DeviceReduceKernelINS2_10policy_hubImy11mul_functorImEE10Policy1000EN6thrust24THRUST_300001_SM_1000_NS6detail15normal_iteratorINSA_10device_ptrImEEEEyS6_m11inc_functorImEEEvT0_PT3_T1_NS0_13GridEvenShareISL_EET2_T4_ --------------------------
	.section	.text._ZN3cub18CUB_300001_SM_10006detail6reduce18DeviceReduceKernelINS2_10policy_hubImy11mul_functorImEE10Policy1000EN6thrust24THRUST_300001_SM_1000_NS6detail15normal_iteratorINSA_10device_ptrImEEEEyS6_m11inc_functorImEEEvT0_PT3_T1_NS0_13GridEvenShareISL_EET2_T4_,"ax",@progbits
	.align	128
        .global         _ZN3cub18CUB_300001_SM_10006detail6reduce18DeviceReduceKernelINS2_10policy_hubImy11mul_functorImEE10Policy1000EN6thrust24THRUST_300001_SM_1000_NS6detail15normal_iteratorINSA_10device_ptrImEEEEyS6_m11inc_functorImEEEvT0_PT3_T1_NS0_13GridEvenShareISL_EET2_T4_
        .type           _ZN3cub18CUB_300001_SM_10006detail6reduce18DeviceReduceKernelINS2_10policy_hubImy11mul_functorImEE10Policy1000EN6thrust24THRUST_300001_SM_1000_NS6detail15normal_iteratorINSA_10device_ptrImEEEEyS6_m11inc_functorImEEEvT0_PT3_T1_NS0_13GridEvenShareISL_EET2_T4_,@function
        .size           _ZN3cub18CUB_300001_SM_10006detail6reduce18DeviceReduceKernelINS2_10policy_hubImy11mul_functorImEE10Policy1000EN6thrust24THRUST_300001_SM_1000_NS6detail15normal_iteratorINSA_10device_ptrImEEEEyS6_m11inc_functorImEEEvT0_PT3_T1_NS0_13GridEvenShareISL_EET2_T4_,(.L_x_1312 - _ZN3cub18CUB_300001_SM_10006detail6reduce18DeviceReduceKernelINS2_10policy_hubImy11mul_functorImEE10Policy1000EN6thrust24THRUST_300001_SM_1000_NS6detail15normal_iteratorINSA_10device_ptrImEEEEyS6_m11inc_functorImEEEvT0_PT3_T1_NS0_13GridEvenShareISL_EET2_T4_)
        .other          _ZN3cub18CUB_300001_SM_10006detail6reduce18DeviceReduceKernelINS2_10policy_hubImy11mul_functorImEE10Policy1000EN6thrust24THRUST_300001_SM_1000_NS6detail15normal_iteratorINSA_10device_ptrImEEEEyS6_m11inc_functorImEEEvT0_PT3_T1_NS0_13GridEvenShareISL_EET2_T4_,@"STO_CUDA_ENTRY STV_DEFAULT"
_ZN3cub18CUB_300001_SM_10006detail6reduce18DeviceReduceKernelINS2_10policy_hubImy11mul_functorImEE10Policy1000EN6thrust24THRUST_300001_SM_1000_NS6detail15normal_iteratorINSA_10device_ptrImEEEEyS6_m11inc_functorImEEEvT0_PT3_T1_NS0_13GridEvenShareISL_EET2_T4_:
.text._ZN3cub18CUB_300001_SM_10006detail6reduce18DeviceReduceKernelINS2_10policy_hubImy11mul_functorImEE10Policy1000EN6thrust24THRUST_300001_SM_1000_NS6detail15normal_iteratorINSA_10device_ptrImEEEEyS6_m11inc_functorImEEEvT0_PT3_T1_NS0_13GridEvenShareISL_EET2_T4_:
[----:B------:R-:W-:Y:S08]  /*0000*/  LDC R1, c[0x0][0x37c] ;  /* 0x0000df00ff017b82 */ /* 0x000ff00000000800 */
[----:B------:R-:W0:Y:S01]  /*0010*/  S2UR UR16, SR_CTAID.X ;  /* 0x00000000001079c3 */ /* 0x000e220000002500 */
[----:B------:R-:W1:Y:S01]  /*0020*/  LDCU.64 UR8, c[0x0][0x3b8] ;  /* 0x00007700ff0877ac */ /* 0x000e620008000a00 */
[----:B------:R-:W-:Y:S01]  /*0030*/  BSSY.RECONVERGENT B0, `(.L_x_815) ;  /* 0x000039a000007945 */ /* 0x000fe20003800200 */
[----:B------:R-:W2:Y:S01]  /*0040*/  LDCU UR5, c[0x0][0x3c0] ;  /* 0x00007800ff0577ac */ /* 0x000ea20008000800 */
[----:B------:R-:W3:Y:S01]  /*0050*/  LDCU.64 UR14, c[0x0][0x358] ;  /* 0x00006b00ff0e77ac */ /* 0x000ee20008000a00 */
[----:B-1----:R-:W-:-:S02]  /*0060*/  MOV R10, UR8 ;  /* 0x00000008000a7c02 */ /* 0x002fc40008000f00 */
[----:B------:R-:W-:Y:S01]  /*0070*/  MOV R11, UR9 ;  /* 0x00000009000b7c02 */ /* 0x000fe20008000f00 */
        /* <DEDUP_REMOVED lines=9> */
[----:B------:R-:W-:Y:S01]  /*0110*/  IADD3 R3, PT, PT, R10, -UR7, RZ ;  /* 0x800000070a037c10 */ /* 0x000fe2000fffe0ff */
[----:B------:R-:W-:Y:S01]  /*0120*/  BSSY.RECONVERGENT B1, `(.L_x_817) ;  /* 0x000000c000017945 */ /* 0x000fe20003800200 */
[----:B------:R-:W-:Y:S02]  /*0130*/  CS2R R4, SRZ ;  /* 0x0000000000047805 */ /* 0x000fe4000001ff00 */
[----:B0-----:R-:W-:Y:S02]  /*0140*/  ISETP.GE.AND P0, PT, R6, R3, PT ;  /* 0x000000030600720c */ /* 0x001fe40003f06270 */
[----:B------:R-:W-:-:S11]  /*0150*/  MOV R2, R6 ;  /* 0x0000000600027202 */ /* 0x000fd60000000f00 */
[----:B------:R-:W-:Y:S05]  /*0160*/  @P0 BRA `(.L_x_818) ;  /* 0x00000000001c0947 */ /* 0x000fea0003800000 */
[----:B------:R-:W0:Y:S01]  /*0170*/  LDC.64 R8, c[0x0][0x380] ;  /* 0x0000e000ff087b82 */ /* 0x000e220000000a00 */
[----:B------:R-:W-:-:S05]  /*0180*/  IADD3 R5, PT, PT, R6, UR7, RZ ;  /* 0x0000000706057c10 */ /* 0x000fca000fffe0ff */
[----:B0-----:R-:W-:-:S06]  /*0190*/  IMAD.WIDE.U32 R8, R5, 0x8, R8 ;  /* 0x0000000805087825 */ /* 0x001fcc00078e0008 */
[----:B------:R-:W2:Y:S01]  /*01a0*/  LDG.E.64 R8, desc[UR14][R8.64] ;  /* 0x0000000e08087981 */ /* 0x000ea2000c1e1b00 */
[----:B------:R-:W-:Y:S02]  /*01b0*/  IADD3 R2, PT, PT, R6, 0x100, RZ ;  /* 0x0000010006027810 */ /* 0x000fe40007ffe0ff */
[----:B--2---:R-:W-:-:S04]  /*01c0*/  IADD3 R4, P0, PT, R8, 0x1, RZ ;  /* 0x0000000108047810 */ /* 0x004fc80007f1e0ff */
[----:B------:R-:W-:-:S09]  /*01d0*/  IADD3.X R5, PT, PT, RZ, R9, RZ, P0, !PT ;  /* 0x00000009ff057210 */ /* 0x000fd200007fe4ff */
.L_x_818:
[----:B------:R-:W-:Y:S05]  /*01e0*/  BSYNC.RECONVERGENT B1 ;  /* 0x0000000000017941 */ /* 0x000fea0003800200 */
.L_x_817:
        /* <DEDUP_REMOVED lines=14> */
[----:B------:R-:W-:-:S03]  /*02d0*/  UIMAD.WIDE.U32 UR4, UR16, 0x4000, URZ ;  /* 0x00004000100478a5 */ /* 0x000fc6000f8e00ff */
[----:B------:R-:W-:-:S03]  /*02e0*/  IADD3 R7, PT, PT, -R7, RZ, RZ ;  /* 0x000000ff07077210 */ /* 0x000fc60007ffe1ff */
[----:B------:R-:W-:Y:S02]  /*02f0*/  LOP3.LUT R10, R10, UR4, RZ, 0xfc, !PT ;  /* 0x000000040a0a7c12 */ /* 0x000fe4000f8efcff */
[----:B------:R-:W-:Y:S02]  /*0300*/  LOP3.LUT R11, R11, UR5, RZ, 0xfc, !PT ;  /* 0x000000050b0b7c12 */ /* 0x000fe4000f8efcff */
[----:B0-----:R-:W-:-:S04]  /*0310*/  IADD3 R10, P1, PT, R10, UR8, RZ ;  /* 0x000000080a0a7c10 */ /* 0x001fc8000ff3e0ff */
[----:B------:R-:W-:-:S04]  /*0320*/  IADD3 R10, P2, PT, R10, 0x4000, RZ ;  /* 0x000040000a0a7810 */ /* 0x000fc80007f5e0ff */
[----:B------:R-:W-:-:S09]  /*0330*/  IADD3.X R11, PT, PT, RZ, UR9, R11, P2, P1 ;  /* 0x00000009ff0b7c10 */ /* 0x000fd200097e240b */
.L_x_823:
[----:B------:R-:W2:Y:S04]  /*0340*/  LDG.E.64 R22, desc[UR14][R10.64+-0x4000] ;  /* 0xffc0000e0a167981 */ /* 0x000ea8000c1e1b00 */
[----:B------:R-:W3:Y:S04]  /*0350*/  LDG.E.64 R20, desc[UR14][R10.64+-0x3800] ;  /* 0xffc8000e0a147981 */ /* 0x000ee8000c1e1b00 */
[----:B------:R-:W4:Y:S04]  /*0360*/  LDG.E.64 R18, desc[UR14][R10.64+-0x3000] ;  /* 0xffd0000e0a127981 */ /* 0x000f28000c1e1b00 */
[----:B------:R-:W5:Y:S04]  /*0370*/  LDG.E.64 R16, desc[UR14][R10.64+-0x2800] ;  /* 0xffd8000e0a107981 */ /* 0x000f68000c1e1b00 */
[----:B------:R-:W5:Y:S04]  /*0380*/  LDG.E.64 R14, desc[UR14][R10.64+-0x2000] ;  /* 0xffe0000e0a0e7981 */ /* 0x000f68000c1e1b00 */
[----:B------:R-:W5:Y:S01]  /*0390*/  LDG.E.64 R12, desc[UR14][R10.64+-0x1800] ;  /* 0xffe8000e0a0c7981 */ /* 0x000f62000c1e1b00 */
[----:B--2---:R-:W-:-:S02]  /*03a0*/  IMAD R9, R5, R22, RZ ;  /* 0x0000001605097224 */ /* 0x004fc400078e02ff */
[----:B------:R-:W-:-:S04]  /*03b0*/  IMAD.WIDE.U32 R24, R22, R4, R4 ;  /* 0x0000000416187225 */ /* 0x000fc800078e0004 */
[----:B------:R-:W-:Y:S02]  /*03c0*/  IMAD R9, R23, R4, R9 ;  /* 0x0000000417097224 */ /* 0x000fe400078e0209 */
[----:B------:R-:W2:Y:S03]  /*03d0*/  LDG.E.64 R22, desc[UR14][R10.64+-0x1000] ;  /* 0xfff0000e0a167981 */ /* 0x000ea6000c1e1b00 */
[----:B------:R-:W-:-:S05]  /*03e0*/  IADD3 R25, PT, PT, R25, R9, RZ ;  /* 0x0000000919197210 */ /* 0x000fca0007ffe0ff */
[----:B---3--:R-:W-:Y:S02]  /*03f0*/  IMAD R9, R25, R20, RZ ;  /* 0x0000001419097224 */ /* 0x008fe400078e02ff */
[----:B------:R-:W-:-:S04]  /*0400*/  IMAD.WIDE.U32 R4, R20, R24, R24 ;  /* 0x0000001814047225 */ /* 0x000fc800078e0018 */
[----:B------:R-:W-:Y:S02]  /*0410*/  IMAD R9, R21, R24, R9 ;  /* 0x0000001815097224 */ /* 0x000fe400078e0209 */
[----:B------:R-:W3:Y:S03]  /*0420*/  LDG.E.64 R24, desc[UR14][R10.64+-0x800] ;  /* 0xfff8000e0a187981 */ /* 0x000ee6000c1e1b00 */
[----:B------:R-:W-:-:S05]  /*0430*/  IADD3 R5, PT, PT, R5, R9, RZ ;  /* 0x0000000905057210 */ /* 0x000fca0007ffe0ff */
[----:B----4-:R-:W-:Y:S02]  /*0440*/  IMAD R9, R5, R18, RZ ;  /* 0x0000001205097224 */ /* 0x010fe400078e02ff */
[----:B------:R-:W-:-:S04]  /*0450*/  IMAD.WIDE.U32 R20, R18, R4, R4 ;  /* 0x0000000412147225 */ /* 0x000fc800078e0004 */
[----:B------:R-:W-:Y:S02]  /*0460*/  IMAD R9, R19, R4, R9 ;  /* 0x0000000413097224 */ /* 0x000fe400078e0209 */
[----:B------:R-:W4:Y:S02]  /*0470*/  LDG.E.64 R18, desc[UR14][R10.64] ;  /* 0x0000000e0a127981 */ /* 0x000f24000c1e1b00 */
[----:B------:R-:W-:-:S04]  /*0480*/  IMAD.IADD R21, R21, 0x1, R9 ;  /* 0x0000000115157824 */ /* 0x000fc800078e0209 */
[----:B-----5:R-:W-:Y:S02]  /*0490*/  IMAD R9, R21, R16, RZ ;  /* 0x0000001015097224 */ /* 0x020fe400078e02ff */
[----:B------:R-:W-:-:S04]  /*04a0*/  IMAD.WIDE.U32 R4, R16, R20, R20 ;  /* 0x0000001410047225 */ /* 0x000fc800078e0014 */
[----:B------:R-:W-:Y:S02]  /*04b0*/  IMAD R9, R17, R20, R9 ;  /* 0x0000001411097224 */ /* 0x000fe400078e0209 */
[----:B------:R-:W5:Y:S03]  /*04c0*/  LDG.E.64 R20, desc[UR14][R10.64+0x800] ;  /* 0x0008000e0a147981 */ /* 0x000f66000c1e1b00 */
[----:B------:R-:W-:-:S05]  /*04d0*/  IADD3 R5, PT, PT, R5, R9, RZ ;  /* 0x0000000905057210 */ /* 0x000fca0007ffe0ff */
[----:B------:R-:W-:Y:S02]  /*04e0*/  IMAD R9, R5, R14, RZ ;  /* 0x0000000e05097224 */ /* 0x000fe400078e02ff */
        /* <DEDUP_REMOVED lines=9> */
[----:B--2---:R-:W-:Y:S02]  /*0580*/  IMAD R9, R5, R22, RZ ;  /* 0x0000001605097224 */ /* 0x004fe400078e02ff */
        /* <DEDUP_REMOVED lines=12> */
[----:B------:R-:W4:Y:S03]  /*0650*/  LDG.E.64 R18, desc[UR14][R10.64+0x3000] ;  /* 0x0030000e0a127981 */ /* 0x000f26000c1e1b00 */
[----:B------:R-:W-:-:S05]  /*0660*/  IADD3 R13, PT, PT, R13, R9, RZ ;  /* 0x000000090d0d7210 */ /* 0x000fca0007ffe0ff */
[----:B-----5:R-:W-:Y:S02]  /*0670*/  IMAD R9, R13, R20, RZ ;  /* 0x000000140d097224 */ /* 0x020fe400078e02ff */
[----:B------:R-:W-:-:S04]  /*0680*/  IMAD.WIDE.U32 R4, R20, R12, R12 ;  /* 0x0000000c14047225 */ /* 0x000fc800078e000c */
[----:B------:R-:W-:Y:S02]  /*0690*/  IMAD R9, R21, R12, R9 ;  /* 0x0000000c15097224 */ /* 0x000fe400078e0209 */
[----:B------:R0:W5:Y:S01]  /*06a0*/  LDG.E.64 R20, desc[UR14][R10.64+0x3800] ;  /* 0x0038000e0a147981 */ /* 0x000162000c1e1b00 */
[----:B------:R-:W-:Y:S02]  /*06b0*/  IADD3 R7, PT, PT, R7, 0x10, RZ ;  /* 0x0000001007077810 */ /* 0x000fe40007ffe0ff */
[----:B------:R-:W-:Y:S02]  /*06c0*/  IADD3 R5, PT, PT, R5, R9, RZ ;  /* 0x0000000905057210 */ /* 0x000fe40007ffe0ff */
[----:B------:R-:W-:Y:S02]  /*06d0*/  ISETP.NE.AND P1, PT, R7, RZ, PT ;  /* 0x000000ff0700720c */ /* 0x000fe40003f25270 */
[----:B------:R-:W-:Y:S01]  /*06e0*/  IADD3 R2, PT, PT, R2, 0x1000, RZ ;  /* 0x0000100002027810 */ /* 0x000fe20007ffe0ff */
[----:B------:R-:W-:-:S02]  /*06f0*/  IMAD R9, R5, R14, RZ ;  /* 0x0000000e05097224 */ /* 0x000fc400078e02ff */
[----:B------:R-:W-:Y:S01]  /*0700*/  IMAD.WIDE.U32 R12, R14, R4, R4 ;  /* 0x000000040e0c7225 */ /* 0x000fe200078e0004 */
[----:B0-----:R-:W-:-:S03]  /*0710*/  IADD3 R10, P2, PT, R10, 0x8000, RZ ;  /* 0x000080000a0a7810 */ /* 0x001fc60007f5e0ff */
[----:B------:R-:W-:Y:S01]  /*0720*/  IMAD R9, R15, R4, R9 ;  /* 0x000000040f097224 */ /* 0x000fe200078e0209 */
[----:B------:R-:W-:-:S04]  /*0730*/  IADD3.X R11, PT, PT, RZ, R11, RZ, P2, !PT ;  /* 0x0000000bff0b7210 */ /* 0x000fc800017fe4ff */
[----:B------:R-:W-:-:S05]  /*0740*/  IADD3 R13, PT, PT, R13, R9, RZ ;  /* 0x000000090d0d7210 */ /* 0x000fca0007ffe0ff */
[----:B------:R-:W-:Y:S02]  /*0750*/  IMAD R9, R13, R16, RZ ;  /* 0x000000100d097224 */ /* 0x000fe400078e02ff */
[----:B------:R-:W-:-:S04]  /*0760*/  IMAD.WIDE.U32 R4, R16, R12, R12 ;  /* 0x0000000c10047225 */ /* 0x000fc800078e000c */
[----:B------:R-:W-:-:S05]  /*0770*/  IMAD R9, R17, R12, R9 ;  /* 0x0000000c11097224 */ /* 0x000fca00078e0209 */
[----:B------:R-:W-:-:S05]  /*0780*/  IADD3 R5, PT, PT, R5, R9, RZ ;  /* 0x0000000905057210 */ /* 0x000fca0007ffe0ff */
[----:B--2---:R-:W-:Y:S02]  /*0790*/  IMAD R9, R5, R22, RZ ;  /* 0x0000001605097224 */ /* 0x004fe400078e02ff */
[----:B------:R-:W-:-:S04]  /*07a0*/  IMAD.WIDE.U32 R12, R22, R4, R4 ;  /* 0x00000004160c7225 */ /* 0x000fc800078e0004 */
[----:B------:R-:W-:-:S04]  /*07b0*/  IMAD R9, R23, R4, R9 ;  /* 0x0000000417097224 */ /* 0x000fc800078e0209 */
[----:B------:R-:W-:-:S04]  /*07c0*/  IMAD.IADD R13, R13, 0x1, R9 ;  /* 0x000000010d0d7824 */ /* 0x000fc800078e0209 */
[----:B---3--:R-:W-:Y:S02]  /*07d0*/  IMAD R9, R13, R24, RZ ;  /* 0x000000180d097224 */ /* 0x008fe400078e02ff */
[----:B------:R-:W-:-:S04]  /*07e0*/  IMAD.WIDE.U32 R4, R24, R12, R12 ;  /* 0x0000000c18047225 */ /* 0x000fc800078e000c */
[----:B------:R-:W-:-:S05]  /*07f0*/  IMAD R9, R25, R12, R9 ;  /* 0x0000000c19097224 */ /* 0x000fca00078e0209 */
[----:B------:R-:W-:-:S05]  /*0800*/  IADD3 R5, PT, PT, R5, R9, RZ ;  /* 0x0000000905057210 */ /* 0x000fca0007ffe0ff */
[----:B----4-:R-:W-:Y:S02]  /*0810*/  IMAD R9, R5, R18, RZ ;  /* 0x0000001205097224 */ /* 0x010fe400078e02ff */
[----:B------:R-:W-:-:S04]  /*0820*/  IMAD.WIDE.U32 R12, R18, R4, R4 ;  /* 0x00000004120c7225 */ /* 0x000fc800078e0004 */
[----:B------:R-:W-:-:S05]  /*0830*/  IMAD R9, R19, R4, R9 ;  /* 0x0000000413097224 */ /* 0x000fca00078e0209 */
[----:B------:R-:W-:-:S05]  /*0840*/  IADD3 R13, PT, PT, R13, R9, RZ ;  /* 0x000000090d0d7210 */ /* 0x000fca0007ffe0ff */
[----:B-----5:R-:W-:Y:S02]  /*0850*/  IMAD R9, R13, R20, RZ ;  /* 0x000000140d097224 */ /* 0x020fe400078e02ff */
[----:B------:R-:W-:-:S04]  /*0860*/  IMAD.WIDE.U32 R4, R20, R12, R12 ;  /* 0x0000000c14047225 */ /* 0x000fc800078e000c */
[----:B------:R-:W-:-:S05]  /*0870*/  IMAD R9, R21, R12, R9 ;  /* 0x0000000c15097224 */ /* 0x000fca00078e0209 */
[----:B------:R-:W-:Y:S01]  /*0880*/  IADD3 R5, PT, PT, R5, R9, RZ ;  /* 0x0000000905057210 */ /* 0x000fe20007ffe0ff */
[----:B------:R-:W-:Y:S06]  /*0890*/  @P1 BRA `(.L_x_823) ;  /* 0xfffffff800a81947 */ /* 0x000fec000383ffff */
.L_x_822:
[----:B------:R-:W-:Y:S05]  /*08a0*/  BSYNC.RECONVERGENT B2 ;  /* 0x0000000000027941 */ /* 0x000fea0003800200 */
.L_x_821:
        /* <DEDUP_REMOVED lines=19> */
[----:B------:R-:W-:Y:S01]  /*09e0*/  IADD3 R2, PT, PT, R2, 0x800, RZ ;  /* 0x0000080002027810 */ /* 0x000fe20007ffe0ff */
[----:B--2---:R-:W-:-:S02]  /*09f0*/  IMAD R29, R5, R22, RZ ;  /* 0x00000016051d7224 */ /* 0x004fc400078e02ff */
[----:B------:R-:W-:-:S04]  /*0a00*/  IMAD.WIDE.U32 R24, R22, R4, R4 ;  /* 0x0000000416187225 */ /* 0x000fc800078e0004 */
[----:B------:R-:W-:-:S05]  /*0a10*/  IMAD R29, R23, R4, R29 ;  /* 0x00000004171d7224 */ /* 0x000fca00078e021d */
[----:B------:R-:W-:-:S05]  /*0a20*/  IADD3 R25, PT, PT, R25, R29, RZ ;  /* 0x0000001d19197210 */ /* 0x000fca0007ffe0ff */
        /* <DEDUP_REMOVED lines=10> */
[----:B------:R-:W-:-:S04]  /*0ad0*/  IMAD R19, R17, R20, R19 ;  /* 0x0000001411137224 */ /* 0x000fc800078e0213 */
[----:B------:R-:W-:-:S04]  /*0ae0*/  IMAD.IADD R5, R5, 0x1, R19 ;  /* 0x0000000105057824 */ /* 0x000fc800078e0213 */
[----:B------:R-:W-:Y:S02]  /*0af0*/  IMAD R19, R5, R14, RZ ;  /* 0x0000000e05137224 */ /* 0x000fe400078e02ff */
[----:B------:R-:W-:-:S04]  /*0b00*/  IMAD.WIDE.U32 R16, R14, R4, R4 ;  /* 0x000000040e107225 */ /* 0x000fc800078e0004 */
[----:B------:R-:W-:-:S05]  /*0b10*/  IMAD R19, R15, R4, R19 ;  /* 0x000000040f137224 */ /* 0x000fca00078e0213 */
[----:B------:R-:W-:-:S05]  /*0b20*/  IADD3 R17, PT, PT, R17, R19, RZ ;  /* 0x0000001311117210 */ /* 0x000fca0007ffe0ff */
        /* <DEDUP_REMOVED lines=11> */
[----:B------:R-:W-:-:S07]  /*0be0*/  IADD3 R5, PT, PT, R5, R11, RZ ;  /* 0x0000000b05057210 */ /* 0x000fce0007ffe0ff */
.L_x_825:
[----:B------:R-:W-:Y:S05]  /*0bf0*/  BSYNC.RECONVERGENT B2 ;  /* 0x0000000000027941 */ /* 0x000fea0003800200 */
.L_x_824:
        /* <DEDUP_REMOVED lines=31> */
[----:B------:R-:W-:-:S07]  /*0df0*/  IMAD.IADD R5, R5, 0x1, R7 ;  /* 0x0000000105057824 */ /* 0x000fce00078e0207 */
.L_x_827:
[----:B------:R-:W-:Y:S05]  /*0e00*/  BSYNC.RECONVERGENT B2 ;  /* 0x0000000000027941 */ /* 0x000fea0003800200 */
.L_x_826:
[----:B------:R-:W-:Y:S05]  /*0e10*/  @!P0 BRA `(.L_x_820) ;  /* 0x00000000003c8947 */ /* 0x000fea0003800000 */
[----:B------:R-:W0:Y:S01]  /*0e20*/  LDC.64 R8, c[0x0][0x380] ;  /* 0x0000e000ff087b82 */ /* 0x000e220000000a00 */
[----:B------:R-:W-:Y:S02]  /*0e30*/  MOV R7, UR16 ;  /* 0x0000001000077c02 */ /* 0x000fe40008000f00 */
[----:B------:R-:W-:-:S03]  /*0e40*/  IADD3 R0, PT, PT, -R0, RZ, RZ ;  /* 0x000000ff00007210 */ /* 0x000fc60007ffe1ff */
[----:B0-----:R-:W-:-:S07]  /*0e50*/  IMAD.WIDE.U32 R8, R7, 0x4000, R8 ;  /* 0x0000400007087825 */ /* 0x001fce00078e0008 */
.L_x_828:
[----:B------:R-:W-:-:S06]  /*0e60*/  IMAD.WIDE R10, R2, 0x8, R8 ;  /* 0x00000008020a7825 */ /* 0x000fcc00078e0208 */
[----:B------:R-:W2:Y:S01]  /*0e70*/  LDG.E.64 R10, desc[UR14][R10.64] ;  /* 0x0000000e0a0a7981 */ /* 0x000ea2000c1e1b00 */
[----:B------:R-:W-:Y:S02]  /*0e80*/  IADD3 R0, PT, PT, R0, 0x1, RZ ;  /* 0x0000000100007810 */ /* 0x000fe40007ffe0ff */
[----:B------:R-:W-:Y:S02]  /*0e90*/  IADD3 R2, PT, PT, R2, 0x100, RZ ;  /* 0x0000010002027810 */ /* 0x000fe40007ffe0ff */
[----:B------:R-:W-:Y:S01]  /*0ea0*/  ISETP.NE.AND P0, PT, R0, RZ, PT ;  /* 0x000000ff0000720c */ /* 0x000fe20003f05270 */
[----:B--2---:R-:W-:Y:S02]  /*0eb0*/  IMAD R7, R5, R10, RZ ;  /* 0x0000000a05077224 */ /* 0x004fe400078e02ff */
[----:B------:R-:W-:-:S04]  /*0ec0*/  IMAD.WIDE.U32 R12, R10, R4, R4 ;  /* 0x000000040a0c7225 */ /* 0x000fc800078e0004 */
[----:B------:R-:W-:Y:S01]  /*0ed0*/  IMAD R7, R11, R4, R7 ;  /* 0x000000040b077224 */ /* 0x000fe200078e0207 */
[----:B------:R-:W-:-:S04]  /*0ee0*/  MOV R4, R12 ;  /* 0x0000000c00047202 */ /* 0x000fc80000000f00 */
[----:B------:R-:W-:Y:S01]  /*0ef0*/  IADD3 R5, PT, PT, R13, R7, RZ ;  /* 0x000000070d057210 */ /* 0x000fe20007ffe0ff */
[----:B------:R-:W-:Y:S06]  /*0f00*/  @P0 BRA `(.L_x_828) ;  /* 0xfffffffc00d40947 */ /* 0x000fec000383ffff */
.L_x_820:
[----:B------:R-:W-:Y:S05]  /*0f10*/  BSYNC.RECONVERGENT B1 ;  /* 0x0000000000017941 */ /* 0x000fea0003800200 */
.L_x_819:
[----:B------:R-:W-:-:S13]  /*0f20*/  ISETP.GE.AND P0, PT, R3, 0x100, PT ;  /* 0x000001000300780c */ /* 0x000fda0003f06270 */
[----:B------:R-:W-:Y:S05]  /*0f30*/  @!P0 BRA `(.L_x_829) ;  /* 0x0000000400808947 */ /* 0x000fea0003800000 */
        /* <DEDUP_REMOVED lines=29> */
[----:B------:R-:W0:Y:S04]  /*1110*/  SHFL.DOWN PT, R0, R8, 0x8, 0x1f ;  /* 0x09001f0008007f89 */ /* 0x000e2800000e0000 */
        /* <DEDUP_REMOVED lines=8> */
[----:B------:R-:W0:Y:S03]  /*11a0*/  @!P1 S2R R10, SR_CgaCtaId ;  /* 0x00000000000a9919 */ /* 0x000e260000008800 */
[----:B------:R-:W-:Y:S01]  /*11b0*/  IADD3 R12, PT, PT, R3, R5, RZ ;  /* 0x00000005030c7210 */ /* 0x000fe20007ffe0ff */
[----:B------:R-:W1:Y:S04]  /*11c0*/  SHFL.DOWN PT, R0, R2, 0x10, 0x1f ;  /* 0x0a001f0002007f89 */ /* 0x000e6800000e0000 */
[----:B------:R-:W2:Y:S01]  /*11d0*/  SHFL.DOWN PT, R3, R12, 0x10, 0x1f ;  /* 0x0a001f000c037f89 */ /* 0x000ea200000e0000 */
[----:B-1----:R-:W-:-:S02]  /*11e0*/  SEL R7, R0, 0x1, !P0 ;  /* 0x0000000100077807 */ /* 0x002fc40004000000 */
[----:B------:R-:W-:Y:S02]  /*11f0*/  @!P1 SHF.R.U32.HI R0, RZ, 0x2, R6 ;  /* 0x00000002ff009819 */ /* 0x000fe40000011606 */
[----:B--2---:R-:W-:Y:S01]  /*1200*/  SEL R3, R3, RZ, !P0 ;  /* 0x000000ff03037207 */ /* 0x004fe20004000000 */
[----:B------:R-:W-:Y:S01]  /*1210*/  IMAD.WIDE.U32 R4, R7, R2, RZ ;  /* 0x0000000207047225 */ /* 0x000fe200078e00ff */
[----:B------:R-:W-:-:S03]  /*1220*/  ISETP.NE.AND P0, PT, R6, RZ, PT ;  /* 0x000000ff0600720c */ /* 0x000fc60003f05270 */
[----:B------:R-:W-:Y:S01]  /*1230*/  IMAD R8, R3, R2, RZ ;  /* 0x0000000203087224 */ /* 0x000fe200078e02ff */
[----:B------:R-:W-:-:S03]  /*1240*/  @!P1 MOV R3, 0x400 ;  /* 0x0000040000039802 */ /* 0x000fc60000000f00 */
[----:B------:R-:W-:Y:S01]  /*1250*/  IMAD R7, R7, R12, R8 ;  /* 0x0000000c07077224 */ /* 0x000fe200078e0208 */
[----:B0-----:R-:W-:Y:S02]  /*1260*/  @!P1 LEA R8, R10, R3, 0x18 ;  /* 0x000000030a089211 */ /* 0x001fe400078ec0ff */
[----:B------:R-:W-:Y:S01]  /*1270*/  @!P1 LOP3.LUT R3, R0, 0xf8, RZ, 0xc0, !PT ;  /* 0x000000f800039812 */ /* 0x000fe200078ec0ff */
[----:B------:R-:W-:Y:S01]  /*1280*/  IMAD.MOV.U32 R0, RZ, RZ, R4 ;  /* 0x000000ffff007224 */ /* 0x000fe200078e0004 */
[----:B------:R-:W-:Y:S02]  /*1290*/  IADD3 R9, PT, PT, R5, R7, RZ ;  /* 0x0000000705097210 */ /* 0x000fe40007ffe0ff */
[----:B------:R-:W-:Y:S02]  /*12a0*/  @!P1 IADD3 R3, PT, PT, R3, R8, RZ ;  /* 0x0000000803039210 */ /* 0x000fe40007ffe0ff */
[----:B------:R-:W-:-:S05]  /*12b0*/  @!P1 MOV R8, R0 ;  /* 0x0000000000089202 */ /* 0x000fca0000000f00 */
[----:B------:R2:W-:Y:S01]  /*12c0*/  @!P1 STS.64 [R3+0x8], R8 ;  /* 0x0000080803009388 */ /* 0x0005e20000000a00 */
[----:B------:R-:W-:Y:S06]  /*12d0*/  BAR.SYNC.DEFER_BLOCKING 0x0 ;  /* 0x0000000000007b1d */ /* 0x000fec0000010000 */
[----:B------:R-:W-:Y:S05]  /*12e0*/  @P0 BRA `(.L_x_830) ;  /* 0x0000002400b80947 */ /* 0x000fea0003800000 */
[----:B------:R-:W0:Y:S01]  /*12f0*/  S2UR UR5, SR_CgaCtaId ;  /* 0x00000000000579c3 */ /* 0x000e220000008800 */
[----:B------:R-:W-:Y:S02]  /*1300*/  UMOV UR4, 0x400 ;  /* 0x0000040000047882 */ /* 0x000fe40000000000 */
[----:B0-----:R-:W-:-:S09]  /*1310*/  ULEA UR4, UR5, UR4, 0x18 ;  /* 0x0000000405047291 */ /* 0x001fd2000f8ec0ff */
[----:B------:R-:W2:Y:S04]  /*1320*/  LDS.128 R12, [UR4+0x10] ;  /* 0x00001004ff0c7984 */ /* 0x000ea80008000c00 */
[----:B------:R-:W0:Y:S01]  /*1330*/  LDS.128 R4, [UR4+0x20] ;  /* 0x00002004ff047984 */ /* 0x000e220008000c00 */
[-C--:B--2---:R-:W-:Y:S02]  /*1340*/  IMAD R8, R13, R0.reuse, RZ ;  /* 0x000000000d087224 */ /* 0x084fe400078e02ff */
[----:B------:R-:W-:-:S04]  /*1350*/  IMAD.WIDE.U32 R2, R12, R0, RZ ;  /* 0x000000000c027225 */ /* 0x000fc800078e00ff */
[----:B------:R-:W-:Y:S02]  /*1360*/  IMAD R9, R12, R9, R8 ;  /* 0x000000090c097224 */ /* 0x000fe400078e0208 */
[----:B------:R-:W-:-:S03]  /*1370*/  IMAD.WIDE.U32 R12, R2, R14, RZ ;  /* 0x0000000e020c7225 */ /* 0x000fc600078e00ff */
[----:B------:R-:W-:Y:S02]  /*1380*/  IADD3 R3, PT, PT, R3, R9, RZ ;  /* 0x0000000903037210 */ /* 0x000fe40007ffe0ff */
[----:B------:R-:W1:Y:S03]  /*1390*/  LDS.128 R8, [UR4+0x30] ;  /* 0x00003004ff087984 */ /* 0x000e660008000c00 */
[----:B------:R-:W-:-:S04]  /*13a0*/  IMAD R3, R3, R14, RZ ;  /* 0x0000000e03037224 */ /* 0x000fc800078e02ff */
[----:B------:R-:W-:Y:S02]  /*13b0*/  IMAD R3, R2, R15, R3 ;  /* 0x0000000f02037224 */ /* 0x000fe400078e0203 */
[----:B0-----:R-:W-:-:S03]  /*13c0*/  IMAD.WIDE.U32 R14, R12, R4, RZ ;  /* 0x000000040c0e7225 */ /* 0x001fc600078e00ff */
[----:B------:R-:W-:-:S05]  /*13d0*/  IADD3 R3, PT, PT, R13, R3, RZ ;  /* 0x000000030d037210 */ /* 0x000fca0007ffe0ff */
[----:B------:R-:W-:-:S04]  /*13e0*/  IMAD R3, R3, R4, RZ ;  /* 0x0000000403037224 */ /* 0x000fc800078e02ff */
[----:B------:R-:W-:Y:S02]  /*13f0*/  IMAD R3, R5, R12, R3 ;  /* 0x0000000c05037224 */ /* 0x000fe400078e0203 */
[----:B------:R-:W-:-:S03]  /*1400*/  IMAD.WIDE.U32 R4, R14, R6, RZ ;  /* 0x000000060e047225 */ /* 0x000fc600078e00ff */
[----:B------:R-:W-:-:S05]  /*1410*/  IADD3 R3, PT, PT, R15, R3, RZ ;  /* 0x000000030f037210 */ /* 0x000fca0007ffe0ff */
[----:B------:R-:W-:Y:S02]  /*1420*/  IMAD R13, R3, R6, RZ ;  /* 0x00000006030d7224 */ /* 0x000fe400078e02ff */
[----:B------:R-:W0:Y:S02]  /*1430*/  LDS.64 R2, [UR4+0x40] ;  /* 0x00004004ff027984 */ /* 0x000e240008000a00 */
[----:B------:R-:W-:-:S05]  /*1440*/  IMAD R13, R14, R7, R13 ;  /* 0x000000070e0d7224 */ /* 0x000fca00078e020d */
[----:B------:R-:W-:Y:S01]  /*1450*/  IADD3 R5, PT, PT, R5, R13, RZ ;  /* 0x0000000d05057210 */ /* 0x000fe20007ffe0ff */
[----:B-1----:R-:W-:-:S04]  /*1460*/  IMAD.WIDE.U32 R6, R4, R8, RZ ;  /* 0x0000000804067225 */ /* 0x002fc800078e00ff */
        /* <DEDUP_REMOVED lines=10> */
[----:B------:R-:W-:-:S04]  /*1510*/  IMAD R5, R3, R4, R5 ;  /* 0x0000000403057224 */ /* 0x000fc800078e0205 */
[----:B------:R-:W-:Y:S01]  /*1520*/  IMAD.IADD R9, R7, 0x1, R5 ;  /* 0x0000000107097824 */ /* 0x000fe200078e0205 */
[----:B------:R-:W-:Y:S06]  /*1530*/  BRA `(.L_x_830) ;  /* 0x0000002400247947 */ /* 0x000fec0003800000 */
.L_x_829:
[----:B------:R-:W-:-:S04]  /*1540*/  LOP3.LUT R0, R6, 0x3e0, RZ, 0xc0, !PT ;  /* 0x000003e006007812 */ /* 0x000fc800078ec0ff */
[----:B------:R-:W-:Y:S02]  /*1550*/  IADD3 R2, PT, PT, R0, 0x20, RZ ;  /* 0x0000002000027810 */ /* 0x000fe40007ffe0ff */
[----:B------:R-:W-:Y:S02]  /*1560*/  LOP3.LUT R8, RZ, R0, RZ, 0x33, !PT ;  /* 0x00000000ff087212 */ /* 0x000fe400078e33ff */
[----:B------:R-:W0:Y:S01]  /*1570*/  S2R R0, SR_LANEID ;  /* 0x0000000000007919 */ /* 0x000e220000000000 */
[----:B------:R-:W-:Y:S02]  /*1580*/  ISETP.GT.AND P0, PT, R2, R3, PT ;  /* 0x000000030200720c */ /* 0x000fe40003f04270 */
[----:B------:R-:W-:-:S04]  /*1590*/  IADD3 R7, PT, PT, R3, R8, RZ ;  /* 0x0000000803077210 */ /* 0x000fc80007ffe0ff */
[----:B------:R-:W-:-:S05]  /*15a0*/  SEL R7, R7, 0x1f, P0 ;  /* 0x0000001f07077807 */ /* 0x000fca0000000000 */
[----:B------:R-:W1:Y:S04]  /*15b0*/  SHFL.DOWN PT, R8, R5, 0x1, R7 ;  /* 0x0820000005087989 */ /* 0x000e6800000e0007 */
        /* <DEDUP_REMOVED lines=41> */
[----:B------:R-:W-:Y:S03]  /*1850*/  SHFL.DOWN PT, R2, R4, 0x10, R7 ;  /* 0x0a00000004027989 */ /* 0x000fe600000e0007 */
[----:B------:R-:W-:Y:S01]  /*1860*/  IADD3 R10, PT, PT, R5, R9, RZ ;  /* 0x00000009050a7210 */ /* 0x000fe20007ffe0ff */
[----:B------:R-:W0:Y:S04]  /*1870*/  @!P1 S2R R12, SR_CgaCtaId ;  /* 0x00000000000c9919 */ /* 0x000e280000008800 */
[----:B------:R-:W1:Y:S02]  /*1880*/  SHFL.DOWN PT, R5, R10, 0x10, R7 ;  /* 0x0a0000000a057989 */ /* 0x000e6400000e0007 */
[----:B-1----:R-:W-:-:S02]  /*1890*/  SEL R9, R5, RZ, !P0 ;  /* 0x000000ff05097207 */ /* 0x002fc40004000000 */
[----:B------:R-:W-:Y:S02]  /*18a0*/  SEL R5, R2, 0x1, !P0 ;  /* 0x0000000102057807 */ /* 0x000fe40004000000 */
[----:B------:R-:W-:Y:S01]  /*18b0*/  @!P1 SHF.R.U32.HI R2, RZ, 0x2, R6 ;  /* 0x00000002ff029819 */ /* 0x000fe20000011606 */
[-C--:B------:R-:W-:Y:S01]  /*18c0*/  IMAD R0, R9, R4.reuse, RZ ;  /* 0x0000000409007224 */ /* 0x080fe200078e02ff */
[----:B------:R-:W-:Y:S01]  /*18d0*/  ISETP.NE.AND P0, PT, R6, RZ, PT ;  /* 0x000000ff0600720c */ /* 0x000fe20003f05270 */
[C---:B------:R-:W-:Y:S01]  /*18e0*/  IMAD.WIDE.U32 R8, R5.reuse, R4, RZ ;  /* 0x0000000405087225 */ /* 0x040fe200078e00ff */
[----:B0-----:R-:W-:Y:S02]  /*18f0*/  @!P1 LEA R11, R12, R11, 0x18 ;  /* 0x0000000b0c0b9211 */ /* 0x001fe400078ec0ff */
[----:B------:R-:W-:Y:S01]  /*1900*/  @!P1 LOP3.LUT R2, R2, 0xf8, RZ, 0xc0, !PT ;  /* 0x000000f802029812 */ /* 0x000fe200078ec0ff */
[----:B------:R-:W-:Y:S02]  /*1910*/  IMAD R5, R5, R10, R0 ;  /* 0x0000000a05057224 */ /* 0x000fe400078e0200 */
[----:B------:R-:W-:Y:S01]  /*1920*/  IMAD.MOV.U32 R0, RZ, RZ, R8 ;  /* 0x000000ffff007224 */ /* 0x000fe200078e0008 */
[----:B------:R-:W-:-:S02]  /*1930*/  @!P1 IADD3 R11, PT, PT, R2, R11, RZ ;  /* 0x0000000b020b9210 */ /* 0x000fc40007ffe0ff */
[----:B------:R-:W-:Y:S02]  /*1940*/  IADD3 R9, PT, PT, R9, R5, RZ ;  /* 0x0000000509097210 */ /* 0x000fe40007ffe0ff */
[----:B------:R-:W-:-:S05]  /*1950*/  @!P1 MOV R8, R0 ;  /* 0x0000000000089202 */ /* 0x000fca0000000f00 */
[----:B------:R1:W-:Y:S01]  /*1960*/  @!P1 STS.64 [R11+0x8], R8 ;  /* 0x000008080b009388 */ /* 0x0003e20000000a00 */
[----:B------:R-:W-:Y:S06]  /*1970*/  BAR.SYNC.DEFER_BLOCKING 0x0 ;  /* 0x0000000000007b1d */ /* 0x000fec0000010000 */
[----:B------:R-:W-:Y:S05]  /*1980*/  @P0 BRA `(.L_x_830) ;  /* 0x0000002000100947 */ /* 0x000fea0003800000 */
[----:B------:R-:W0:Y:S01]  /*1990*/  S2UR UR5, SR_CgaCtaId ;  /* 0x00000000000579c3 */ /* 0x000e220000008800 */
[----:B------:R-:W-:Y:S01]  /*19a0*/  UMOV UR4, 0x400 ;  /* 0x0000040000047882 */ /* 0x000fe20000000000 */
[----:B------:R-:W-:Y:S01]  /*19b0*/  ISETP.GT.AND P1, PT, R3, 0x20, PT ;  /* 0x000000200300780c */ /* 0x000fe20003f24270 */
[----:B0-----:R-:W-:-:S09]  /*19c0*/  ULEA UR4, UR5, UR4, 0x18 ;  /* 0x0000000405047291 */ /* 0x001fd2000f8ec0ff */
[----:B------:R-:W1:Y:S04]  /*19d0*/  LDS.128 R12, [UR4+0x10] ;  /* 0x00001004ff0c7984 */ /* 0x000e680008000c00 */
[----:B------:R-:W0:Y:S01]  /*19e0*/  LDS.128 R4, [UR4+0x20] ;  /* 0x00002004ff047984 */ /* 0x000e220008000c00 */
[----:B-1----:R-:W-:Y:S02]  /*19f0*/  SEL R11, R13, RZ, P1 ;  /* 0x000000ff0d0b7207 */ /* 0x002fe40000800000 */
[----:B------:R-:W-:Y:S02]  /*1a00*/  SEL R12, R12, 0x1, P1 ;  /* 0x000000010c0c7807 */ /* 0x000fe40000800000 */
[----:B------:R-:W-:Y:S01]  /*1a10*/  ISETP.GT.AND P1, PT, R3, 0x40, PT ;  /* 0x000000400300780c */ /* 0x000fe20003f24270 */
[----:B------:R-:W-:-:S02]  /*1a20*/  IMAD R11, R11, R0, RZ ;  /* 0x000000000b0b7224 */ /* 0x000fc400078e02ff */
[----:B------:R-:W-:Y:S01]  /*1a30*/  IMAD.WIDE.U32 R16, R12, R0, RZ ;  /* 0x000000000c107225 */ /* 0x000fe200078e00ff */
[----:B------:R-:W-:Y:S02]  /*1a40*/  SEL R13, R14, 0x1, P1 ;  /* 0x000000010e0d7807 */ /* 0x000fe40000800000 */
[----:B------:R-:W-:Y:S01]  /*1a50*/  SEL R15, R15, RZ, P1 ;  /* 0x000000ff0f0f7207 */ /* 0x000fe20000800000 */
[----:B------:R-:W-:Y:S01]  /*1a60*/  IMAD R11, R12, R9, R11 ;  /* 0x000000090c0b7224 */ /* 0x000fe200078e020b */
[----:B------:R-:W-:-:S04]  /*1a70*/  ISETP.GT.AND P1, PT, R3, 0x60, PT ;  /* 0x000000600300780c */ /* 0x000fc80003f24270 */
[----:B------:R-:W-:Y:S02]  /*1a80*/  IADD3 R0, PT, PT, R17, R11, RZ ;  /* 0x0000000b11007210 */ /* 0x000fe40007ffe0ff */
[----:B------:R-:W1:Y:S01]  /*1a90*/  LDS.128 R8, [UR4+0x30] ;  /* 0x00003004ff087984 */ /* 0x000e620008000c00 */
[----:B0-----:R-:W-:Y:S02]  /*1aa0*/  SEL R5, R5, RZ, P1 ;  /* 0x000000ff05057207 */ /* 0x001fe40000800000 */
[-C--:B------:R-:W-:Y:S02]  /*1ab0*/  IMAD R0, R0, R13.reuse, RZ ;  /* 0x0000000d00007224 */ /* 0x080fe400078e02ff */
[----:B------:R-:W-:-:S04]  /*1ac0*/  IMAD.WIDE.U32 R12, R16, R13, RZ ;  /* 0x0000000d100c7225 */ /* 0x000fc800078e00ff */
[----:B------:R-:W-:Y:S01]  /*1ad0*/  IMAD R17, R15, R16, R0 ;  /* 0x000000100f117224 */ /* 0x000fe200078e0200 */
[----:B------:R-:W-:Y:S02]  /*1ae0*/  SEL R15, R4, 0x1, P1 ;  /* 0x00000001040f7807 */ /* 0x000fe40000800000 */
[----:B------:R-:W-:Y:S02]  /*1af0*/  ISETP.GT.AND P1, PT, R3, 0x80, PT ;  /* 0x000000800300780c */ /* 0x000fe40003f24270 */
[----:B------:R-:W-:Y:S02]  /*1b00*/  IADD3 R0, PT, PT, R13, R17, RZ ;  /* 0x000000110d007210 */ /* 0x000fe40007ffe0ff */
[----:B------:R-:W-:-:S03]  /*1b10*/  SEL R13, R6, 0x1, P1 ;  /* 0x00000001060d7807 */ /* 0x000fc60000800000 */
[-C--:B------:R-:W-:Y:S02]  /*1b20*/  IMAD R0, R0, R15.reuse, RZ ;  /* 0x0000000f00007224 */ /* 0x080fe400078e02ff */
[----:B------:R-:W-:-:S04]  /*1b30*/  IMAD.WIDE.U32 R14, R12, R15, RZ ;  /* 0x0000000f0c0e7225 */ /* 0x000fc800078e00ff */
[----:B------:R-:W-:-:S05]  /*1b40*/  IMAD R5, R5, R12, R0 ;  /* 0x0000000c05057224 */ /* 0x000fca00078e0200 */
[----:B------:R-:W-:Y:S02]  /*1b50*/  IADD3 R0, PT, PT, R15, R5, RZ ;  /* 0x000000050f007210 */ /* 0x000fe40007ffe0ff */
[----:B------:R-:W0:Y:S01]  /*1b60*/  LDS.64 R4, [UR4+0x40] ;  /* 0x00004004ff047984 */ /* 0x000e220008000a00 */
[----:B------:R-:W-:Y:S01]  /*1b70*/  SEL R15, R7, RZ, P1 ;  /* 0x000000ff070f7207 */ /* 0x000fe20000800000 */
[----:B------:R-:W-:Y:S01]  /*1b80*/  IMAD.WIDE.U32 R6, R14, R13, RZ ;  /* 0x0000000d0e067225 */ /* 0x000fe200078e00ff */
[----:B------:R-:W-:-:S03]  /*1b90*/  ISETP.GT.AND P1, PT, R3, 0xa0, PT ;  /* 0x000000a00300780c */ /* 0x000fc60003f24270 */
[----:B------:R-:W-:Y:S01]  /*1ba0*/  IMAD R0, R0, R13, RZ ;  /* 0x0000000d00007224 */ /* 0x000fe200078e02ff */
[----:B-1----:R-:W-:-:S03]  /*1bb0*/  SEL R13, R8, 0x1, P1 ;  /* 0x00000001080d7807 */ /* 0x002fc60000800000 */
[----:B------:R-:W-:-:S05]  /*1bc0*/  IMAD R15, R15, R14, R0 ;  /* 0x0000000e0f0f7224 */ /* 0x000fca00078e0200 */
[----:B------:R-:W-:Y:S02]  /*1bd0*/  IADD3 R0, PT, PT, R7, R15, RZ ;  /* 0x0000000f07007210 */ /* 0x000fe40007ffe0ff */
[----:B------:R-:W-:Y:S01]  /*1be0*/  SEL R7, R9, RZ, P1 ;  /* 0x000000ff09077207 */ /* 0x000fe20000800000 */
[----:B------:R-:W-:Y:S01]  /*1bf0*/  IMAD.WIDE.U32 R8, R6, R13, RZ ;  /* 0x0000000d06087225 */ /* 0x000fe200078e00ff */
[----:B------:R-:W-:-:S03]  /*1c00*/  ISETP.GT.AND P1, PT, R3, 0xc0, PT ;  /* 0x000000c00300780c */ /* 0x000fc60003f24270 */
[----:B------:R-:W-:Y:S01]  /*1c10*/  IMAD R0, R0, R13, RZ ;  /* 0x0000000d00007224 */ /* 0x000fe200078e02ff */
[----:B------:R-:W-:-:S03]  /*1c20*/  SEL R11, R11, RZ, P1 ;  /* 0x000000ff0b0b7207 */ /* 0x000fc60000800000 */
[----:B------:R-:W-:Y:S01]  /*1c30*/  IMAD R13, R7, R6, R0 ;  /* 0x00000006070d7224 */ /* 0x000fe200078e0200 */
[----:B------:R-:W-:Y:S02]  /*1c40*/  SEL R7, R10, 0x1, P1 ;  /* 0x000000010a077807 */ /* 0x000fe40000800000 */
[----:B------:R-:W-:Y:S02]  /*1c50*/  ISETP.GT.AND P1, PT, R3, 0xe0, PT ;  /* 0x000000e00300780c */ /* 0x000fe40003f24270 */
[----:B------:R-:W-:Y:S01]  /*1c60*/  IADD3 R0, PT, PT, R9, R13, RZ ;  /* 0x0000000d09007210 */ /* 0x000fe20007ffe0ff */
[----:B------:R-:W-:-:S04]  /*1c70*/  IMAD.WIDE.U32 R2, R8, R7, RZ ;  /* 0x0000000708027225 */ /* 0x000fc800078e00ff */
[----:B------:R-:W-:-:S04]  /*1c80*/  IMAD R0, R0, R7, RZ ;  /* 0x0000000700007224 */ /* 0x000fc800078e02ff */
[----:B------:R-:W-:Y:S01]  /*1c90*/  IMAD R11, R11, R8, R0 ;  /* 0x000000080b0b7224 */ /* 0x000fe200078e0200 */
[----:B0-----:R-:W-:-:S04]  /*1ca0*/  SEL R7, R4, 0x1, P1 ;  /* 0x0000000104077807 */ /* 0x001fc80000800000 */
[----:B------:R-:W-:Y:S02]  /*1cb0*/  IADD3 R0, PT, PT, R3, R11, RZ ;  /* 0x0000000b03007210 */ /* 0x000fe40007ffe0ff */
[----:B------:R-:W-:Y:S01]  /*1cc0*/  SEL R3, R5, RZ, P1 ;  /* 0x000000ff05037207 */ /* 0x000fe20000800000 */
[----:B------:R-:W-:-:S04]  /*1cd0*/  IMAD.WIDE.U32 R4, R2, R7, RZ ;  /* 0x0000000702047225 */ /* 0x000fc800078e00ff */
[----:B------:R-:W-:-:S04]  /*1ce0*/  IMAD R0, R0, R7, RZ ;  /* 0x0000000700007224 */ /* 0x000fc800078e02ff */
[----:B------:R-:W-:Y:S01]  /*1cf0*/  IMAD R3, R3, R2, R0 ;  /* 0x0000000203037224 */ /* 0x000fe200078e0200 */
[----:B------:R-:W-:-:S03]  /*1d00*/  MOV R0, R4 ;  /* 0x0000000400007202 */ /* 0x000fc60000000f00 */
[----:B------:R-:W-:Y:S01]  /*1d10*/  IMAD.IADD R9, R5, 0x1, R3 ;  /* 0x0000000105097824 */ /* 0x000fe200078e0203 */
[----:B------:R-:W-:Y:S06]  /*1d20*/  BRA `(.L_x_830) ;  /* 0x0000001c00287947 */ /* 0x000fec0003800000 */
.L_x_816:
[----:B------:R-:W0:Y:S01]  /*1d30*/  S2R R3, SR_TID.X ;  /* 0x0000000000037919 */ /* 0x000e220000002100 */
[----:B------:R-:W1:Y:S01]  /*1d40*/  LDC.64 R4, c[0x0][0x380] ;  /* 0x0000e000ff047b82 */ /* 0x000e620000000a00 */
[----:B0-----:R-:W-:-:S05]  /*1d50*/  IADD3 R25, PT, PT, R3, UR7, RZ ;  /* 0x0000000703197c10 */ /* 0x001fca000fffe0ff */
        /* <DEDUP_REMOVED lines=9> */
[----:B--2---:R-:W-:-:S02]  /*1df0*/  IMAD R27, R19, R20, RZ ;  /* 0x00000014131b7224 */ /* 0x004fc400078e02ff */
[----:B------:R-:W-:-:S04]  /*1e00*/  IMAD.WIDE.U32 R22, R18, R20, R18 ;  /* 0x0000001412167225 */ /* 0x000fc800078e0012 */
[----:B------:R-:W-:Y:S01]  /*1e10*/  IMAD R19, R18, R21, R27 ;  /* 0x0000001512137224 */ /* 0x000fe200078e021b */
[----:B------:R-:W-:-:S04]  /*1e20*/  IADD3 R27, P0, PT, R20, R22, RZ ;  /* 0x00000016141b7210 */ /* 0x000fc80007f1e0ff */
[----:B------:R-:W-:Y:S01]  /*1e30*/  IADD3.X R23, PT, PT, R21, R23, R19, P0, !PT ;  /* 0x0000001715177210 */ /* 0x000fe200007fe413 */
[-C--:B---3--:R-:W-:Y:S02]  /*1e40*/  IMAD R20, R17, R27.reuse, RZ ;  /* 0x0000001b11147224 */ /* 0x088fe400078e02ff */
[----:B------:R-:W-:-:S04]  /*1e50*/  IMAD.WIDE.U32 R18, R16, R27, R16 ;  /* 0x0000001b10127225 */ /* 0x000fc800078e0010 */
[----:B------:R-:W-:Y:S01]  /*1e60*/  IMAD R20, R16, R23, R20 ;  /* 0x0000001710147224 */ /* 0x000fe200078e0214 */
[----:B------:R-:W-:-:S04]  /*1e70*/  IADD3 R21, P0, PT, R27, R18, RZ ;  /* 0x000000121b157210 */ /* 0x000fc80007f1e0ff */
[----:B------:R-:W-:Y:S01]  /*1e80*/  IADD3.X R23, PT, PT, R23, R19, R20, P0, !PT ;  /* 0x0000001317177210 */ /* 0x000fe200007fe414 */
[-C--:B----4-:R-:W-:Y:S02]  /*1e90*/  IMAD R18, R15, R21.reuse, RZ ;  /* 0x000000150f127224 */ /* 0x090fe400078e02ff */
[----:B------:R-:W-:-:S04]  /*1ea0*/  IMAD.WIDE.U32 R16, R14, R21, R14 ;  /* 0x000000150e107225 */ /* 0x000fc800078e000e */
[----:B------:R-:W-:Y:S01]  /*1eb0*/  IMAD R18, R14, R23, R18 ;  /* 0x000000170e127224 */ /* 0x000fe200078e0212 */
[----:B------:R-:W-:-:S04]  /*1ec0*/  IADD3 R19, P0, PT, R21, R16, RZ ;  /* 0x0000001015137210 */ /* 0x000fc80007f1e0ff */
[----:B------:R-:W-:Y:S01]  /*1ed0*/  IADD3.X R21, PT, PT, R23, R17, R18, P0, !PT ;  /* 0x0000001117157210 */ /* 0x000fe200007fe412 */
[-C--:B-----5:R-:W-:Y:S02]  /*1ee0*/  IMAD R16, R13, R19.reuse, RZ ;  /* 0x000000130d107224 */ /* 0x0a0fe400078e02ff */
[----:B------:R-:W-:-:S04]  /*1ef0*/  IMAD.WIDE.U32 R14, R12, R19, R12 ;  /* 0x000000130c0e7225 */ /* 0x000fc800078e000c */
[----:B------:R-:W-:Y:S01]  /*1f00*/  IMAD R16, R12, R21, R16 ;  /* 0x000000150c107224 */ /* 0x000fe200078e0210 */
[----:B------:R-:W-:-:S04]  /*1f10*/  IADD3 R17, P0, PT, R19, R14, RZ ;  /* 0x0000000e13117210 */ /* 0x000fc80007f1e0ff */
[----:B------:R-:W-:Y:S01]  /*1f20*/  IADD3.X R19, PT, PT, R21, R15, R16, P0, !PT ;  /* 0x0000000f15137210 */ /* 0x000fe200007fe410 */
[-C--:B------:R-:W-:Y:S02]  /*1f30*/  IMAD R14, R9, R17.reuse, RZ ;  /* 0x00000011090e7224 */ /* 0x080fe400078e02ff */
        /* <DEDUP_REMOVED lines=9> */
[-C--:B------:R-:W-:Y:S01]  /*1fd0*/  IMAD R8, R5, R13.reuse, RZ ;  /* 0x0000000d05087224 */ /* 0x080fe200078e02ff */
[----:B------:R-:W-:Y:S01]  /*1fe0*/  ISETP.GE.U32.AND P0, PT, R2, UR5, PT ;  /* 0x0000000502007c0c */ /* 0x000fe2000bf06070 */
[----:B------:R-:W-:-:S03]  /*1ff0*/  IMAD.WIDE.U32 R6, R4, R13, R4 ;  /* 0x0000000d04067225 */ /* 0x000fc600078e0004 */
[----:B------:R-:W-:Y:S01]  /*2000*/  ISETP.GE.U32.AND.EX P0, PT, R0, UR4, PT, P0 ;  /* 0x0000000400007c0c */ /* 0x000fe2000bf06100 */
[----:B------:R-:W-:Y:S01]  /*2010*/  IMAD R5, R4, R9, R8 ;  /* 0x0000000904057224 */ /* 0x000fe200078e0208 */
[----:B------:R-:W-:-:S04]  /*2020*/  IADD3 R12, P1, P2, R13, 0x1, R6 ;  /* 0x000000010d0c7810 */ /* 0x000fc80007a3e006 */
[----:B------:R-:W-:-:S04]  /*2030*/  IADD3 R6, PT, PT, R7, R5, RZ ;  /* 0x0000000507067210 */ /* 0x000fc80007ffe0ff */
[----:B------:R-:W-:-:S03]  /*2040*/  IADD3.X R13, PT, PT, R9, RZ, R6, P1, P2 ;  /* 0x000000ff090d7210 */ /* 0x000fc60000fe4406 */
[----:B------:R-:W-:Y:S05]  /*2050*/  @!P0 BRA `(.L_x_831) ;  /* 0x0000001000dc8947 */ /* 0x000fea0003800000 */
[----:B------:R-:W-:Y:S01]  /*2060*/  UIADD3 UR8, UP0, UPT, UR5, UR7, URZ ;  /* 0x0000000705087290 */ /* 0x000fe2000ff1e0ff */
[----:B------:R-:W-:Y:S01]  /*2070*/  IADD3 R0, P1, PT, R10, -0x800, RZ ;  /* 0xfffff8000a007810 */ /* 0x000fe20007f3e0ff */
[----:B------:R-:W0:Y:S03]  /*2080*/  LDCU.64 UR12, c[0x0][0x380] ;  /* 0x00007000ff0c77ac */ /* 0x000e260008000a00 */
[----:B------:R-:W-:Y:S01]  /*2090*/  IADD3.X R2, PT, PT, R11, -0x1, RZ, P1, !PT ;  /* 0xffffffff0b027810 */ /* 0x000fe20000ffe4ff */
[----:B------:R-:W-:Y:S01]  /*20a0*/  UIADD3.X UR9, UPT, UPT, URZ, UR4, URZ, UP0, !UPT ;  /* 0x00000004ff097290 */ /* 0x000fe200087fe4ff */
[----:B------:R-:W-:Y:S01]  /*20b0*/  ISETP.LT.U32.AND P0, PT, R0, UR8, PT ;  /* 0x0000000800007c0c */ /* 0x000fe2000bf01070 */
[----:B------:R-:W-:Y:S01]  /*20c0*/  UMOV UR6, UR5 ;  /* 0x0000000500067c82 */ /* 0x000fe20008000000 */
[----:B------:R-:W-:Y:S01]  /*20d0*/  IADD3 R7, P2, PT, R3, UR8, RZ ;  /* 0x0000000803077c10 */ /* 0x000fe2000ff5e0ff */
[----:B------:R-:W-:Y:S01]  /*20e0*/  UMOV UR4, URZ ;  /* 0x000000ff00047c82 */ /* 0x000fe20008000000 */
[----:B------:R-:W-:Y:S01]  /*20f0*/  LOP3.LUT R3, RZ, R3, RZ, 0x33, !PT ;  /* 0x00000003ff037212 */ /* 0x000fe200078e33ff */
[----:B------:R-:W-:Y:S01]  /*2100*/  UMOV UR10, UR8 ;  /* 0x00000008000a7c82 */ /* 0x000fe20008000000 */
[----:B------:R-:W-:-:S02]  /*2110*/  MOV R5, UR9 ;  /* 0x0000000900057c02 */ /* 0x000fc40008000f00 */
[----:B------:R-:W-:Y:S02]  /*2120*/  IADD3.X R4, PT, PT, RZ, UR9, RZ, P2, !PT ;  /* 0x00000009ff047c10 */ /* 0x000fe400097fe4ff */
[----:B------:R-:W-:Y:S02]  /*2130*/  ISETP.GT.U32.AND.EX P0, PT, R5, R2, PT, P0 ;  /* 0x000000020500720c */ /* 0x000fe40003f04100 */
[----:B------:R-:W-:Y:S02]  /*2140*/  IADD3 R3, PT, PT, R10, -UR5, R3 ;  /* 0x800000050a037c10 */ /* 0x000fe4000fffe003 */
[----:B0-----:R-:W-:Y:S02]  /*2150*/  LEA R6, P1, R7, UR12, 0x3 ;  /* 0x0000000c07067c11 */ /* 0x001fe4000f8218ff */
[----:B------:R-:W-:Y:S01]  /*2160*/  IADD3 R3, PT, PT, R3, -UR7, RZ ;  /* 0x8000000703037c10 */ /* 0x000fe2000fffe0ff */
[----:B------:R-:W-:Y:S01]  /*2170*/  UMOV UR7, UR9 ;  /* 0x0000000900077c82 */ /* 0x000fe20008000000 */
[----:B------:R-:W-:-:S02]  /*2180*/  IADD3 R6, P2, PT, R6, 0x4000, RZ ;  /* 0x0000400006067810 */ /* 0x000fc40007f5e0ff */
[----:B------:R-:W-:-:S04]  /*2190*/  LEA.HI.X R7, R7, UR13, R4, 0x3, P1 ;  /* 0x0000000d07077c11 */ /* 0x000fc800088f1c04 */
[----:B------:R-:W-:Y:S01]  /*21a0*/  IADD3.X R7, PT, PT, RZ, R7, RZ, P2, !PT ;  /* 0x00000007ff077210 */ /* 0x000fe200017fe4ff */
[----:B------:R-:W-:Y:S06]  /*21b0*/  @P0 BRA `(.L_x_832) ;  /* 0x0000000400100947 */ /* 0x000fec0003800000 */
[----:B------:R-:W0:Y:S01]  /*21c0*/  LDC.64 R10, c[0x0][0x3b8] ;  /* 0x0000ee00ff0a7b82 */ /* 0x000e220000000a00 */
[----:B------:R-:W1:Y:S01]  /*21d0*/  LDCU.64 UR12, c[0x0][0x380] ;  /* 0x00007000ff0c77ac */ /* 0x000e620008000a00 */
[----:B------:R-:W-:Y:S01]  /*21e0*/  NOP ;  /* 0x0000000000007918 */ /* 0x000fe20000000000 */
.L_x_833:
[----:B------:R-:W2:Y:S02]  /*21f0*/  S2R R5, SR_TID.X ;  /* 0x0000000000057919 */ /* 0x000ea40000002100 */
[----:B--2---:R-:W-:-:S04]  /*2200*/  IADD3 R5, P0, PT, R5, UR8, RZ ;  /* 0x0000000805057c10 */ /* 0x004fc8000ff1e0ff */
[----:B------:R-:W-:Y:S02]  /*2210*/  IADD3.X R8, PT, PT, RZ, UR9, RZ, P0, !PT ;  /* 0x00000009ff087c10 */ /* 0x000fe400087fe4ff */
[----:B-1----:R-:W-:-:S04]  /*2220*/  LEA R4, P0, R5, UR12, 0x3 ;  /* 0x0000000c05047c11 */ /* 0x002fc8000f8018ff */
[----:B------:R-:W-:-:S05]  /*2230*/  LEA.HI.X R5, R5, UR13, R8, 0x3, P0 ;  /* 0x0000000d05057c11 */ /* 0x000fca00080f1c08 */
        /* <DEDUP_REMOVED lines=9> */
[----:B------:R-:W2:Y:S04]  /*22d0*/  LDG.E.64 R12, desc[UR14][R4.64+0x3000] ;  /* 0x0030000e040c7981 */ /* 0x000ea8000c1e1b00 */
[----:B------:R1:W2:Y:S01]  /*22e0*/  LDG.E.64 R26, desc[UR14][R4.64+0x3800] ;  /* 0x0038000e041a7981 */ /* 0x0002a2000c1e1b00 */
[----:B------:R-:W-:Y:S01]  /*22f0*/  IADD3 R25, PT, PT, R25, R23, RZ ;  /* 0x0000001719197210 */ /* 0x000fe20007ffe0ff */
[----:B------:R-:W-:Y:S02]  /*2300*/  USHF.R.S32.HI UR11, URZ, 0x1f, UR5 ;  /* 0x0000001fff0b7899 */ /* 0x000fe40008011405 */
[----:B------:R-:W-:-:S02]  /*2310*/  UIADD3 UR6, UP0, UPT, UR5, UR10, URZ ;  /* 0x0000000a05067290 */ /* 0x000fc4000ff1e0ff */
[----:B---3--:R-:W-:Y:S02]  /*2320*/  IMAD R29, R25, R8, RZ ;  /* 0x00000008191d7224 */ /* 0x008fe400078e02ff */
[----:B------:R-:W-:Y:S01]  /*2330*/  IMAD.WIDE.U32 R22, R8, R24, R24 ;  /* 0x0000001808167225 */ /* 0x000fe200078e0018 */
[----:B------:R-:W-:-:S03]  /*2340*/  UIADD3.X UR7, UPT, UPT, UR11, UR7, URZ, UP0, !UPT ;  /* 0x000000070b077290 */ /* 0x000fc600087fe4ff */
[----:B------:R-:W-:-:S05]  /*2350*/  IMAD R29, R9, R24, R29 ;  /* 0x00000018091d7224 */ /* 0x000fca00078e021d */
[----:B------:R-:W-:-:S05]  /*2360*/  IADD3 R23, PT, PT, R23, R29, RZ ;  /* 0x0000001d17177210 */ /* 0x000fca0007ffe0ff */
[----:B----4-:R-:W-:Y:S02]  /*2370*/  IMAD R25, R23, R20, RZ ;  /* 0x0000001417197224 */ /* 0x010fe400078e02ff */
[----:B------:R-:W-:-:S04]  /*2380*/  IMAD.WIDE.U32 R8, R20, R22, R22 ;  /* 0x0000001614087225 */ /* 0x000fc800078e0016 */
[----:B------:R-:W-:-:S05]  /*2390*/  IMAD R25, R21, R22, R25 ;  /* 0x0000001615197224 */ /* 0x000fca00078e0219 */
[----:B------:R-:W-:-:S05]  /*23a0*/  IADD3 R9, PT, PT, R9, R25, RZ ;  /* 0x0000001909097210 */ /* 0x000fca0007ffe0ff */
[----:B-----5:R-:W-:Y:S02]  /*23b0*/  IMAD R21, R9, R18, RZ ;  /* 0x0000001209157224 */ /* 0x020fe400078e02ff */
[----:B-1----:R-:W-:-:S04]  /*23c0*/  IMAD.WIDE.U32 R4, R18, R8, R8 ;  /* 0x0000000812047225 */ /* 0x002fc800078e0008 */
        /* <DEDUP_REMOVED lines=10> */
[----:B--2---:R-:W-:Y:S02]  /*2470*/  IMAD R15, R5, R12, RZ ;  /* 0x0000000c050f7224 */ /* 0x004fe400078e02ff */
[----:B------:R-:W-:-:S04]  /*2480*/  IMAD.WIDE.U32 R8, R12, R4, R4 ;  /* 0x000000040c087225 */ /* 0x000fc800078e0004 */
[----:B------:R-:W-:Y:S01]  /*2490*/  IMAD R15, R13, R4, R15 ;  /* 0x000000040d0f7224 */ /* 0x000fe200078e020f */
[----:B0-----:R-:W-:-:S04]  /*24a0*/  IADD3 R4, P1, PT, R10, -UR8, RZ ;  /* 0x800000080a047c10 */ /* 0x001fc8000ff3e0ff */
[----:B------:R-:W-:Y:S02]  /*24b0*/  ISETP.GE.U32.AND P0, PT, R4, UR5, PT ;  /* 0x0000000504007c0c */ /* 0x000fe4000bf06070 */
[----:B------:R-:W-:Y:S02]  /*24c0*/  IADD3.X R4, PT, PT, R11, ~UR9, RZ, P1, !PT ;  /* 0x800000090b047c10 */ /* 0x000fe40008ffe4ff */
[----:B------:R-:W-:Y:S02]  /*24d0*/  IADD3 R9, PT, PT, R9, R15, RZ ;  /* 0x0000000f09097210 */ /* 0x000fe40007ffe0ff */
[----:B------:R-:W-:-:S03]  /*24e0*/  ISETP.GE.U32.AND.EX P0, PT, R4, UR11, PT, P0 ;  /* 0x0000000b04007c0c */ /* 0x000fc6000bf06100 */
[----:B------:R-:W-:Y:S02]  /*24f0*/  IMAD R5, R9, R26, RZ ;  /* 0x0000001a09057224 */ /* 0x000fe400078e02ff */
[----:B------:R-:W-:-:S04]  /*2500*/  IMAD.WIDE.U32 R12, R26, R8, R8 ;  /* 0x000000081a0c7225 */ /* 0x000fc800078e0008 */
[----:B------:R-:W-:-:S05]  /*2510*/  IMAD R5, R27, R8, R5 ;  /* 0x000000081b057224 */ /* 0x000fca00078e0205 */
[----:B------:R-:W-:Y:S01]  /*2520*/  IADD3 R13, PT, PT, R13, R5, RZ ;  /* 0x000000050d0d7210 */ /* 0x000fe20007ffe0ff */
[----:B------:R-:W-:Y:S06]  /*2530*/  @!P0 BRA `(.L_x_831) ;  /* 0x0000000c00a48947 */ /* 0x000fec0003800000 */
[----:B------:R-:W-:Y:S02]  /*2540*/  UIADD3 UR8, UP0, UPT, UR5, UR8, URZ ;  /* 0x0000000805087290 */ /* 0x000fe4000ff1e0ff */
[----:B------:R-:W-:Y:S01]  /*2550*/  MOV R5, UR5 ;  /* 0x0000000500057c02 */ /* 0x000fe20008000f00 */
[----:B------:R-:W-:Y:S01]  /*2560*/  UIADD3 UR4, UPT, UPT, UR4, 0x1, URZ ;  /* 0x0000000104047890 */ /* 0x000fe2000fffe0ff */
[----:B------:R-:W-:Y:S01]  /*2570*/  IADD3 R3, PT, PT, R3, -UR5, RZ ;  /* 0x8000000503037c10 */ /* 0x000fe2000fffe0ff */
[----:B------:R-:W-:Y:S01]  /*2580*/  UIADD3.X UR9, UPT, UPT, UR11, UR9, URZ, UP0, !UPT ;  /* 0x000000090b097290 */ /* 0x000fe200087fe4ff */
[----:B------:R-:W-:Y:S01]  /*2590*/  ISETP.LT.U32.AND P0, PT, R0, UR8, PT ;  /* 0x0000000800007c0c */ /* 0x000fe2000bf01070 */
[----:B------:R-:W-:Y:S01]  /*25a0*/  UMOV UR10, UR6 ;  /* 0x00000006000a7c82 */ /* 0x000fe20008000000 */
[----:B------:R-:W-:-:S03]  /*25b0*/  IMAD.WIDE R6, R5, 0x8, R6 ;  /* 0x0000000805067825 */ /* 0x000fc600078e0206 */
[----:B------:R-:W-:-:S04]  /*25c0*/  MOV R9, UR9 ;  /* 0x0000000900097c02 */ /* 0x000fc80008000f00 */
[----:B------:R-:W-:-:S13]  /*25d0*/  ISETP.GT.U32.AND.EX P0, PT, R9, R2, PT, P0 ;  /* 0x000000020900720c */ /* 0x000fda0003f04100 */
[----:B------:R-:W-:Y:S05]  /*25e0*/  @!P0 BRA `(.L_x_833) ;  /* 0xfffffffc00008947 */ /* 0x000fea000383ffff */
[----:B------:R-:W-:-:S05]  /*25f0*/  UMOV UR6, UR5 ;  /* 0x0000000500067c82 */ /* 0x000fca0008000000 */
.L_x_832:
[----:B------:R-:W0:Y:S01]  /*2600*/  S2R R9, SR_TID.X ;  /* 0x0000000000097919 */ /* 0x000e220000002100 */
[C---:B------:R-:W-:Y:S01]  /*2610*/  IADD3 R0, PT, PT, R10.reuse, -UR8, RZ ;  /* 0x800000080a007c10 */ /* 0x040fe2000fffe0ff */
[----:B------:R-:W-:Y:S01]  /*2620*/  BSSY.RECONVERGENT B1, `(.L_x_831) ;  /* 0x00000da000017945 */ /* 0x000fe20003800200 */
[----:B------:R-:W-:Y:S02]  /*2630*/  ISETP.LE.U32.AND P1, PT, R10, UR8, PT ;  /* 0x000000080a007c0c */ /* 0x000fe4000bf23070 */
[----:B------:R-:W-:Y:S02]  /*2640*/  MOV R2, UR9 ;  /* 0x0000000900027c02 */ /* 0x000fe40008000f00 */
        /* <DEDUP_REMOVED lines=9> */
[----:B0-----:R-:W-:Y:S01]  /*26e0*/  IMAD R5, R0, UR4, RZ ;  /* 0x0000000400057c24 */ /* 0x001fe2000f8e02ff */
[----:B------:R-:W-:-:S03]  /*26f0*/  MOV R0, R9 ;  /* 0x0000000900007202 */ /* 0x000fc60000000f00 */
[----:B------:R-:W-:-:S05]  /*2700*/  IMAD R10, R5, -0x800, R10 ;  /* 0xfffff800050a7824 */ /* 0x000fca00078e020a */
[C---:B------:R-:W-:Y:S02]  /*2710*/  ISETP.GE.U32.AND P1, PT, R10.reuse, 0xf00, PT ;  /* 0x00000f000a00780c */ /* 0x040fe40003f26070 */
[----:B------:R-:W-:-:S04]  /*2720*/  LEA.HI R4, R10, 0x1, RZ, 0x18 ;  /* 0x000000010a047811 */ /* 0x000fc800078fc0ff */
[----:B------:R-:W-:-:S04]  /*2730*/  LOP3.LUT R5, R4, 0xf, RZ, 0xc0, !PT ;  /* 0x0000000f04057812 */ /* 0x000fc800078ec0ff */
[----:B------:R-:W-:-:S03]  /*2740*/  ISETP.NE.AND P0, PT, R5, RZ, PT ;  /* 0x000000ff0500720c */ /* 0x000fc60003f05270 */
[----:B------:R-:W-:Y:S10]  /*2750*/  @!P1 BRA `(.L_x_836) ;  /* 0x0000000400709947 */ /* 0x000ff40003800000 */
[----:B------:R-:W-:-:S04]  /*2760*/  LEA.HI R0, R3, 0x1, RZ, 0x18 ;  /* 0x0000000103007811 */ /* 0x000fc800078fc0ff */
[----:B------:R-:W-:Y:S01]  /*2770*/  LOP3.LUT R2, R0, 0x1fffff0, RZ, 0xc0, !PT ;  /* 0x01fffff000027812 */ /* 0x000fe200078ec0ff */
[----:B------:R-:W-:-:S03]  /*2780*/  IMAD.MOV.U32 R0, RZ, RZ, R9 ;  /* 0x000000ffff007224 */ /* 0x000fc600078e0009 */
[----:B------:R-:W-:-:S07]  /*2790*/  IADD3 R2, PT, PT, -R2, RZ, RZ ;  /* 0x000000ff02027210 */ /* 0x000fce0007ffe1ff */
.L_x_837:
[----:B------:R-:W2:Y:S04]  /*27a0*/  LDG.E.64 R10, desc[UR14][R6.64+-0x4000] ;  /* 0xffc0000e060a7981 */ /* 0x000ea8000c1e1b00 */
[----:B------:R-:W3:Y:S04]  /*27b0*/  LDG.E.64 R22, desc[UR14][R6.64+-0x3800] ;  /* 0xffc8000e06167981 */ /* 0x000ee8000c1e1b00 */
[----:B------:R-:W4:Y:S04]  /*27c0*/  LDG.E.64 R20, desc[UR14][R6.64+-0x3000] ;  /* 0xffd0000e06147981 */ /* 0x000f28000c1e1b00 */
[----:B------:R-:W5:Y:S04]  /*27d0*/  LDG.E.64 R18, desc[UR14][R6.64+-0x2800] ;  /* 0xffd8000e06127981 */ /* 0x000f68000c1e1b00 */
[----:B------:R-:W5:Y:S04]  /*27e0*/  LDG.E.64 R16, desc[UR14][R6.64+-0x2000] ;  /* 0xffe0000e06107981 */ /* 0x000f68000c1e1b00 */
[----:B------:R-:W5:Y:S04]  /*27f0*/  LDG.E.64 R14, desc[UR14][R6.64+-0x1800] ;  /* 0xffe8000e060e7981 */ /* 0x000f68000c1e1b00 */
[----:B------:R-:W5:Y:S01]  /*2800*/  LDG.E.64 R24, desc[UR14][R6.64+-0x1000] ;  /* 0xfff0000e06187981 */ /* 0x000f62000c1e1b00 */
[----:B------:R-:W-:-:S02]  /*2810*/  MOV R8, R12 ;  /* 0x0000000c00087202 */ /* 0x000fc40000000f00 */
[----:B------:R-:W-:Y:S01]  /*2820*/  MOV R9, R13 ;  /* 0x0000000d00097202 */ /* 0x000fe20000000f00 */
        /* <DEDUP_REMOVED lines=38> */
[----:B------:R-:W2:Y:S02]  /*2a90*/  LDG.E.64 R10, desc[UR14][R6.64+0x3000] ;  /* 0x0030000e060a7981 */ /* 0x000ea4000c1e1b00 */
[----:B------:R-:W-:-:S04]  /*2aa0*/  IMAD.IADD R25, R25, 0x1, R27 ;  /* 0x0000000119197824 */ /* 0x000fc800078e021b */
[----:B---3--:R-:W-:Y:S02]  /*2ab0*/  IMAD R27, R25, R22, RZ ;  /* 0x00000016191b7224 */ /* 0x008fe400078e02ff */
[----:B------:R-:W-:-:S04]  /*2ac0*/  IMAD.WIDE.U32 R8, R22, R24, R24 ;  /* 0x0000001816087225 */ /* 0x000fc800078e0018 */
[----:B------:R-:W-:Y:S02]  /*2ad0*/  IMAD R27, R23, R24, R27 ;  /* 0x00000018171b7224 */ /* 0x000fe400078e021b */
[----:B------:R0:W3:Y:S01]  /*2ae0*/  LDG.E.64 R22, desc[UR14][R6.64+0x3800] ;  /* 0x0038000e06167981 */ /* 0x0000e2000c1e1b00 */
[----:B------:R-:W-:Y:S01]  /*2af0*/  IADD3 R2, PT, PT, R2, 0x10, RZ ;  /* 0x0000001002027810 */ /* 0x000fe20007ffe0ff */
[----:B------:R-:W-:Y:S01]  /*2b00*/  VIADD R0, R0, 0x1000 ;  /* 0x0000100000007836 */ /* 0x000fe20000000000 */
[----:B------:R-:W-:Y:S02]  /*2b10*/  IADD3 R9, PT, PT, R9, R27, RZ ;  /* 0x0000001b09097210 */ /* 0x000fe40007ffe0ff */
[----:B------:R-:W-:-:S03]  /*2b20*/  ISETP.NE.AND P1, PT, R2, RZ, PT ;  /* 0x000000ff0200720c */ /* 0x000fc60003f25270 */
[----:B----4-:R-:W-:Y:S02]  /*2b30*/  IMAD R27, R9, R20, RZ ;  /* 0x00000014091b7224 */ /* 0x010fe400078e02ff */
[----:B------:R-:W-:Y:S01]  /*2b40*/  IMAD.WIDE.U32 R24, R20, R8, R8 ;  /* 0x0000000814187225 */ /* 0x000fe200078e0008 */
[----:B0-----:R-:W-:-:S03]  /*2b50*/  IADD3 R6, P2, PT, R6, 0x8000, RZ ;  /* 0x0000800006067810 */ /* 0x001fc60007f5e0ff */
[----:B------:R-:W-:Y:S01]  /*2b60*/  IMAD R27, R21, R8, R27 ;  /* 0x00000008151b7224 */ /* 0x000fe200078e021b */
[----:B------:R-:W-:-:S04]  /*2b70*/  IADD3.X R7, PT, PT, RZ, R7, RZ, P2, !PT ;  /* 0x00000007ff077210 */ /* 0x000fc800017fe4ff */
[----:B------:R-:W-:-:S05]  /*2b80*/  IADD3 R25, PT, PT, R25, R27, RZ ;  /* 0x0000001b19197210 */ /* 0x000fca0007ffe0ff */
[----:B-----5:R-:W-:Y:S02]  /*2b90*/  IMAD R21, R25, R18, RZ ;  /* 0x0000001219157224 */ /* 0x020fe400078e02ff */
        /* <DEDUP_REMOVED lines=17> */
[----:B------:R-:W-:-:S05]  /*2cb0*/  IMAD R13, R11, R14, R13 ;  /* 0x0000000e0b0d7224 */ /* 0x000fca00078e020d */
[----:B------:R-:W-:-:S05]  /*2cc0*/  IADD3 R9, PT, PT, R9, R13, RZ ;  /* 0x0000000d09097210 */ /* 0x000fca0007ffe0ff */
[----:B---3--:R-:W-:Y:S02]  /*2cd0*/  IMAD R11, R9, R22, RZ ;  /* 0x00000016090b7224 */ /* 0x008fe400078e02ff */
[----:B------:R-:W-:-:S04]  /*2ce0*/  IMAD.WIDE.U32 R12, R22, R8, R8 ;  /* 0x00000008160c7225 */ /* 0x000fc800078e0008 */
[----:B------:R-:W-:-:S05]  /*2cf0*/  IMAD R11, R23, R8, R11 ;  /* 0x00000008170b7224 */ /* 0x000fca00078e020b */
[----:B------:R-:W-:Y:S01]  /*2d00*/  IADD3 R13, PT, PT, R13, R11, RZ ;  /* 0x0000000b0d0d7210 */ /* 0x000fe20007ffe0ff */
[----:B------:R-:W-:Y:S06]  /*2d10*/  @P1 BRA `(.L_x_837) ;  /* 0xfffffff800a01947 */ /* 0x000fec000383ffff */
.L_x_836:
[----:B------:R-:W-:Y:S05]  /*2d20*/  BSYNC.RECONVERGENT B2 ;  /* 0x0000000000027941 */ /* 0x000fea0003800200 */
.L_x_835:
[----:B------:R-:W-:Y:S05]  /*2d30*/  @!P0 BRA `(.L_x_834) ;  /* 0x0000000400a08947 */ /* 0x000fea0003800000 */
[----:B------:R-:W-:Y:S01]  /*2d40*/  ISETP.GE.U32.AND P1, PT, R5, 0x8, PT ;  /* 0x000000080500780c */ /* 0x000fe20003f26070 */
[----:B------:R-:W-:Y:S01]  /*2d50*/  BSSY.RECONVERGENT B2, `(.L_x_838) ;  /* 0x0000031000027945 */ /* 0x000fe20003800200 */
[----:B------:R-:W-:-:S04]  /*2d60*/  LOP3.LUT R2, R4, 0x7, RZ, 0xc0, !PT ;  /* 0x0000000704027812 */ /* 0x000fc800078ec0ff */
[----:B------:R-:W-:-:S07]  /*2d70*/  ISETP.NE.AND P0, PT, R2, RZ, PT ;  /* 0x000000ff0200720c */ /* 0x000fce0003f05270 */
[----:B------:R-:W-:Y:S06]  /*2d80*/  @!P1 BRA `(.L_x_839) ;  /* 0x0000000000b49947 */ /* 0x000fec0003800000 */
[----:B------:R-:W-:-:S04]  /*2d90*/  IADD3 R5, P1, PT, R0, UR8, RZ ;  /* 0x0000000800057c10 */ /* 0x000fc8000ff3e0ff */
[----:B------:R-:W-:Y:S02]  /*2da0*/  IADD3.X R6, PT, PT, RZ, UR9, RZ, P1, !PT ;  /* 0x00000009ff067c10 */ /* 0x000fe40008ffe4ff */
        /* <DEDUP_REMOVED lines=43> */
.L_x_839:
[----:B------:R-:W-:Y:S05]  /*3060*/  BSYNC.RECONVERGENT B2 ;  /* 0x0000000000027941 */ /* 0x000fea0003800200 */
.L_x_838:
        /* <DEDUP_REMOVED lines=29> */
[----:B------:R-:W-:-:S07]  /*3240*/  IADD3 R13, PT, PT, R13, R5, RZ ;  /* 0x000000050d0d7210 */ /* 0x000fce0007ffe0ff */
.L_x_841:
[----:B------:R-:W-:Y:S05]  /*3250*/  BSYNC.RECONVERGENT B2 ;  /* 0x0000000000027941 */ /* 0x000fea0003800200 */
.L_x_840:
[----:B------:R-:W-:Y:S05]  /*3260*/  @!P0 BRA `(.L_x_834) ;  /* 0x0000000000548947 */ /* 0x000fea0003800000 */
[----:B------:R-:W-:Y:S02]  /*3270*/  LOP3.LUT R3, R3, 0xffff, RZ, 0xc0, !PT ;  /* 0x0000ffff03037812 */ /* 0x000fe400078ec0ff */
[----:B------:R-:W-:Y:S02]  /*3280*/  IADD3 R7, P0, PT, R0, UR10, RZ ;  /* 0x0000000a00077c10 */ /* 0x000fe4000ff1e0ff */
[----:B------:R-:W-:Y:S02]  /*3290*/  LEA.HI R0, R3, 0x1, RZ, 0x18 ;  /* 0x0000000103007811 */ /* 0x000fe400078fc0ff */
[----:B------:R-:W-:Y:S02]  /*32a0*/  LEA R6, P1, R7, UR12, 0x3 ;  /* 0x0000000c07067c11 */ /* 0x000fe4000f8218ff */
[----:B------:R-:W-:Y:S02]  /*32b0*/  IADD3.X R2, PT, PT, RZ, UR7, RZ, P0, !PT ;  /* 0x00000007ff027c10 */ /* 0x000fe400087fe4ff */
[----:B------:R-:W-:-:S02]  /*32c0*/  LOP3.LUT R0, R0, 0x3, RZ, 0xc0, !PT ;  /* 0x0000000300007812 */ /* 0x000fc400078ec0ff */
[----:B------:R-:W-:Y:S02]  /*32d0*/  LEA.HI.X R7, R7, UR13, R2, 0x3, P1 ;  /* 0x0000000d07077c11 */ /* 0x000fe400088f1c02 */
[----:B------:R-:W-:-:S07]  /*32e0*/  IADD3 R0, PT, PT, -R0, RZ, RZ ;  /* 0x000000ff00007210 */ /* 0x000fce0007ffe1ff */
.L_x_842:
[----:B------:R-:W-:Y:S02]  /*32f0*/  MOV R2, R6 ;  /* 0x0000000600027202 */ /* 0x000fe40000000f00 */
[----:B------:R-:W-:-:S06]  /*3300*/  MOV R3, R7 ;  /* 0x0000000700037202 */ /* 0x000fcc0000000f00 */
[----:B------:R-:W2:Y:S01]  /*3310*/  LDG.E.64 R2, desc[UR14][R2.64] ;  /* 0x0000000e02027981 */ /* 0x000ea2000c1e1b00 */
[----:B------:R-:W-:Y:S02]  /*3320*/  IADD3 R0, PT, PT, R0, 0x1, RZ ;  /* 0x0000000100007810 */ /* 0x000fe40007ffe0ff */
[----:B------:R-:W-:Y:S02]  /*3330*/  IADD3 R6, P1, PT, R6, 0x800, RZ ;  /* 0x0000080006067810 */ /* 0x000fe40007f3e0ff */
[----:B------:R-:W-:Y:S02]  /*3340*/  ISETP.NE.AND P0, PT, R0, RZ, PT ;  /* 0x000000ff0000720c */ /* 0x000fe40003f05270 */
[----:B------:R-:W-:Y:S01]  /*3350*/  IADD3.X R7, PT, PT, RZ, R7, RZ, P1, !PT ;  /* 0x00000007ff077210 */ /* 0x000fe20000ffe4ff */
[----:B--2---:R-:W-:Y:S02]  /*3360*/  IMAD R9, R13, R2, RZ ;  /* 0x000000020d097224 */ /* 0x004fe400078e02ff */
[----:B------:R-:W-:-:S04]  /*3370*/  IMAD.WIDE.U32 R4, R2, R12, R12 ;  /* 0x0000000c02047225 */ /* 0x000fc800078e000c */
[----:B------:R-:W-:Y:S01]  /*3380*/  IMAD R9, R3, R12, R9 ;  /* 0x0000000c03097224 */ /* 0x000fe200078e0209 */
[----:B------:R-:W-:-:S03]  /*3390*/  MOV R12, R4 ;  /* 0x00000004000c7202 */ /* 0x000fc60000000f00 */
[----:B------:R-:W-:Y:S01]  /*33a0*/  IMAD.IADD R13, R5, 0x1, R9 ;  /* 0x00000001050d7824 */ /* 0x000fe200078e0209 */
[----:B------:R-:W-:Y:S06]  /*33b0*/  @P0 BRA `(.L_x_842) ;  /* 0xfffffffc00cc0947 */ /* 0x000fec000383ffff */
.L_x_834:
[----:B------:R-:W-:Y:S05]  /*33c0*/  BSYNC.RECONVERGENT B1 ;  /* 0x0000000000017941 */ /* 0x000fea0003800200 */
.L_x_831:
[----:B------:R-:W0:Y:S01]  /*33d0*/  S2R R9, SR_LANEID ;  /* 0x0000000000097919 */ /* 0x000e220000000000 */
[----:B------:R-:W1:Y:S04]  /*33e0*/  SHFL.DOWN PT, R2, R13, 0x1, 0x1f ;  /* 0x08201f000d027f89 */ /* 0x000e6800000e0000 */
[----:B------:R-:W2:Y:S01]  /*33f0*/  SHFL.DOWN PT, R0, R12, 0x1, 0x1f ;  /* 0x08201f000c007f89 */ /* 0x000ea200000e0000 */
[----:B------:R-:W3:Y:S01]  /*3400*/  S2R R11, SR_TID.X ;  /* 0x00000000000b7919 */ /* 0x000ee20000002100 */
        /* <DEDUP_REMOVED lines=27> */
[----:B------:R-:W-:Y:S02]  /*35c0*/  IADD3 R10, PT, PT, R7, R5, RZ ;  /* 0x00000005070a7210 */ /* 0x000fe40007ffe0ff */
[----:B------:R-:W-:-:S03]  /*35d0*/  @!P1 MOV R7, 0x400 ;  /* 0x0000040000079802 */ /* 0x000fc60000000f00 */
[----:B------:R-:W1:Y:S01]  /*35e0*/  SHFL.DOWN PT, R2, R10, 0x8, 0x1f ;  /* 0x09001f000a027f89 */ /* 0x000e6200000e0000 */
[----:B0-----:R-:W-:Y:S02]  /*35f0*/  SEL R5, R0, 0x1, !P0 ;  /* 0x0000000100057807 */ /* 0x001fe40004000000 */
[----:B-1----:R-:W-:Y:S02]  /*3600*/  SEL R3, R2, RZ, !P0 ;  /* 0x000000ff02037207 */ /* 0x002fe40004000000 */
[----:B------:R-:W-:-:S03]  /*3610*/  ISETP.GT.AND P0, PT, R9, 0xf, PT ;  /* 0x0000000f0900780c */ /* 0x000fc60003f04270 */
[-C--:B------:R-:W-:Y:S02]  /*3620*/  IMAD R0, R3, R6.reuse, RZ ;  /* 0x0000000603007224 */ /* 0x080fe400078e02ff */
[----:B------:R-:W-:Y:S01]  /*3630*/  IMAD.WIDE.U32 R2, R5, R6, RZ ;  /* 0x0000000605027225 */ /* 0x000fe200078e00ff */
[----:B---3--:R-:W-:-:S03]  /*3640*/  @!P1 SHF.R.U32.HI R6, RZ, 0x2, R11 ;  /* 0x00000002ff069819 */ /* 0x008fc6000001160b */
[----:B------:R-:W-:Y:S01]  /*3650*/  IMAD R5, R5, R10, R0 ;  /* 0x0000000a05057224 */ /* 0x000fe200078e0200 */
[----:B------:R-:W-:Y:S01]  /*3660*/  @!P1 LOP3.LUT R6, R6, 0xf8, RZ, 0xc0, !PT ;  /* 0x000000f806069812 */ /* 0x000fe200078ec0ff */
[----:B------:R-:W-:Y:S03]  /*3670*/  SHFL.DOWN PT, R0, R2, 0x10, 0x1f ;  /* 0x0a001f0002007f89 */ /* 0x000fe600000e0000 */
[----:B------:R-:W-:Y:S01]  /*3680*/  IADD3 R8, PT, PT, R3, R5, RZ ;  /* 0x0000000503087210 */ /* 0x000fe20007ffe0ff */
[----:B------:R-:W0:Y:S04]  /*3690*/  @!P1 S2R R10, SR_CgaCtaId ;  /* 0x00000000000a9919 */ /* 0x000e280000008800 */
[----:B------:R-:W1:Y:S02]  /*36a0*/  SHFL.DOWN PT, R3, R8, 0x10, 0x1f ;  /* 0x0a001f0008037f89 */ /* 0x000e6400000e0000 */
[----:B-1----:R-:W-:-:S02]  /*36b0*/  SEL R5, R3, RZ, !P0 ;  /* 0x000000ff03057207 */ /* 0x002fc40004000000 */
[----:B------:R-:W-:Y:S02]  /*36c0*/  SEL R3, R0, 0x1, !P0 ;  /* 0x0000000100037807 */ /* 0x000fe40004000000 */
[----:B------:R-:W-:Y:S01]  /*36d0*/  ISETP.NE.AND P0, PT, R11, RZ, PT ;  /* 0x000000ff0b00720c */ /* 0x000fe20003f05270 */
[-C--:B------:R-:W-:Y:S01]  /*36e0*/  IMAD R0, R5, R2.reuse, RZ ;  /* 0x0000000205007224 */ /* 0x080fe200078e02ff */
[----:B0-----:R-:W-:Y:S01]  /*36f0*/  @!P1 LEA R7, R10, R7, 0x18 ;  /* 0x000000070a079211 */ /* 0x001fe200078ec0ff */
[----:B------:R-:W-:-:S03]  /*3700*/  IMAD.WIDE.U32 R4, R3, R2, RZ ;  /* 0x0000000203047225 */ /* 0x000fc600078e00ff */
[----:B------:R-:W-:Y:S01]  /*3710*/  @!P1 IADD3 R7, PT, PT, R6, R7, RZ ;  /* 0x0000000706079210 */ /* 0x000fe20007ffe0ff */
[----:B------:R-:W-:Y:S01]  /*3720*/  IMAD R3, R3, R8, R0 ;  /* 0x0000000803037224 */ /* 0x000fe200078e0200 */
[----:B------:R-:W-:-:S04]  /*3730*/  MOV R0, R4 ;  /* 0x0000000400007202 */ /* 0x000fc80000000f00 */
[----:B------:R-:W-:Y:S02]  /*3740*/  IADD3 R9, PT, PT, R5, R3, RZ ;  /* 0x0000000305097210 */ /* 0x000fe40007ffe0ff */
[----:B------:R-:W-:-:S05]  /*3750*/  @!P1 MOV R8, R0 ;  /* 0x0000000000089202 */ /* 0x000fca0000000f00 */
[----:B------:R0:W-:Y:S01]  /*3760*/  @!P1 STS.64 [R7+0x8], R8 ;  /* 0x0000080807009388 */ /* 0x0001e20000000a00 */
[----:B------:R-:W-:Y:S06]  /*3770*/  BAR.SYNC.DEFER_BLOCKING 0x0 ;  /* 0x0000000000007b1d */ /* 0x000fec0000010000 */
[----:B------:R-:W-:Y:S05]  /*3780*/  @P0 BRA `(.L_x_830) ;  /* 0x0000000000900947 */ /* 0x000fea0003800000 */
[----:B------:R-:W1:Y:S01]  /*3790*/  S2UR UR5, SR_CgaCtaId ;  /* 0x00000000000579c3 */ /* 0x000e620000008800 */
[----:B------:R-:W-:Y:S02]  /*37a0*/  UMOV UR4, 0x400 ;  /* 0x0000040000047882 */ /* 0x000fe40000000000 */
[----:B-1----:R-:W-:-:S09]  /*37b0*/  ULEA UR4, UR5, UR4, 0x18 ;  /* 0x0000000405047291 */ /* 0x002fd2000f8ec0ff */
[----:B------:R-:W1:Y:S04]  /*37c0*/  LDS.128 R12, [UR4+0x10] ;  /* 0x00001004ff0c7984 */ /* 0x000e680008000c00 */
[----:B0-----:R-:W0:Y:S01]  /*37d0*/  LDS.128 R4, [UR4+0x20] ;  /* 0x00002004ff047984 */ /* 0x001e220008000c00 */
[-C--:B-1----:R-:W-:Y:S02]  /*37e0*/  IMAD R8, R13, R0.reuse, RZ ;  /* 0x000000000d087224 */ /* 0x082fe400078e02ff */
[----:B------:R-:W-:-:S04]  /*37f0*/  IMAD.WIDE.U32 R2, R12, R0, RZ ;  /* 0x000000000c027225 */ /* 0x000fc800078e00ff */
[----:B------:R-:W-:Y:S02]  /*3800*/  IMAD R9, R12, R9, R8 ;  /* 0x000000090c097224 */ /* 0x000fe400078e0208 */
[----:B------:R-:W-:-:S04]  /*3810*/  IMAD.WIDE.U32 R12, R2, R14, RZ ;  /* 0x0000000e020c7225 */ /* 0x000fc800078e00ff */
[----:B------:R-:W-:Y:S02]  /*3820*/  IMAD.IADD R3, R3, 0x1, R9 ;  /* 0x0000000103037824 */ /* 0x000fe400078e0209 */
[----:B------:R-:W1:Y:S02]  /*3830*/  LDS.128 R8, [UR4+0x30] ;  /* 0x00003004ff087984 */ /* 0x000e640008000c00 */
        /* <DEDUP_REMOVED lines=25> */
.L_x_830:
[----:B------:R-:W-:Y:S05]  /*39d0*/  BSYNC.RECONVERGENT B0 ;  /* 0x0000000000007941 */ /* 0x000fea0003800200 */
.L_x_815:
[----:B------:R-:W-:Y:S05]  /*39e0*/  @P0 EXIT ;  /* 0x000000000000094d */ /* 0x000fea0003800000 */
[----:B------:R-:W3:Y:S01]  /*39f0*/  LDCU.64 UR4, c[0x0][0x388] ;  /* 0x00007100ff0477ac */ /* 0x000ee20008000a00 */
[----:B012---:R-:W-:Y:S01]  /*3a00*/  MOV R8, R0 ;  /* 0x0000000000087202 */ /* 0x007fe20000000f00 */
[----:B---3--:R-:W-:-:S06]  /*3a10*/  UIMAD.WIDE.U32 UR4, UR16, 0x8, UR4 ;  /* 0x00000008100478a5 */ /* 0x008fcc000f8e0004 */
[----:B------:R-:W-:Y:S02]  /*3a20*/  MOV R2, UR4 ;  /* 0x0000000400027c02 */ /* 0x000fe40008000f00 */
[----:B------:R-:W-:-:S05]  /*3a30*/  MOV R3, UR5 ;  /* 0x0000000500037c02 */ /* 0x000fca0008000f00 */
[----:B------:R-:W-:Y:S01]  /*3a40*/  STG.E.64 desc[UR14][R2.64], R8 ;  /* 0x0000000802007986 */ /* 0x000fe2000c101b0e */
[----:B------:R-:W-:Y:S05]  /*3a50*/  EXIT ;  /* 0x000000000000794d */ /* 0x000fea0003800000 */
.L_x_843:
        /* <DEDUP_REMOVED lines=10> */
.L_x_1312:


//--------------------- .text._ZN3cub18CUB_300001_SM_10006detail6reduce28DeviceReduceSingleTileKernelINS2_10policy_hubImy11mul_functorImEE10Policy1000EN6thrust24THRUST_300001_SM_1000_NS6detail15normal_iteratorINSA_10device_ptrImEEEEPmyS6_mm11inc_functorImEEEvT0_T1_T2_T3_T4_T6_ --------------------------
	.section	.text._ZN3cub18CUB_300001_SM_10006detail6reduce28DeviceReduceSingleTileKernelINS2_10policy_hubImy11mul_functorImEE10Policy1000EN6thrust24THRUST_300001_SM_1000_NS6detail15normal_iteratorINSA_10device_ptrImEEEEPmyS6_mm11inc_functorImEEEvT0_T1_T2_T3_T4_T6_,"ax",@progbits
	.align	128
        .global         _ZN3cub18CUB_300001_SM_10006detail6reduce28DeviceReduceSingleTileKernelINS2_10policy_hubImy11mul_functorImEE10Policy1000EN6thrust24THRUST_300001_SM_1000_NS6detail15normal_iteratorINSA_10device_ptrImEEEEPmyS6_mm11inc_functorImEEEvT0_T1_T2_T3_T4_T6_
        .type           _ZN3cub18CUB_300001_SM_10006detail6reduce28DeviceReduceSingleTileKernelINS2_10policy_hubImy11mul_functorImEE10Policy1000EN6thrust24THRUST_300001_SM_1000_NS6detail15normal_iteratorINSA_10device_ptrImEEEEPmyS6_mm11inc_functorImEEEvT0_T1_T2_T3_T4_T6_,@function
        .size           _ZN3cub18CUB_300001_SM_10006detail6reduce28DeviceReduceSingleTileKernelINS2_10policy_hubImy11mul_functorImEE10Policy1000EN6thrust24THRUST_300001_SM_1000_NS6detail15normal_iteratorINSA_10device_ptrImEEEEPmyS6_mm11inc_functorImEEEvT0_T1_T2_T3_T4_T6_,(.L_x_1313 - _ZN3cub18CUB_300001_SM_10006detail6reduce28DeviceReduceSingleTileKernelINS2_10policy_hubImy11mul_functorImEE10Policy1000EN6thrust24THRUST_300001_SM_1000_NS6detail15normal_iteratorINSA_10device_ptrImEEEEPmyS6_mm11inc_functorImEEEvT0_T1_T2_T3_T4_T6_)
        .other          _ZN3cub18CUB_300001_SM_10006detail6reduce28DeviceReduceSingleTileKernelINS2_10policy_hubImy11mul_functorImEE10Policy1000EN6thrust24THRUST_300001_SM_1000_NS6detail15normal_iteratorINSA_10device_ptrImEEEEPmyS6_mm11inc_functorImEEEvT0_T1_T2_T3_T4_T6_,@"STO_CUDA_ENTRY STV_DEFAULT"
_ZN3cub18CUB_300001_SM_10006detail6reduce28DeviceReduceSingleTileKernelINS2_10policy_hubImy11mul_functorImEE10Policy1000EN6thrust24THRUST_300001_SM_1000_NS6detail15normal_iteratorINSA_10device_ptrImEEEEPmyS6_mm11inc_functorImEEEvT0_T1_T2_T3_T4_T6_:
.text._ZN3cub18CUB_300001_SM_10006detail6reduce28DeviceReduceSingleTileKernelINS2_10policy_hubImy11mul_functorImEE10Policy1000EN6thrust24THRUST_300001_SM_1000_NS6detail15normal_iteratorINSA_10device_ptrImEEEEPmyS6_mm11inc_functorImEEEvT0_T1_T2_T3_T4_T6_:
[----:B------:R-:W-:Y:S01]  /*0000*/  LDC R1, c[0x0][0x37c] ;  /* 0x0000df00ff017b82 */ /* 0x000fe20000000800 */
[----:B------:R-:W0:Y:S01]  /*0010*/  LDCU.64 UR4, c[0x0][0x390] ;  /* 0x00007200ff0477ac */ /* 0x000e220008000a00 */
[----:B------:R-:W1:Y:S01]  /*0020*/  LDCU.64 UR6, c[0x0][0x358] ;  /* 0x00006b00ff0677ac */ /* 0x000e620008000a00 */
[----:B0-----:R-:W-:Y:S02]  /*0030*/  MOV R4, UR4 ;  /* 0x0000000400047c02 */ /* 0x001fe40008000f00 */
[----:B------:R-:W-:Y:S02]  /*0040*/  MOV R2, UR5 ;  /* 0x0000000500027c02 */ /* 0x000fe40008000f00 */
        /* <DEDUP_REMOVED lines=10> */
.L_x_844:
[----:B------:R-:W-:Y:S01]  /*00f0*/  ISETP.GT.U32.AND P0, PT, R4, 0x7ff, PT ;  /* 0x000007ff0400780c */ /* 0x000fe20003f04070 */
[----:B------:R-:W-:Y:S03]  /*0100*/  BSSY.RECONVERGENT B0, `(.L_x_845) ;  /* 0x0000364000007945 */ /* 0x000fe60003800200 */
[----:B------:R-:W-:-:S13]  /*0110*/  ISETP.GT.U32.AND.EX P0, PT, R2, RZ, PT, P0 ;  /* 0x000000ff0200720c */ /* 0x000fda0003f04100 */
[----:B------:R-:W-:Y:S05]  /*0120*/  @P0 BRA `(.L_x_846) ;  /* 0x0000001800e40947 */ /* 0x000fea0003800000 */
[----:B------:R-:W0:Y:S01]  /*0130*/  S2R R0, SR_TID.X ;  /* 0x0000000000007919 */ /* 0x000e220000002100 */
[----:B------:R-:W-:Y:S01]  /*0140*/  BSSY.RECONVERGENT B1, `(.L_x_847) ;  /* 0x000000b000017945 */ /* 0x000fe20003800200 */
[----:B------:R-:W-:Y:S02]  /*0150*/  CS2R R40, SRZ ;  /* 0x0000000000287805 */ /* 0x000fe4000001ff00 */
[----:B0-----:R-:W-:Y:S02]  /*0160*/  ISETP.GE.U32.AND P0, PT, R0, R4, PT ;  /* 0x000000040000720c */ /* 0x001fe40003f06070 */
[----:B------:R-:W-:-:S11]  /*0170*/  MOV R3, R0 ;  /* 0x0000000000037202 */ /* 0x000fd60000000f00 */
[----:B------:R-:W-:Y:S05]  /*0180*/  @P0 BRA `(.L_x_848) ;  /* 0x0000000000180947 */ /* 0x000fea0003800000 */
[----:B------:R-:W0:Y:S02]  /*0190*/  LDC.64 R6, c[0x0][0x380] ;  /* 0x0000e000ff067b82 */ /* 0x000e240000000a00 */
[----:B0-----:R-:W-:-:S06]  /*01a0*/  IMAD.WIDE.U32 R6, R0, 0x8, R6 ;  /* 0x0000000800067825 */ /* 0x001fcc00078e0006 */
[----:B------:R-:W2:Y:S01]  /*01b0*/  LDG.E.64 R6, desc[UR6][R6.64] ;  /* 0x0000000606067981 */ /* 0x000ea2000c1e1b00 */
[----:B------:R-:W-:Y:S02]  /*01c0*/  IADD3 R3, PT, PT, R0, 0x100, RZ ;  /* 0x0000010000037810 */ /* 0x000fe40007ffe0ff */
[----:B--2---:R-:W-:-:S04]  /*01d0*/  IADD3 R40, P0, PT, R6, 0x1, RZ ;  /* 0x0000000106287810 */ /* 0x004fc80007f1e0ff */
[----:B------:R-:W-:-:S09]  /*01e0*/  IADD3.X R41, PT, PT, RZ, R7, RZ, P0, !PT ;  /* 0x00000007ff297210 */ /* 0x000fd200007fe4ff */
.L_x_848:
[----:B------:R-:W-:Y:S05]  /*01f0*/  BSYNC.RECONVERGENT B1 ;  /* 0x0000000000017941 */ /* 0x000fea0003800200 */
.L_x_847:
[----:B------:R-:W-:Y:S01]  /*0200*/  ISETP.GE.U32.AND P0, PT, R3, R4, PT ;  /* 0x000000040300720c */ /* 0x000fe20003f06070 */
[----:B------:R-:W-:-:S12]  /*0210*/  BSSY.RECONVERGENT B1, `(.L_x_849) ;  /* 0x00000c6000017945 */ /* 0x000fd80003800200 */
[----:B------:R-:W-:Y:S05]  /*0220*/  @P0 BRA `(.L_x_850) ;  /* 0x0000000c00100947 */ /* 0x000fea0003800000 */
[----:B------:R-:W-:Y:S01]  /*0230*/  LOP3.LUT R5, RZ, R3, RZ, 0x33, !PT ;  /* 0x00000003ff057212 */ /* 0x000fe200078e33ff */
[----:B------:R-:W-:Y:S03]  /*0240*/  BSSY.RECONVERGENT B2, `(.L_x_851) ;  /* 0x0000064000027945 */ /* 0x000fe60003800200 */
[----:B------:R-:W-:-:S04]  /*0250*/  IADD3 R5, PT, PT, R5, R4, RZ ;  /* 0x0000000405057210 */ /* 0x000fc80007ffe0ff */
[C---:B------:R-:W-:Y:S02]  /*0260*/  ISETP.GE.U32.AND P1, PT, R5.reuse, 0xf00, PT ;  /* 0x00000f000500780c */ /* 0x040fe40003f26070 */
[----:B------:R-:W-:-:S04]  /*0270*/  LEA.HI R42, R5, 0x1, RZ, 0x18 ;  /* 0x00000001052a7811 */ /* 0x000fc800078fc0ff */
[----:B------:R-:W-:-:S04]  /*0280*/  LOP3.LUT R43, R42, 0xf, RZ, 0xc0, !PT ;  /* 0x0000000f2a2b7812 */ /* 0x000fc800078ec0ff */
[----:B------:R-:W-:-:S03]  /*0290*/  ISETP.NE.AND P0, PT, R43, RZ, PT ;  /* 0x000000ff2b00720c */ /* 0x000fc60003f05270 */
[----:B------:R-:W-:Y:S10]  /*02a0*/  @!P1 BRA `(.L_x_852) ;  /* 0x0000000400749947 */ /* 0x000ff40003800000 */
[----:B------:R-:W0:Y:S01]  /*02b0*/  LDC.64 R6, c[0x0][0x380] ;  /* 0x0000e000ff067b82 */ /* 0x000e220000000a00 */
[----:B------:R-:W-:-:S04]  /*02c0*/  LOP3.LUT R5, R42, 0x1fffff0, RZ, 0xc0, !PT ;  /* 0x01fffff02a057812 */ /* 0x000fc800078ec0ff */
[----:B------:R-:W-:Y:S01]  /*02d0*/  IADD3 R5, PT, PT, -R5, RZ, RZ ;  /* 0x000000ff05057210 */ /* 0x000fe20007ffe1ff */
[----:B0-----:R-:W-:-:S03]  /*02e0*/  IMAD.WIDE.U32 R6, R3, 0x8, R6 ;  /* 0x0000000803067825 */ /* 0x001fc600078e0006 */
[----:B------:R-:W-:-:S04]  /*02f0*/  IADD3 R6, P1, PT, R6, 0x4000, RZ ;  /* 0x0000400006067810 */ /* 0x000fc80007f3e0ff */
[----:B------:R-:W-:-:S09]  /*0300*/  IADD3.X R7, PT, PT, RZ, R7, RZ, P1, !PT ;  /* 0x00000007ff077210 */ /* 0x000fd20000ffe4ff */
.L_x_853:
        /* <DEDUP_REMOVED lines=16> */
[----:B------:R-:W-:-:S02]  /*0410*/  IADD3 R5, PT, PT, R5, 0x10, RZ ;  /* 0x0000001005057810 */ /* 0x000fc40007ffe0ff */
[----:B------:R-:W-:Y:S02]  /*0420*/  IADD3 R3, PT, PT, R3, 0x1000, RZ ;  /* 0x0000100003037810 */ /* 0x000fe40007ffe0ff */
[----:B------:R-:W-:Y:S02]  /*0430*/  ISETP.NE.AND P1, PT, R5, RZ, PT ;  /* 0x000000ff0500720c */ /* 0x000fe40003f25270 */
[----:B0-----:R-:W-:-:S04]  /*0440*/  IADD3 R6, P2, PT, R6, 0x8000, RZ ;  /* 0x0000800006067810 */ /* 0x001fc80007f5e0ff */
[----:B------:R-:W-:Y:S01]  /*0450*/  IADD3.X R7, PT, PT, RZ, R7, RZ, P2, !PT ;  /* 0x00000007ff077210 */ /* 0x000fe200017fe4ff */
[----:B--2---:R-:W-:Y:S02]  /*0460*/  IMAD R44, R41, R8, RZ ;  /* 0x00000008292c7224 */ /* 0x004fe400078e02ff */
[----:B------:R-:W-:-:S04]  /*0470*/  IMAD.WIDE.U32 R46, R8, R40, R40 ;  /* 0x00000028082e7225 */ /* 0x000fc800078e0028 */
[----:B------:R-:W-:Y:S01]  /*0480*/  IMAD R9, R9, R40, R44 ;  /* 0x0000002809097224 */ /* 0x000fe200078e022c */
[----:B------:R-:W-:-:S04]  /*0490*/  MOV R8, R46 ;  /* 0x0000002e00087202 */ /* 0x000fc80000000f00 */
        /* <DEDUP_REMOVED lines=60> */
[----:B------:R-:W-:Y:S01]  /*0860*/  IADD3 R41, PT, PT, R41, R9, RZ ;  /* 0x0000000929297210 */ /* 0x000fe20007ffe0ff */
[----:B------:R-:W-:Y:S06]  /*0870*/  @P1 BRA `(.L_x_853) ;  /* 0xfffffff800a41947 */ /* 0x000fec000383ffff */
.L_x_852:
[----:B------:R-:W-:Y:S05]  /*0880*/  BSYNC.RECONVERGENT B2 ;  /* 0x0000000000027941 */ /* 0x000fea0003800200 */
.L_x_851:
        /* <DEDUP_REMOVED lines=49> */
.L_x_855:
[----:B------:R-:W-:Y:S05]  /*0ba0*/  BSYNC.RECONVERGENT B2 ;  /* 0x0000000000027941 */ /* 0x000fea0003800200 */
.L_x_854:
        /* <DEDUP_REMOVED lines=22> */
[----:B0-----:R-:W-:-:S04]  /*0d10*/  IMAD.WIDE.U32 R10, R8, R12, R12 ;  /* 0x0000000c080a7225 */ /* 0x001fc800078e000c */
[----:B------:R-:W-:-:S05]  /*0d20*/  IMAD R5, R9, R12, R5 ;  /* 0x0000000c09057224 */ /* 0x000fca00078e0205 */
[----:B------:R-:W-:-:S05]  /*0d30*/  IADD3 R11, PT, PT, R11, R5, RZ ;  /* 0x000000050b0b7210 */ /* 0x000fca0007ffe0ff */
[----:B-----5:R-:W-:Y:S02]  /*0d40*/  IMAD R5, R11, R6, RZ ;  /* 0x000000060b057224 */ /* 0x020fe400078e02ff */
[----:B------:R-:W-:-:S04]  /*0d50*/  IMAD.WIDE.U32 R40, R6, R10, R10 ;  /* 0x0000000a06287225 */ /* 0x000fc800078e000a */
[----:B------:R-:W-:-:S05]  /*0d60*/  IMAD R5, R7, R10, R5 ;  /* 0x0000000a07057224 */ /* 0x000fca00078e0205 */
[----:B------:R-:W-:-:S07]  /*0d70*/  IADD3 R41, PT, PT, R41, R5, RZ ;  /* 0x0000000529297210 */ /* 0x000fce0007ffe0ff */
.L_x_857:
[----:B------:R-:W-:Y:S05]  /*0d80*/  BSYNC.RECONVERGENT B2 ;  /* 0x0000000000027941 */ /* 0x000fea0003800200 */
.L_x_856:
[----:B------:R-:W-:Y:S05]  /*0d90*/  @!P1 BRA `(.L_x_850) ;  /* 0x0000000000349947 */ /* 0x000fea0003800000 */
[----:B------:R-:W0:Y:S01]  /*0da0*/  LDC.64 R10, c[0x0][0x380] ;  /* 0x0000e000ff0a7b82 */ /* 0x000e220000000a00 */
[----:B------:R-:W-:-:S07]  /*0db0*/  IADD3 R42, PT, PT, -R42, RZ, RZ ;  /* 0x000000ff2a2a7210 */ /* 0x000fce0007ffe1ff */
.L_x_858:
[----:B0-----:R-:W-:-:S06]  /*0dc0*/  IMAD.WIDE R6, R3, 0x8, R10 ;  /* 0x0000000803067825 */ /* 0x001fcc00078e020a */
        /* <DEDUP_REMOVED lines=10> */
.L_x_850:
[----:B------:R-:W-:Y:S05]  /*0e70*/  BSYNC.RECONVERGENT B1 ;  /* 0x0000000000017941 */ /* 0x000fea0003800200 */
.L_x_849:
[----:B------:R-:W-:-:S04]  /*0e80*/  ISETP.GE.U32.AND P0, PT, R4, 0x100, PT ;  /* 0x000001000400780c */ /* 0x000fc80003f06070 */
[----:B------:R-:W-:-:S13]  /*0e90*/  ISETP.GE.U32.AND.EX P0, PT, R2, RZ, PT, P0 ;  /* 0x000000ff0200720c */ /* 0x000fda0003f06100 */
        /* <DEDUP_REMOVED lines=11> */
[----:B------:R-:W-:-:S05]  /*0f50*/  IMAD R5, R41, R4, R5 ;  /* 0x0000000429057224 */ /* 0x000fca00078e0205 */
[----:B------:R-:W-:Y:S02]  /*0f60*/  IADD3 R6, PT, PT, R3, R5, RZ ;  /* 0x0000000503067210 */ /* 0x000fe40007ffe0ff */
[----:B------:R-:W0:Y:S04]  /*0f70*/  SHFL.DOWN PT, R3, R2, 0x2, 0x1f ;  /* 0x08401f0002037f89 */ /* 0x000e2800000e0000 */
        /* <DEDUP_REMOVED lines=16> */
[----:B------:R-:W0:Y:S03]  /*1080*/  @!P1 S2R R8, SR_CgaCtaId ;  /* 0x0000000000089919 */ /* 0x000e260000008800 */
        /* <DEDUP_REMOVED lines=8> */
[----:B------:R-:W-:Y:S01]  /*1110*/  IMAD R7, R3, R6, R7 ;  /* 0x0000000603077224 */ /* 0x000fe200078e0207 */
[----:B------:R-:W1:Y:S04]  /*1120*/  SHFL.DOWN PT, R2, R4, 0x10, 0x1f ;  /* 0x0a001f0004027f89 */ /* 0x000e6800000e0000 */
[----:B------:R-:W-:-:S05]  /*1130*/  IADD3 R10, PT, PT, R5, R7, RZ ;  /* 0x00000007050a7210 */ /* 0x000fca0007ffe0ff */
[----:B------:R-:W2:Y:S01]  /*1140*/  SHFL.DOWN PT, R3, R10, 0x10, 0x1f ;  /* 0x0a001f000a037f89 */ /* 0x000ea200000e0000 */
[----:B-1----:R-:W-:Y:S02]  /*1150*/  SEL R5, R2, 0x1, !P0 ;  /* 0x0000000102057807 */ /* 0x002fe40004000000 */
[----:B------:R-:W-:-:S03]  /*1160*/  @!P1 SHF.R.U32.HI R2, RZ, 0x2, R0 ;  /* 0x00000002ff029819 */ /* 0x000fc60000011600 */
[----:B------:R-:W-:Y:S01]  /*1170*/  IMAD.WIDE.U32 R6, R5, R4, RZ ;  /* 0x0000000405067225 */ /* 0x000fe200078e00ff */
[----:B------:R-:W-:Y:S02]  /*1180*/  @!P1 LOP3.LUT R2, R2, 0xf8, RZ, 0xc0, !PT ;  /* 0x000000f802029812 */ /* 0x000fe400078ec0ff */
[----:B--2---:R-:W-:-:S05]  /*1190*/  SEL R3, R3, RZ, !P0 ;  /* 0x000000ff03037207 */ /* 0x004fca0004000000 */
[----:B------:R-:W-:Y:S01]  /*11a0*/  IMAD R9, R3, R4, RZ ;  /* 0x0000000403097224 */ /* 0x000fe200078e02ff */
[----:B------:R-:W-:-:S03]  /*11b0*/  @!P1 MOV R3, 0x400 ;  /* 0x0000040000039802 */ /* 0x000fc60000000f00 */
[----:B------:R-:W-:Y:S01]  /*11c0*/  IMAD R9, R5, R10, R9 ;  /* 0x0000000a05097224 */ /* 0x000fe200078e0209 */
[----:B0-----:R-:W-:-:S04]  /*11d0*/  @!P1 LEA R3, R8, R3, 0x18 ;  /* 0x0000000308039211 */ /* 0x001fc800078ec0ff */
[----:B------:R-:W-:Y:S02]  /*11e0*/  IADD3 R7, PT, PT, R7, R9, RZ ;  /* 0x0000000907077210 */ /* 0x000fe40007ffe0ff */
[----:B------:R-:W-:-:S05]  /*11f0*/  @!P1 IADD3 R3, PT, PT, R2, R3, RZ ;  /* 0x0000000302039210 */ /* 0x000fca0007ffe0ff */
[----:B------:R0:W-:Y:S01]  /*1200*/  @!P1 STS.64 [R3+0x8], R6 ;  /* 0x0000080603009388 */ /* 0x0001e20000000a00 */
[----:B------:R-:W-:Y:S01]  /*1210*/  BAR.SYNC.DEFER_BLOCKING 0x0 ;  /* 0x0000000000007b1d */ /* 0x000fe20000010000 */
[----:B------:R-:W-:-:S13]  /*1220*/  ISETP.NE.AND P1, PT, R0, RZ, PT ;  /* 0x000000ff0000720c */ /* 0x000fda0003f25270 */
[----:B0-----:R-:W-:Y:S05]  /*1230*/  @P1 BRA `(.L_x_860) ;  /* 0x0000002400401947 */ /* 0x001fea0003800000 */
[----:B------:R-:W0:Y:S01]  /*1240*/  S2UR UR5, SR_CgaCtaId ;  /* 0x00000000000579c3 */ /* 0x000e220000008800 */
[----:B------:R-:W-:Y:S02]  /*1250*/  UMOV UR4, 0x400 ;  /* 0x0000040000047882 */ /* 0x000fe40000000000 */
[----:B0-----:R-:W-:-:S09]  /*1260*/  ULEA UR4, UR5, UR4, 0x18 ;  /* 0x0000000405047291 */ /* 0x001fd2000f8ec0ff */
[----:B------:R-:W0:Y:S04]  /*1270*/  LDS.128 R12, [UR4+0x10] ;  /* 0x00001004ff0c7984 */ /* 0x000e280008000c00 */
[----:B------:R-:W1:Y:S01]  /*1280*/  LDS.128 R8, [UR4+0x20] ;  /* 0x00002004ff087984 */ /* 0x000e620008000c00 */
[-C--:B0-----:R-:W-:Y:S02]  /*1290*/  IMAD R0, R13, R6.reuse, RZ ;  /* 0x000000060d007224 */ /* 0x081fe400078e02ff */
[----:B------:R-:W-:-:S04]  /*12a0*/  IMAD.WIDE.U32 R2, R12, R6, RZ ;  /* 0x000000060c027225 */ /* 0x000fc800078e00ff */
[----:B------:R-:W-:Y:S02]  /*12b0*/  IMAD R7, R12, R7, R0 ;  /* 0x000000070c077224 */ /* 0x000fe400078e0200 */
[----:B------:R-:W-:-:S04]  /*12c0*/  IMAD.WIDE.U32 R12, R2, R14, RZ ;  /* 0x0000000e020c7225 */ /* 0x000fc800078e00ff */
[----:B------:R-:W-:Y:S02]  /*12d0*/  IMAD.IADD R3, R3, 0x1, R7 ;  /* 0x0000000103037824 */ /* 0x000fe400078e0207 */
[----:B------:R-:W0:Y:S02]  /*12e0*/  LDS.128 R4, [UR4+0x30] ;  /* 0x00003004ff047984 */ /* 0x000e240008000c00 */
[----:B------:R-:W-:-:S04]  /*12f0*/  IMAD R3, R3, R14, RZ ;  /* 0x0000000e03037224 */ /* 0x000fc800078e02ff */
[----:B------:R-:W-:Y:S02]  /*1300*/  IMAD R3, R2, R15, R3 ;  /* 0x0000000f02037224 */ /* 0x000fe400078e0203 */
[----:B-1----:R-:W-:-:S03]  /*1310*/  IMAD.WIDE.U32 R14, R12, R8, RZ ;  /* 0x000000080c0e7225 */ /* 0x002fc600078e00ff */
[----:B------:R-:W-:-:S05]  /*1320*/  IADD3 R3, PT, PT, R13, R3, RZ ;  /* 0x000000030d037210 */ /* 0x000fca0007ffe0ff */
[----:B------:R-:W-:-:S04]  /*1330*/  IMAD R3, R3, R8, RZ ;  /* 0x0000000803037224 */ /* 0x000fc800078e02ff */
[----:B------:R-:W-:Y:S02]  /*1340*/  IMAD R3, R9, R12, R3 ;  /* 0x0000000c09037224 */ /* 0x000fe400078e0203 */
[----:B------:R-:W-:-:S03]  /*1350*/  IMAD.WIDE.U32 R8, R14, R10, RZ ;  /* 0x0000000a0e087225 */ /* 0x000fc600078e00ff */
[----:B------:R-:W-:-:S05]  /*1360*/  IADD3 R3, PT, PT, R15, R3, RZ ;  /* 0x000000030f037210 */ /* 0x000fca0007ffe0ff */
[----:B------:R-:W-:Y:S02]  /*1370*/  IMAD R13, R3, R10, RZ ;  /* 0x0000000a030d7224 */ /* 0x000fe400078e02ff */
[----:B------:R-:W1:Y:S02]  /*1380*/  LDS.64 R2, [UR4+0x40] ;  /* 0x00004004ff027984 */ /* 0x000e640008000a00 */
[----:B------:R-:W-:-:S05]  /*1390*/  IMAD R13, R14, R11, R13 ;  /* 0x0000000b0e0d7224 */ /* 0x000fca00078e020d */
[----:B------:R-:W-:Y:S01]  /*13a0*/  IADD3 R9, PT, PT, R9, R13, RZ ;  /* 0x0000000d09097210 */ /* 0x000fe20007ffe0ff */
[----:B0-----:R-:W-:-:S04]  /*13b0*/  IMAD.WIDE.U32 R10, R8, R4, RZ ;  /* 0x00000004080a7225 */ /* 0x001fc800078e00ff */
        /* <DEDUP_REMOVED lines=9> */
[----:B------:R-:W-:-:S05]  /*1450*/  IMAD R5, R3, R4, R5 ;  /* 0x0000000403057224 */ /* 0x000fca00078e0205 */
[----:B------:R-:W-:Y:S01]  /*1460*/  IADD3 R7, PT, PT, R7, R5, RZ ;  /* 0x0000000507077210 */ /* 0x000fe20007ffe0ff */
[----:B------:R-:W-:Y:S06]  /*1470*/  BRA `(.L_x_860) ;  /* 0x0000002000b07947 */ /* 0x000fec0003800000 */
.L_x_859:
[----:B------:R-:W-:-:S04]  /*1480*/  LOP3.LUT R3, R0, 0x3e0, RZ, 0xc0, !PT ;  /* 0x000003e000037812 */ /* 0x000fc800078ec0ff */
[----:B------:R-:W-:Y:S02]  /*1490*/  IADD3 R5, PT, PT, R3, 0x20, RZ ;  /* 0x0000002003057810 */ /* 0x000fe40007ffe0ff */
[----:B------:R-:W-:Y:S02]  /*14a0*/  LOP3.LUT R7, RZ, R3, RZ, 0x33, !PT ;  /* 0x00000003ff077212 */ /* 0x000fe400078e33ff */
[----:B------:R-:W0:Y:S01]  /*14b0*/  S2R R3, SR_LANEID ;  /* 0x0000000000037919 */ /* 0x000e220000000000 */
[-C--:B------:R-:W-:Y:S02]  /*14c0*/  ISETP.GT.U32.AND P0, PT, R5, R4.reuse, PT ;  /* 0x000000040500720c */ /* 0x080fe40003f04070 */
        /* <DEDUP_REMOVED lines=10> */
[----:B------:R-:W0:Y:S01]  /*1570*/  @!P1 S2R R14, SR_CgaCtaId ;  /* 0x00000000000e9919 */ /* 0x000e220000008800 */
[----:B------:R-:W-:-:S05]  /*1580*/  IMAD R5, R41, R5, R10 ;  /* 0x0000000529057224 */ /* 0x000fca00078e020a */
[----:B------:R-:W-:Y:S02]  /*1590*/  IADD3 R12, PT, PT, R9, R5, RZ ;  /* 0x00000005090c7210 */ /* 0x000fe40007ffe0ff */
[----:B------:R-:W1:Y:S01]  /*15a0*/  SHFL.DOWN PT, R5, R8, 0x2, R6 ;  /* 0x0840000008057989 */ /* 0x000e6200000e0006 */
[----:B------:R-:W-:-:S03]  /*15b0*/  IADD3 R9, PT, PT, R3, 0x2, RZ ;  /* 0x0000000203097810 */ /* 0x000fc60007ffe0ff */
[----:B------:R-:W2:Y:S01]  /*15c0*/  SHFL.DOWN PT, R7, R12, 0x2, R6 ;  /* 0x084000000c077989 */ /* 0x000ea200000e0006 */
[----:B------:R-:W-:Y:S02]  /*15d0*/  ISETP.GT.AND P0, PT, R9, R6, PT ;  /* 0x000000060900720c */ /* 0x000fe40003f04270 */
[----:B------:R-:W-:Y:S02]  /*15e0*/  IADD3 R9, PT, PT, R3, 0x4, RZ ;  /* 0x0000000403097810 */ /* 0x000fe40007ffe0ff */
[----:B-1----:R-:W-:Y:S02]  /*15f0*/  SEL R5, R5, 0x1, !P0 ;  /* 0x0000000105057807 */ /* 0x002fe40004000000 */
[----:B--2---:R-:W-:-:S03]  /*1600*/  SEL R7, R7, RZ, !P0 ;  /* 0x000000ff07077207 */ /* 0x004fc60004000000 */
[----:B------:R-:W-:Y:S01]  /*1610*/  IMAD.WIDE.U32 R10, R5, R8, RZ ;  /* 0x00000008050a7225 */ /* 0x000fe200078e00ff */
[----:B------:R-:W-:-:S03]  /*1620*/  ISETP.GT.AND P0, PT, R9, R6, PT ;  /* 0x000000060900720c */ /* 0x000fc60003f04270 */
[----:B------:R-:W-:-:S04]  /*1630*/  IMAD R7, R7, R8, RZ ;  /* 0x0000000807077224 */ /* 0x000fc800078e02ff */
[----:B------:R-:W-:Y:S02]  /*1640*/  IMAD R7, R5, R12, R7 ;  /* 0x0000000c05077224 */ /* 0x000fe400078e0207 */
[----:B------:R-:W1:Y:S03]  /*1650*/  SHFL.DOWN PT, R5, R10, 0x4, R6 ;  /* 0x088000000a057989 */ /* 0x000e6600000e0006 */
[----:B------:R-:W-:-:S05]  /*1660*/  IADD3 R11, PT, PT, R11, R7, RZ ;  /* 0x000000070b0b7210 */ /* 0x000fca0007ffe0ff */
[----:B------:R-:W2:Y:S01]  /*1670*/  SHFL.DOWN PT, R7, R11, 0x4, R6 ;  /* 0x088000000b077989 */ /* 0x000ea200000e0006 */
[----:B-1----:R-:W-:-:S05]  /*1680*/  SEL R5, R5, 0x1, !P0 ;  /* 0x0000000105057807 */ /* 0x002fca0004000000 */
[----:B------:R-:W-:Y:S01]  /*1690*/  IMAD.WIDE.U32 R8, R5, R10, RZ ;  /* 0x0000000a05087225 */ /* 0x000fe200078e00ff */
[----:B--2---:R-:W-:-:S05]  /*16a0*/  SEL R7, R7, RZ, !P0 ;  /* 0x000000ff07077207 */ /* 0x004fca0004000000 */
[----:B------:R-:W-:-:S04]  /*16b0*/  IMAD R12, R7, R10, RZ ;  /* 0x0000000a070c7224 */ /* 0x000fc800078e02ff */
[----:B------:R-:W-:-:S05]  /*16c0*/  IMAD R5, R5, R11, R12 ;  /* 0x0000000b05057224 */ /* 0x000fca00078e020c */
[----:B------:R-:W-:Y:S02]  /*16d0*/  IADD3 R12, PT, PT, R9, R5, RZ ;  /* 0x00000005090c7210 */ /* 0x000fe40007ffe0ff */
[----:B------:R-:W1:Y:S01]  /*16e0*/  SHFL.DOWN PT, R5, R8, 0x8, R6 ;  /* 0x0900000008057989 */ /* 0x000e6200000e0006 */
[C---:B------:R-:W-:Y:S02]  /*16f0*/  IADD3 R9, PT, PT, R3.reuse, 0x8, RZ ;  /* 0x0000000803097810 */ /* 0x040fe40007ffe0ff */
[----:B------:R-:W-:Y:S01]  /*1700*/  IADD3 R3, PT, PT, R3, 0x10, RZ ;  /* 0x0000001003037810 */ /* 0x000fe20007ffe0ff */
[----:B------:R-:W2:Y:S01]  /*1710*/  SHFL.DOWN PT, R7, R12, 0x8, R6 ;  /* 0x090000000c077989 */ /* 0x000ea200000e0006 */
[----:B------:R-:W-:-:S04]  /*1720*/  ISETP.GT.AND P0, PT, R9, R6, PT ;  /* 0x000000060900720c */ /* 0x000fc80003f04270 */
[----:B-1----:R-:W-:Y:S02]  /*1730*/  SEL R5, R5, 0x1, !P0 ;  /* 0x0000000105057807 */ /* 0x002fe40004000000 */
[----:B--2---:R-:W-:-:S03]  /*1740*/  SEL R7, R7, RZ, !P0 ;  /* 0x000000ff07077207 */ /* 0x004fc60004000000 */
[----:B------:R-:W-:Y:S01]  /*1750*/  IMAD.WIDE.U32 R10, R5, R8, RZ ;  /* 0x00000008050a7225 */ /* 0x000fe200078e00ff */
[----:B------:R-:W-:Y:S02]  /*1760*/  ISETP.GT.AND P0, PT, R3, R6, PT ;  /* 0x000000060300720c */ /* 0x000fe40003f04270 */
[----:B------:R-:W-:Y:S01]  /*1770*/  @!P1 SHF.R.U32.HI R3, RZ, 0x2, R0 ;  /* 0x00000002ff039819 */ /* 0x000fe20000011600 */
[----:B------:R-:W-:-:S03]  /*1780*/  IMAD R7, R7, R8, RZ ;  /* 0x0000000807077224 */ /* 0x000fc600078e02ff */
[----:B------:R-:W-:Y:S01]  /*1790*/  @!P1 LOP3.LUT R3, R3, 0xf8, RZ, 0xc0, !PT ;  /* 0x000000f803039812 */ /* 0x000fe200078ec0ff */
[----:B------:R-:W-:Y:S02]  /*17a0*/  IMAD R7, R5, R12, R7 ;  /* 0x0000000c05077224 */ /* 0x000fe400078e0207 */
[----:B------:R-:W1:Y:S03]  /*17b0*/  SHFL.DOWN PT, R5, R10, 0x10, R6 ;  /* 0x0a0000000a057989 */ /* 0x000e6600000e0006 */
[----:B------:R-:W-:-:S05]  /*17c0*/  IADD3 R11, PT, PT, R11, R7, RZ ;  /* 0x000000070b0b7210 */ /* 0x000fca0007ffe0ff */
[----:B------:R-:W2:Y:S01]  /*17d0*/  SHFL.DOWN PT, R7, R11, 0x10, R6 ;  /* 0x0a0000000b077989 */ /* 0x000ea200000e0006 */
[----:B-1----:R-:W-:-:S05]  /*17e0*/  SEL R5, R5, 0x1, !P0 ;  /* 0x0000000105057807 */ /* 0x002fca0004000000 */
[----:B------:R-:W-:Y:S01]  /*17f0*/  IMAD.WIDE.U32 R8, R5, R10, RZ ;  /* 0x0000000a05087225 */ /* 0x000fe200078e00ff */
[----:B--2---:R-:W-:Y:S02]  /*1800*/  SEL R7, R7, RZ, !P0 ;  /* 0x000000ff07077207 */ /* 0x004fe40004000000 */
[----:B------:R-:W-:-:S03]  /*1810*/  MOV R6, R8 ;  /* 0x0000000800067202 */ /* 0x000fc60000000f00 */
        /* <DEDUP_REMOVED lines=11> */
[----:B------:R-:W-:Y:S01]  /*18d0*/  UMOV UR4, 0x400 ;  /* 0x0000040000047882 */ /* 0x000fe20000000000 */
[C---:B------:R-:W-:Y:S02]  /*18e0*/  ISETP.GT.U32.AND P0, PT, R4.reuse, 0x20, PT ;  /* 0x000000200400780c */ /* 0x040fe40003f04070 */
[----:B------:R-:W-:Y:S02]  /*18f0*/  ISETP.GT.U32.AND P2, PT, R4, 0xe0, PT ;  /* 0x000000e00400780c */ /* 0x000fe40003f44070 */
[----:B------:R-:W-:Y:S01]  /*1900*/  ISETP.GT.U32.AND.EX P0, PT, R2, RZ, PT, P0 ;  /* 0x000000ff0200720c */ /* 0x000fe20003f04100 */
[----:B0-----:R-:W-:-:S09]  /*1910*/  ULEA UR4, UR5, UR4, 0x18 ;  /* 0x0000000405047291 */ /* 0x001fd2000f8ec0ff */
[----:B------:R-:W0:Y:S04]  /*1920*/  LDS.128 R12, [UR4+0x10] ;  /* 0x00001004ff0c7984 */ /* 0x000e280008000c00 */
[----:B------:R-:W1:Y:S01]  /*1930*/  LDS.128 R8, [UR4+0x20] ;  /* 0x00002004ff087984 */ /* 0x000e620008000c00 */
[----:B0-----:R-:W-:Y:S02]  /*1940*/  SEL R3, R13, RZ, P0 ;  /* 0x000000ff0d037207 */ /* 0x001fe40000000000 */
[----:B------:R-:W-:Y:S02]  /*1950*/  SEL R12, R12, 0x1, P0 ;  /* 0x000000010c0c7807 */ /* 0x000fe40000000000 */
[----:B------:R-:W-:Y:S01]  /*1960*/  ISETP.GT.U32.AND P0, PT, R4, 0x40, PT ;  /* 0x000000400400780c */ /* 0x000fe20003f04070 */
[----:B------:R-:W-:-:S03]  /*1970*/  IMAD R3, R3, R6, RZ ;  /* 0x0000000603037224 */ /* 0x000fc600078e02ff */
[----:B------:R-:W-:Y:S01]  /*1980*/  ISETP.GT.U32.AND.EX P0, PT, R2, RZ, PT, P0 ;  /* 0x000000ff0200720c */ /* 0x000fe20003f04100 */
[C---:B------:R-:W-:Y:S02]  /*1990*/  IMAD R3, R12.reuse, R7, R3 ;  /* 0x000000070c037224 */ /* 0x040fe400078e0203 */
[----:B------:R-:W-:Y:S01]  /*19a0*/  IMAD.WIDE.U32 R6, R12, R6, RZ ;  /* 0x000000060c067225 */ /* 0x000fe200078e00ff */
[----:B------:R-:W-:-:S04]  /*19b0*/  SEL R17, R14, 0x1, P0 ;  /* 0x000000010e117807 */ /* 0x000fc80000000000 */
[----:B------:R-:W-:Y:S02]  /*19c0*/  IADD3 R0, PT, PT, R7, R3, RZ ;  /* 0x0000000307007210 */ /* 0x000fe40007ffe0ff */
[----:B------:R-:W-:Y:S02]  /*19d0*/  SEL R3, R15, RZ, P0 ;  /* 0x000000ff0f037207 */ /* 0x000fe40000000000 */
[----:B------:R-:W0:Y:S01]  /*19e0*/  LDS.128 R12, [UR4+0x30] ;  /* 0x00003004ff0c7984 */ /* 0x000e220008000c00 */
[-C--:B------:R-:W-:Y:S01]  /*19f0*/  IMAD R0, R0, R17.reuse, RZ ;  /* 0x0000001100007224 */ /* 0x080fe200078e02ff */
[----:B------:R-:W-:Y:S01]  /*1a00*/  ISETP.GT.U32.AND P0, PT, R4, 0x60, PT ;  /* 0x000000600400780c */ /* 0x000fe20003f04070 */
[----:B------:R-:W-:-:S03]  /*1a10*/  IMAD.WIDE.U32 R16, R6, R17, RZ ;  /* 0x0000001106107225 */ /* 0x000fc600078e00ff */
[----:B------:R-:W-:Y:S01]  /*1a20*/  ISETP.GT.U32.AND.EX P0, PT, R2, RZ, PT, P0 ;  /* 0x000000ff0200720c */ /* 0x000fe20003f04100 */
[----:B------:R-:W-:-:S03]  /*1a30*/  IMAD R7, R3, R6, R0 ;  /* 0x0000000603077224 */ /* 0x000fc600078e0200 */
[----:B-1----:R-:W-:Y:S02]  /*1a40*/  SEL R3, R8, 0x1, P0 ;  /* 0x0000000108037807 */ /* 0x002fe40000000000 */
[----:B------:R-:W-:Y:S02]  /*1a50*/  IADD3 R0, PT, PT, R17, R7, RZ ;  /* 0x0000000711007210 */ /* 0x000fe40007ffe0ff */
[----:B------:R-:W-:Y:S01]  /*1a60*/  SEL R5, R9, RZ, P0 ;  /* 0x000000ff09057207 */ /* 0x000fe20000000000 */
[-C--:B------:R-:W-:Y:S01]  /*1a70*/  IMAD.WIDE.U32 R8, R16, R3.reuse, RZ ;  /* 0x0000000310087225 */ /* 0x080fe200078e00ff */
[----:B------:R-:W-:Y:S01]  /*1a80*/  ISETP.GT.U32.AND P0, PT, R4, 0x80, PT ;  /* 0x000000800400780c */ /* 0x000fe20003f04070 */
[----:B------:R-:W1:Y:S02]  /*1a90*/  LDS.64 R6, [UR4+0x40] ;  /* 0x00004004ff067984 */ /* 0x000e640008000a00 */
[----:B------:R-:W-:Y:S01]  /*1aa0*/  IMAD R0, R0, R3, RZ ;  /* 0x0000000300007224 */ /* 0x000fe200078e02ff */
[----:B------:R-:W-:-:S03]  /*1ab0*/  ISETP.GT.U32.AND.EX P0, PT, R2, RZ, PT, P0 ;  /* 0x000000ff0200720c */ /* 0x000fc60003f04100 */
[----:B------:R-:W-:Y:S01]  /*1ac0*/  IMAD R5, R5, R16, R0 ;  /* 0x0000001005057224 */ /* 0x000fe200078e0200 */
[----:B------:R-:W-:-:S04]  /*1ad0*/  SEL R3, R10, 0x1, P0 ;  /* 0x000000010a037807 */ /* 0x000fc80000000000 */
[----:B------:R-:W-:Y:S02]  /*1ae0*/  IADD3 R0, PT, PT, R9, R5, RZ ;  /* 0x0000000509007210 */ /* 0x000fe40007ffe0ff */
[----:B------:R-:W-:Y:S01]  /*1af0*/  SEL R5, R11, RZ, P0 ;  /* 0x000000ff0b057207 */ /* 0x000fe20000000000 */
[----:B------:R-:W-:Y:S01]  /*1b00*/  IMAD.WIDE.U32 R10, R8, R3, RZ ;  /* 0x00000003080a7225 */ /* 0x000fe200078e00ff */
[----:B------:R-:W-:-:S03]  /*1b10*/  ISETP.GT.U32.AND P0, PT, R4, 0xa0, PT ;  /* 0x000000a00400780c */ /* 0x000fc60003f04070 */
[----:B------:R-:W-:Y:S01]  /*1b20*/  IMAD R0, R0, R3, RZ ;  /* 0x0000000300007224 */ /* 0x000fe200078e02ff */
[----:B------:R-:W-:-:S03]  /*1b30*/  ISETP.GT.U32.AND.EX P0, PT, R2, RZ, PT, P0 ;  /* 0x000000ff0200720c */ /* 0x000fc60003f04100 */
[----:B------:R-:W-:Y:S01]  /*1b40*/  IMAD R5, R5, R8, R0 ;  /* 0x0000000805057224 */ /* 0x000fe200078e0200 */
[----:B0-----:R-:W-:Y:S02]  /*1b50*/  SEL R9, R12, 0x1, P0 ;  /* 0x000000010c097807 */ /* 0x001fe40000000000 */
[----:B------:R-:W-:Y:S02]  /*1b60*/  SEL R13, R13, RZ, P0 ;  /* 0x000000ff0d0d7207 */ /* 0x000fe40000000000 */
[----:B------:R-:W-:Y:S02]  /*1b70*/  IADD3 R0, PT, PT, R11, R5, RZ ;  /* 0x000000050b007210 */ /* 0x000fe40007ffe0ff */
[----:B------:R-:W-:-:S03]  /*1b80*/  ISETP.GT.U32.AND P0, PT, R4, 0xc0, PT ;  /* 0x000000c00400780c */ /* 0x000fc60003f04070 */
[-C--:B------:R-:W-:Y:S01]  /*1b90*/  IMAD R0, R0, R9.reuse, RZ ;  /* 0x0000000900007224 */ /* 0x080fe200078e02ff */
[----:B------:R-:W-:Y:S01]  /*1ba0*/  ISETP.GT.U32.AND.EX P0, PT, R2, RZ, PT, P0 ;  /* 0x000000ff0200720c */ /* 0x000fe20003f04100 */
[----:B------:R-:W-:-:S03]  /*1bb0*/  IMAD.WIDE.U32 R8, R10, R9, RZ ;  /* 0x000000090a087225 */ /* 0x000fc600078e00ff */
[----:B------:R-:W-:Y:S01]  /*1bc0*/  SEL R3, R14, 0x1, P0 ;  /* 0x000000010e037807 */ /* 0x000fe20000000000 */
[----:B------:R-:W-:Y:S01]  /*1bd0*/  IMAD R13, R13, R10, R0 ;  /* 0x0000000a0d0d7224 */ /* 0x000fe200078e0200 */
[----:B------:R-:W-:Y:S02]  /*1be0*/  SEL R15, R15, RZ, P0 ;  /* 0x000000ff0f0f7207 */ /* 0x000fe40000000000 */
[----:B------:R-:W-:Y:S02]  /*1bf0*/  ISETP.GT.U32.AND.EX P0, PT, R2, RZ, PT, P2 ;  /* 0x000000ff0200720c */ /* 0x000fe40003f04120 */
        /* <DEDUP_REMOVED lines=12> */
.L_x_846:
        /* <DEDUP_REMOVED lines=34> */
[----:B------:R-:W-:Y:S02]  /*1ee0*/  IADD3 R3, P0, PT, R3, R14, RZ ;  /* 0x0000000e03037210 */ /* 0x000fe40007f1e0ff */
[----:B------:R-:W-:Y:S02]  /*1ef0*/  IADD3 R14, P1, PT, R4, -0x800, RZ ;  /* 0xfffff800040e7810 */ /* 0x000fe40007f3e0ff */
[----:B------:R-:W-:Y:S01]  /*1f00*/  IADD3.X R15, PT, PT, R17, R15, R5, P0, !PT ;  /* 0x0000000f110f7210 */ /* 0x000fe200007fe405 */
[-C--:B------:R-:W-:Y:S01]  /*1f10*/  IMAD R5, R11, R3.reuse, RZ ;  /* 0x000000030b057224 */ /* 0x080fe200078e02ff */
[----:B------:R-:W-:Y:S01]  /*1f20*/  IADD3.X R24, PT, PT, R2, -0x1, RZ, P1, !PT ;  /* 0xffffffff02187810 */ /* 0x000fe20000ffe4ff */
[----:B------:R-:W-:-:S04]  /*1f30*/  IMAD.WIDE.U32 R12, R10, R3, R10 ;  /* 0x000000030a0c7225 */ /* 0x000fc800078e000a */
[----:B------:R-:W-:Y:S01]  /*1f40*/  IMAD R5, R10, R15, R5 ;  /* 0x0000000f0a057224 */ /* 0x000fe200078e0205 */
[----:B------:R-:W-:-:S04]  /*1f50*/  IADD3 R3, P0, PT, R3, R12, RZ ;  /* 0x0000000c03037210 */ /* 0x000fc80007f1e0ff */
[----:B------:R-:W-:Y:S01]  /*1f60*/  IADD3.X R13, PT, PT, R15, R13, R5, P0, !PT ;  /* 0x0000000d0f0d7210 */ /* 0x000fe200007fe405 */
[-C--:B------:R-:W-:Y:S01]  /*1f70*/  IMAD R5, R9, R3.reuse, RZ ;  /* 0x0000000309057224 */ /* 0x080fe200078e02ff */
[----:B------:R-:W-:Y:S01]  /*1f80*/  ISETP.GE.U32.AND P0, PT, R14, 0x800, PT ;  /* 0x000008000e00780c */ /* 0x000fe20003f06070 */
[----:B------:R-:W-:-:S03]  /*1f90*/  IMAD.WIDE.U32 R10, R8, R3, R8 ;  /* 0x00000003080a7225 */ /* 0x000fc600078e0008 */
[----:B------:R-:W-:Y:S01]  /*1fa0*/  ISETP.GE.U32.AND.EX P0, PT, R24, RZ, PT, P0 ;  /* 0x000000ff1800720c */ /* 0x000fe20003f06100 */
[----:B------:R-:W-:Y:S01]  /*1fb0*/  IMAD R5, R8, R13, R5 ;  /* 0x0000000d08057224 */ /* 0x000fe200078e0205 */
[----:B------:R-:W-:Y:S01]  /*1fc0*/  IADD3 R40, P1, P2, R3, 0x1, R10 ;  /* 0x0000000103287810 */ /* 0x000fe20007a3e00a */
[----:B------:R-:W-:-:S03]  /*1fd0*/  HFMA2 R3, -RZ, RZ, 0, 0.0001220703125 ;  /* 0x00000800ff037431 */ /* 0x000fc600000001ff */
[----:B------:R-:W-:Y:S02]  /*1fe0*/  IADD3 R10, PT, PT, R11, R5, RZ ;  /* 0x000000050b0a7210 */ /* 0x000fe40007ffe0ff */
[----:B------:R-:W-:Y:S02]  /*1ff0*/  MOV R5, RZ ;  /* 0x000000ff00057202 */ /* 0x000fe40000000f00 */
[----:B------:R-:W-:-:S03]  /*2000*/  IADD3.X R41, PT, PT, R13, RZ, R10, P1, P2 ;  /* 0x000000ff0d297210 */ /* 0x000fc60000fe440a */
[----:B------:R-:W-:Y:S05]  /*2010*/  @!P0 BRA `(.L_x_861) ;  /* 0x0000000000e48947 */ /* 0x000fea0003800000 */
[----:B------:R-:W0:Y:S01]  /*2020*/  LDC.64 R8, c[0x0][0x390] ;  /* 0x0000e400ff087b82 */ /* 0x000e220000000a00 */
[----:B------:R-:W-:Y:S02]  /*2030*/  MOV R3, 0x800 ;  /* 0x0000080000037802 */ /* 0x000fe40000000f00 */
[----:B------:R-:W-:-:S07]  /*2040*/  MOV R5, RZ ;  /* 0x000000ff00057202 */ /* 0x000fce0000000f00 */
.L_x_863:
        /* <DEDUP_REMOVED lines=10> */
[----:B0-----:R-:W-:-:S02]  /*20f0*/  MOV R4, R8 ;  /* 0x0000000800047202 */ /* 0x001fc40000000f00 */
[----:B------:R-:W-:Y:S01]  /*2100*/  MOV R2, R9 ;  /* 0x0000000900027202 */ /* 0x000fe20000000f00 */
[----:B--2---:R-:W-:Y:S02]  /*2110*/  IMAD R15, R41, R30, RZ ;  /* 0x0000001e290f7224 */ /* 0x004fe400078e02ff */
        /* <DEDUP_REMOVED lines=24> */
[----:B------:R-:W-:Y:S01]  /*22a0*/  IMAD.WIDE.U32 R16, R10, R18, R18 ;  /* 0x000000120a107225 */ /* 0x000fe200078e0012 */
[----:B------:R-:W-:-:S03]  /*22b0*/  IADD3 R10, P1, PT, -R3, R4, RZ ;  /* 0x00000004030a7210 */ /* 0x000fc60007f3e1ff */
[----:B------:R-:W-:Y:S01]  /*22c0*/  IMAD R15, R11, R18, R15 ;  /* 0x000000120b0f7224 */ /* 0x000fe200078e020f */
[----:B------:R-:W-:Y:S02]  /*22d0*/  ISETP.GE.U32.AND P0, PT, R10, 0x800, PT ;  /* 0x000008000a00780c */ /* 0x000fe40003f06070 */
[----:B------:R-:W-:Y:S02]  /*22e0*/  IADD3.X R10, PT, PT, ~R5, R2, RZ, P1, !PT ;  /* 0x00000002050a7210 */ /* 0x000fe40000ffe5ff */
[----:B------:R-:W-:Y:S02]  /*22f0*/  IADD3 R17, PT, PT, R17, R15, RZ ;  /* 0x0000000f11117210 */ /* 0x000fe40007ffe0ff */
[----:B------:R-:W-:-:S03]  /*2300*/  ISETP.GE.U32.AND.EX P0, PT, R10, RZ, PT, P0 ;  /* 0x000000ff0a00720c */ /* 0x000fc60003f06100 */
[----:B------:R-:W-:Y:S02]  /*2310*/  IMAD R11, R17, R12, RZ ;  /* 0x0000000c110b7224 */ /* 0x000fe400078e02ff */
[----:B------:R-:W-:-:S04]  /*2320*/  IMAD.WIDE.U32 R40, R12, R16, R16 ;  /* 0x000000100c287225 */ /* 0x000fc800078e0010 */
[----:B------:R-:W-:-:S05]  /*2330*/  IMAD R11, R13, R16, R11 ;  /* 0x000000100d0b7224 */ /* 0x000fca00078e020b */
[----:B------:R-:W-:Y:S01]  /*2340*/  IADD3 R41, PT, PT, R41, R11, RZ ;  /* 0x0000000b29297210 */ /* 0x000fe20007ffe0ff */
[----:B------:R-:W-:Y:S06]  /*2350*/  @!P0 BRA `(.L_x_862) ;  /* 0x0000000c00888947 */ /* 0x000fec0003800000 */
[----:B------:R-:W-:-:S04]  /*2360*/  IADD3 R3, P0, PT, R3, 0x800, RZ ;  /* 0x0000080003037810 */ /* 0x000fc80007f1e0ff */
[----:B------:R-:W-:Y:S02]  /*2370*/  IADD3.X R5, PT, PT, RZ, R5, RZ, P0, !PT ;  /* 0x00000005ff057210 */ /* 0x000fe400007fe4ff */
[----:B------:R-:W-:-:S04]  /*2380*/  ISETP.GT.U32.AND P0, PT, R3, R14, PT ;  /* 0x0000000e0300720c */ /* 0x000fc80003f04070 */
[----:B------:R-:W-:-:S13]  /*2390*/  ISETP.GT.U32.AND.EX P0, PT, R5, R24, PT, P0 ;  /* 0x000000180500720c */ /* 0x000fda0003f04100 */
[----:B------:R-:W-:Y:S05]  /*23a0*/  @!P0 BRA `(.L_x_863) ;  /* 0xfffffffc00288947 */ /* 0x000fea000383ffff */
.L_x_861:
[CC--:B------:R-:W-:Y:S01]  /*23b0*/  IADD3 R7, PT, PT, -R3.reuse, R4.reuse, RZ ;  /* 0x0000000403077210 */ /* 0x0c0fe20007ffe1ff */
[----:B------:R-:W-:Y:S01]  /*23c0*/  BSSY.RECONVERGENT B1, `(.L_x_862) ;  /* 0x00000db000017945 */ /* 0x000fe20003800200 */
[----:B------:R-:W-:Y:S02]  /*23d0*/  ISETP.GE.U32.AND P1, PT, R3, R4, PT ;  /* 0x000000040300720c */ /* 0x000fe40003f26070 */
[----:B------:R-:W-:-:S04]  /*23e0*/  ISETP.GE.AND P0, PT, R0, R7, PT ;  /* 0x000000070000720c */ /* 0x000fc80003f06270 */
[----:B------:R-:W-:-:S13]  /*23f0*/  ISETP.GE.U32.OR.EX P0, PT, R5, R2, P0, P1 ;  /* 0x000000020500720c */ /* 0x000fda0000706510 */
[----:B------:R-:W-:Y:S05]  /*2400*/  @P0 BRA `(.L_x_864) ;  /* 0x0000000c00580947 */ /* 0x000fea0003800000 */
[----:B------:R-:W-:Y:S01]  /*2410*/  LOP3.LUT R2, RZ, R0, RZ, 0x33, !PT ;  /* 0x00000000ff027212 */ /* 0x000fe200078e33ff */
[----:B------:R-:W-:Y:S03]  /*2420*/  BSSY.RECONVERGENT B2, `(.L_x_865) ;  /* 0x000006a000027945 */ /* 0x000fe60003800200 */
[----:B------:R-:W-:-:S04]  /*2430*/  IADD3 R2, PT, PT, -R3, R4, R2 ;  /* 0x0000000403027210 */ /* 0x000fc80007ffe102 */
[C---:B------:R-:W-:Y:S02]  /*2440*/  ISETP.GE.U32.AND P1, PT, R2.reuse, 0xf00, PT ;  /* 0x00000f000200780c */ /* 0x040fe40003f26070 */
[----:B------:R-:W-:Y:S02]  /*2450*/  LEA.HI R42, R2, 0x1, RZ, 0x18 ;  /* 0x00000001022a7811 */ /* 0x000fe400078fc0ff */
[----:B------:R-:W-:Y:S02]  /*2460*/  MOV R2, R0 ;  /* 0x0000000000027202 */ /* 0x000fe40000000f00 */
[----:B------:R-:W-:-:S04]  /*2470*/  LOP3.LUT R43, R42, 0xf, RZ, 0xc0, !PT ;  /* 0x0000000f2a2b7812 */ /* 0x000fc800078ec0ff */
[----:B------:R-:W-:-:S03]  /*2480*/  ISETP.NE.AND P0, PT, R43, RZ, PT ;  /* 0x000000ff2b00720c */ /* 0x000fc60003f05270 */
[----:B------:R-:W-:Y:S10]  /*2490*/  @!P1 BRA `(.L_x_866) ;  /* 0x0000000400889947 */ /* 0x000ff40003800000 */
[----:B------:R-:W0:Y:S01]  /*24a0*/  LDCU.64 UR4, c[0x0][0x380] ;  /* 0x00007000ff0477ac */ /* 0x000e220008000a00 */
[----:B------:R-:W-:Y:S02]  /*24b0*/  IADD3 R7, P2, PT, R0, R3, RZ ;  /* 0x0000000300077210 */ /* 0x000fe40007f5e0ff */
[----:B------:R-:W-:Y:S02]  /*24c0*/  LOP3.LUT R4, R42, 0x1fffff0, RZ, 0xc0, !PT ;  /* 0x01fffff02a047812 */ /* 0x000fe400078ec0ff */
[----:B------:R-:W-:Y:S02]  /*24d0*/  IADD3.X R2, PT, PT, RZ, R5, RZ, P2, !PT ;  /* 0x00000005ff027210 */ /* 0x000fe400017fe4ff */
[----:B------:R-:W-:Y:S02]  /*24e0*/  IADD3 R4, PT, PT, -R4, RZ, RZ ;  /* 0x000000ff04047210 */ /* 0x000fe40007ffe1ff */
[----:B0-----:R-:W-:-:S04]  /*24f0*/  LEA R6, P1, R7, UR4, 0x3 ;  /* 0x0000000407067c11 */ /* 0x001fc8000f8218ff */
[----:B------:R-:W-:Y:S02]  /*2500*/  IADD3 R6, P2, PT, R6, 0x4000, RZ ;  /* 0x0000400006067810 */ /* 0x000fe40007f5e0ff */
[----:B------:R-:W-:Y:S02]  /*2510*/  LEA.HI.X R7, R7, UR5, R2, 0x3, P1 ;  /* 0x0000000507077c11 */ /* 0x000fe400088f1c02 */
[----:B------:R-:W-:Y:S02]  /*2520*/  MOV R2, R0 ;  /* 0x0000000000027202 */ /* 0x000fe40000000f00 */
[----:B------:R-:W-:-:S07]  /*2530*/  IADD3.X R7, PT, PT, RZ, R7, RZ, P2, !PT ;  /* 0x00000007ff077210 */ /* 0x000fce00017fe4ff */
.L_x_867:
        /* <DEDUP_REMOVED lines=28> */
[----:B------:R-:W-:Y:S01]  /*2700*/  IMAD R11, R11, R46, R40 ;  /* 0x0000002e0b0b7224 */ /* 0x000fe200078e0228 */
[----:B------:R-:W-:-:S04]  /*2710*/  MOV R10, R8 ;  /* 0x00000008000a7202 */ /* 0x000fc80000000f00 */
        /* <DEDUP_REMOVED lines=58> */
.L_x_866:
[----:B------:R-:W-:Y:S05]  /*2ac0*/  BSYNC.RECONVERGENT B2 ;  /* 0x0000000000027941 */ /* 0x000fea0003800200 */
.L_x_865:
[----:B------:R-:W-:Y:S05]  /*2ad0*/  @!P0 BRA `(.L_x_864) ;  /* 0x0000000400a48947 */ /* 0x000fea0003800000 */
[----:B------:R-:W-:Y:S01]  /*2ae0*/  ISETP.GE.U32.AND P1, PT, R43, 0x8, PT ;  /* 0x000000082b00780c */ /* 0x000fe20003f26070 */
[----:B------:R-:W-:Y:S01]  /*2af0*/  BSSY.RECONVERGENT B2, `(.L_x_868) ;  /* 0x0000032000027945 */ /* 0x000fe20003800200 */
[----:B------:R-:W-:-:S04]  /*2b00*/  LOP3.LUT R4, R42, 0x7, RZ, 0xc0, !PT ;  /* 0x000000072a047812 */ /* 0x000fc800078ec0ff */
[----:B------:R-:W-:-:S07]  /*2b10*/  ISETP.NE.AND P0, PT, R4, RZ, PT ;  /* 0x000000ff0400720c */ /* 0x000fce0003f05270 */
[----:B------:R-:W-:Y:S06]  /*2b20*/  @!P1 BRA `(.L_x_869) ;  /* 0x0000000000b89947 */ /* 0x000fec0003800000 */
[----:B------:R-:W0:Y:S01]  /*2b30*/  LDCU.64 UR4, c[0x0][0x380] ;  /* 0x00007000ff0477ac */ /* 0x000e220008000a00 */
[----:B------:R-:W-:-:S04]  /*2b40*/  IADD3 R6, P1, PT, R2, R3, RZ ;  /* 0x0000000302067210 */ /* 0x000fc80007f3e0ff */
[----:B------:R-:W-:Y:S02]  /*2b50*/  IADD3.X R7, PT, PT, RZ, R5, RZ, P1, !PT ;  /* 0x00000005ff077210 */ /* 0x000fe40000ffe4ff */
        /* <DEDUP_REMOVED lines=43> */
.L_x_869:
[----:B------:R-:W-:Y:S05]  /*2e10*/  BSYNC.RECONVERGENT B2 ;  /* 0x0000000000027941 */ /* 0x000fea0003800200 */
.L_x_868:
        /* <DEDUP_REMOVED lines=32> */
.L_x_871:
[----:B------:R-:W-:Y:S05]  /*3020*/  BSYNC.RECONVERGENT B2 ;  /* 0x0000000000027941 */ /* 0x000fea0003800200 */
.L_x_870:
[----:B------:R-:W-:Y:S05]  /*3030*/  @!P0 BRA `(.L_x_864) ;  /* 0x00000000004c8947 */ /* 0x000fea0003800000 */
[----:B------:R-:W0:Y:S01]  /*3040*/  LDCU.64 UR4, c[0x0][0x380] ;  /* 0x00007000ff0477ac */ /* 0x000e220008000a00 */
[----:B------:R-:W-:Y:S02]  /*3050*/  IADD3 R3, P0, PT, R2, R3, RZ ;  /* 0x0000000302037210 */ /* 0x000fe40007f1e0ff */
[----:B------:R-:W-:Y:S02]  /*3060*/  IADD3 R42, PT, PT, -R42, RZ, RZ ;  /* 0x000000ff2a2a7210 */ /* 0x000fe40007ffe1ff */
[----:B------:R-:W-:Y:S02]  /*3070*/  IADD3.X R2, PT, PT, RZ, R5, RZ, P0, !PT ;  /* 0x00000005ff027210 */ /* 0x000fe400007fe4ff */
[----:B0-----:R-:W-:-:S04]  /*3080*/  LEA R6, P1, R3, UR4, 0x3 ;  /* 0x0000000403067c11 */ /* 0x001fc8000f8218ff */
[----:B------:R-:W-:-:S09]  /*3090*/  LEA.HI.X R7, R3, UR5, R2, 0x3, P1 ;  /* 0x0000000503077c11 */ /* 0x000fd200088f1c02 */
.L_x_872:
        /* <DEDUP_REMOVED lines=10> */
[----:B------:R-:W-:-:S04]  /*3140*/  MOV R40, R4 ;  /* 0x0000000400287202 */ /* 0x000fc80000000f00 */
[----:B------:R-:W-:Y:S01]  /*3150*/  IADD3 R41, PT, PT, R5, R9, RZ ;  /* 0x0000000905297210 */ /* 0x000fe20007ffe0ff */
[----:B------:R-:W-:Y:S06]  /*3160*/  @P0 BRA `(.L_x_872) ;  /* 0xfffffffc00cc0947 */ /* 0x000fec000383ffff */
.L_x_864:
[----:B------:R-:W-:Y:S05]  /*3170*/  BSYNC.RECONVERGENT B1 ;  /* 0x0000000000017941 */ /* 0x000fea0003800200 */
.L_x_862:
        /* <DEDUP_REMOVED lines=20> */
[----:B------:R-:W-:Y:S02]  /*32c0*/  IMAD R7, R3, R6, R7 ;  /* 0x0000000603077224 */ /* 0x000fe400078e0207 */
[----:B------:R-:W-:Y:S03]  /*32d0*/  SHFL.DOWN PT, R3, R4, 0x4, 0x1f ;  /* 0x08801f0004037f89 */ /* 0x000fe600000e0000 */
[----:B------:R-:W-:-:S05]  /*32e0*/  IADD3 R8, PT, PT, R5, R7, RZ ;  /* 0x0000000705087210 */ /* 0x000fca0007ffe0ff */
[----:B------:R-:W1:Y:S02]  /*32f0*/  SHFL.DOWN PT, R5, R8, 0x4, 0x1f ;  /* 0x08801f0008057f89 */ /* 0x000e6400000e0000 */
[----:B-1----:R-:W-:Y:S02]  /*3300*/  SEL R7, R5, RZ, !P0 ;  /* 0x000000ff05077207 */ /* 0x002fe40004000000 */
[----:B------:R-:W-:Y:S02]  /*3310*/  SEL R5, R3, 0x1, !P0 ;  /* 0x0000000103057807 */ /* 0x000fe40004000000 */
        /* <DEDUP_REMOVED lines=15> */
[----:B------:R-:W-:Y:S04]  /*3410*/  SHFL.DOWN PT, R2, R4, 0x10, 0x1f ;  /* 0x0a001f0004027f89 */ /* 0x000fe800000e0000 */
[----:B------:R-:W-:-:S05]  /*3420*/  IADD3 R8, PT, PT, R5, R7, RZ ;  /* 0x0000000705087210 */ /* 0x000fca0007ffe0ff */
[----:B------:R-:W0:Y:S02]  /*3430*/  SHFL.DOWN PT, R3, R8, 0x10, 0x1f ;  /* 0x0a001f0008037f89 */ /* 0x000e2400000e0000 */
[----:B0-----:R-:W-:Y:S02]  /*3440*/  SEL R5, R3, RZ, !P0 ;  /* 0x000000ff03057207 */ /* 0x001fe40004000000 */
[----:B------:R-:W-:Y:S02]  /*3450*/  SEL R3, R2, 0x1, !P0 ;  /* 0x0000000102037807 */ /* 0x000fe40004000000 */
[----:B------:R-:W-:Y:S01]  /*3460*/  @!P1 SHF.R.U32.HI R2, RZ, 0x2, R0 ;  /* 0x00000002ff029819 */ /* 0x000fe20000011600 */
[-C--:B------:R-:W-:Y:S02]  /*3470*/  IMAD R5, R5, R4.reuse, RZ ;  /* 0x0000000405057224 */ /* 0x080fe400078e02ff */
[----:B------:R-:W-:Y:S01]  /*3480*/  IMAD.WIDE.U32 R6, R3, R4, RZ ;  /* 0x0000000403067225 */ /* 0x000fe200078e00ff */
[----:B------:R-:W-:-:S03]  /*3490*/  @!P1 LOP3.LUT R2, R2, 0xf8, RZ, 0xc0, !PT ;  /* 0x000000f802029812 */ /* 0x000fc600078ec0ff */
[----:B------:R-:W-:Y:S01]  /*34a0*/  IMAD R5, R3, R8, R5 ;  /* 0x0000000803057224 */ /* 0x000fe200078e0205 */
[----:B------:R-:W-:-:S04]  /*34b0*/  @!P1 IADD3 R9, PT, PT, R2, R9, RZ ;  /* 0x0000000902099210 */ /* 0x000fc80007ffe0ff */
[----:B------:R-:W-:-:S05]  /*34c0*/  IADD3 R7, PT, PT, R7, R5, RZ ;  /* 0x0000000507077210 */ /* 0x000fca0007ffe0ff */
        /* <DEDUP_REMOVED lines=12> */
[----:B------:R-:W-:-:S03]  /*3590*/  IMAD.WIDE.U32 R12, R2, R14, RZ ;  /* 0x0000000e020c7225 */ /* 0x000fc600078e00ff */
[----:B------:R-:W-:Y:S02]  /*35a0*/  IADD3 R3, PT, PT, R3, R7, RZ ;  /* 0x0000000703037210 */ /* 0x000fe40007ffe0ff */
[----:B------:R-:W0:Y:S03]  /*35b0*/  LDS.128 R4, [UR4+0x30] ;  /* 0x00003004ff047984 */ /* 0x000e260008000c00 */
        /* <DEDUP_REMOVED lines=23> */
[----:B------:R-:W-:-:S07]  /*3730*/  IADD3 R7, PT, PT, R7, R5, RZ ;  /* 0x0000000507077210 */ /* 0x000fce0007ffe0ff */
.L_x_860:
[----:B------:R-:W-:Y:S05]  /*3740*/  BSYNC.RECONVERGENT B0 ;  /* 0x0000000000007941 */ /* 0x000fea0003800200 */
.L_x_845:
[----:B------:R-:W-:Y:S05]  /*3750*/  @P1 EXIT ;  /* 0x000000000000194d */ /* 0x000fea0003800000 */
[----:B------:R-:W0:Y:S01]  /*3760*/  LDCU.64 UR4, c[0x0][0x3a0] ;  /* 0x00007400ff0477ac */ /* 0x000e220008000a00 */
[----:B------:R-:W1:Y:S01]  /*3770*/  LDC.64 R4, c[0x0][0x388] ;  /* 0x0000e200ff047b82 */ /* 0x000e620000000a00 */
[----:B0-----:R-:W-:Y:S02]  /*3780*/  IMAD R7, R7, UR4, RZ ;  /* 0x0000000407077c24 */ /* 0x001fe4000f8e02ff */
[----:B------:R-:W-:-:S04]  /*3790*/  IMAD.WIDE.U32 R2, R6, UR4, RZ ;  /* 0x0000000406027c25 */ /* 0x000fc8000f8e00ff */
[----:B------:R-:W-:-:S05]  /*37a0*/  IMAD R7, R6, UR5, R7 ;  /* 0x0000000506077c24 */ /* 0x000fca000f8e0207 */
[----:B------:R-:W-:-:S05]  /*37b0*/  IADD3 R3, PT, PT, R3, R7, RZ ;  /* 0x0000000703037210 */ /* 0x000fca0007ffe0ff */
[----:B-1----:R-:W-:Y:S01]  /*37c0*/  STG.E.64 desc[UR6][R4.64], R2 ;  /* 0x0000000204007986 */ /* 0x002fe2000c101b06 */
[----:B------:R-:W-:Y:S05]  /*37d0*/  EXIT ;  /* 0x000000000000794d */ /* 0x000fea0003800000 */
.L_x_873:
        /* <DEDUP_REMOVED lines=10> */
.L_x_1313:


//--------------------- .text._ZN3cub18CUB_300001_SM_10006detail6reduce28DeviceReduceSingleTileKernelINS2_10policy_hubImj11mul_functorImEE10Policy1000EPmS9_iS6_mmN4cuda3std3__410__identityEEEvT0_T1_T2_T3_T4_T6_ --------------------------
	.section	.text._ZN3cub18CUB_300001_SM_10006detail6reduce28DeviceReduceSingleTileKernelINS2_10policy_hubImj11mul_functorImEE10Policy1000EPmS9_iS6_mmN4cuda3std3__410__identityEEEvT0_T1_T2_T3_T4_T6_,"ax",@progbits
	.align	128
        .global         _ZN3cub18CUB_300001_SM_10006detail6reduce28DeviceReduceSingleTileKernelINS2_10policy_hubImj11mul_functorImEE10Policy1000EPmS9_iS6_mmN4cuda3std3__410__identityEEEvT0_T1_T2_T3_T4_T6_
        .type           _ZN3cub18CUB_300001_SM_10006detail6reduce28DeviceReduceSingleTileKernelINS2_10policy_hubImj11mul_functorImEE10Policy1000EPmS9_iS6_mmN4cuda3std3__410__identityEEEvT0_T1_T2_T3_T4_T6_,@function
        .size           _ZN3cub18CUB_300001_SM_10006detail6reduce28DeviceReduceSingleTileKernelINS2_10policy_hubImj11mul_functorImEE10Policy1000EPmS9_iS6_mmN4cuda3std3__410__identityEEEvT0_T1_T2_T3_T4_T6_,(.L_x_1314 - _ZN3cub18CUB_300001_SM_10006detail6reduce28DeviceReduceSingleTileKernelINS2_10policy_hubImj11mul_functorImEE10Policy1000EPmS9_iS6_mmN4cuda3std3__410__identityEEEvT0_T1_T2_T3_T4_T6_)
        .other          _ZN3cub18CUB_300001_SM_10006detail6reduce28DeviceReduceSingleTileKernelINS2_10policy_hubImj11mul_functorImEE10Policy1000EPmS9_iS6_mmN4cuda3std3__410__identityEEEvT0_T1_T2_T3_T4_T6_,@"STO_CUDA_ENTRY STV_DEFAULT"
_ZN3cub18CUB_300001_SM_10006detail6reduce28DeviceReduceSingleTileKernelINS2_10policy_hubImj11mul_functorImEE10Policy1000EPmS9_iS6_mmN4cuda3std3__410__identityEEEvT0_T1_T2_T3_T4_T6_:
.text._ZN3cub18CUB_300001_SM_10006detail6reduce28DeviceReduceSingleTileKernelINS2_10policy_hubImj11mul_functorImEE10Policy1000EPmS9_iS6_mmN4cuda3std3__410__identityEEEvT0_T1_T2_T3_T4_T6_:
        /* <DEDUP_REMOVED lines=13> */
.L_x_874:
        /* <DEDUP_REMOVED lines=16> */
.L_x_879:
[----:B------:R-:W-:Y:S05]  /*01d0*/  BSYNC.RECONVERGENT B1 ;  /* 0x0000000000017941 */ /* 0x000fea0003800200 */
.L_x_878:
        /* <DEDUP_REMOVED lines=17> */
.L_x_884:
        /* <DEDUP_REMOVED lines=14> */
.L_x_883:
[----:B------:R-:W-:Y:S05]  /*03d0*/  BSYNC.RECONVERGENT B2 ;  /* 0x0000000000027941 */ /* 0x000fea0003800200 */
.L_x_882:
        /* <DEDUP_REMOVED lines=9> */
.L_x_887:
        /* <DEDUP_REMOVED lines=90> */
.L_x_886:
[----:B------:R-:W-:Y:S05]  /*0a10*/  BSYNC.RECONVERGENT B2 ;  /* 0x0000000000027941 */ /* 0x000fea0003800200 */
.L_x_885:
        /* <DEDUP_REMOVED lines=50> */
.L_x_889:
[----:B------:R-:W-:Y:S05]  /*0d40*/  BSYNC.RECONVERGENT B2 ;  /* 0x0000000000027941 */ /* 0x000fea0003800200 */
.L_x_888:
        /* <DEDUP_REMOVED lines=24> */
.L_x_881:
[----:B------:R-:W-:Y:S05]  /*0ed0*/  BSYNC.RECONVERGENT B1 ;  /* 0x0000000000017941 */ /* 0x000fea0003800200 */
.L_x_880:
        /* <DEDUP_REMOVED lines=96> */
.L_x_890:
        /* <DEDUP_REMOVED lines=125> */
.L_x_877:
        /* <DEDUP_REMOVED lines=45> */
.L_x_894:
        /* <DEDUP_REMOVED lines=45> */
.L_x_892:
        /* <DEDUP_REMOVED lines=19> */
.L_x_898:
        /* <DEDUP_REMOVED lines=11> */
.L_x_897:
[----:B------:R-:W-:Y:S05]  /*2430*/  BSYNC.RECONVERGENT B2 ;  /* 0x0000000000027941 */ /* 0x000fea0003800200 */
.L_x_896:
        /* <DEDUP_REMOVED lines=16> */
.L_x_901:
        /* <DEDUP_REMOVED lines=93> */
.L_x_900:
[----:B------:R-:W-:Y:S05]  /*2b10*/  BSYNC.RECONVERGENT B2 ;  /* 0x0000000000027941 */ /* 0x000fea0003800200 */
.L_x_899:
        /* <DEDUP_REMOVED lines=52> */
.L_x_903:
[----:B------:R-:W-:Y:S05]  /*2e60*/  BSYNC.RECONVERGENT B2 ;  /* 0x0000000000027941 */ /* 0x000fea0003800200 */
.L_x_902:
        /* <DEDUP_REMOVED lines=23> */
.L_x_895:
[----:B------:R-:W-:Y:S05]  /*2fe0*/  BSYNC.RECONVERGENT B1 ;  /* 0x0000000000017941 */ /* 0x000fea0003800200 */
.L_x_893:
        /* <DEDUP_REMOVED lines=94> */
.L_x_876:
        /* <DEDUP_REMOVED lines=12> */
.L_x_906:
[----:B------:R-:W-:Y:S05]  /*3690*/  BSYNC.RECONVERGENT B1 ;  /* 0x0000000000017941 */ /* 0x000fea0003800200 */
.L_x_905:
        /* <DEDUP_REMOVED lines=17> */
.L_x_911:
        /* <DEDUP_REMOVED lines=14> */
.L_x_910:
[----:B------:R-:W-:Y:S05]  /*3890*/  BSYNC.RECONVERGENT B2 ;  /* 0x0000000000027941 */ /* 0x000fea0003800200 */
.L_x_909:
        /* <DEDUP_REMOVED lines=9> */
.L_x_914:
        /* <DEDUP_REMOVED lines=90> */
.L_x_913:
[----:B------:R-:W-:Y:S05]  /*3ed0*/  BSYNC.RECONVERGENT B2 ;  /* 0x0000000000027941 */ /* 0x000fea0003800200 */
.L_x_912:
        /* <DEDUP_REMOVED lines=50> */
.L_x_916:
[----:B------:R-:W-:Y:S05]  /*4200*/  BSYNC.RECONVERGENT B2 ;  /* 0x0000000000027941 */ /* 0x000fea0003800200 */
.L_x_915:
        /* <DEDUP_REMOVED lines=24> */
.L_x_908:
[----:B------:R-:W-:Y:S05]  /*4390*/  BSYNC.RECONVERGENT B1 ;  /* 0x0000000000017941 */ /* 0x000fea0003800200 */
.L_x_907:
        /* <DEDUP_REMOVED lines=96> */
.L_x_917:
        /* <DEDUP_REMOVED lines=125> */
.L_x_904:
        /* <DEDUP_REMOVED lines=45> */
.L_x_920:
        /* <DEDUP_REMOVED lines=48> */
.L_x_918:
        /* <DEDUP_REMOVED lines=20> */
.L_x_924:
        /* <DEDUP_REMOVED lines=11> */
.L_x_923:
[----:B------:R-:W-:Y:S05]  /*5930*/  BSYNC.RECONVERGENT B2 ;  /* 0x0000000000027941 */ /* 0x000fea0003800200 */
.L_x_922:
        /* <DEDUP_REMOVED lines=17> */
.L_x_927:
        /* <DEDUP_REMOVED lines=93> */
.L_x_926:
[----:B------:R-:W-:Y:S05]  /*6020*/  BSYNC.RECONVERGENT B2 ;  /* 0x0000000000027941 */ /* 0x000fea0003800200 */
.L_x_925:
        /* <DEDUP_REMOVED lines=53> */
.L_x_929:
[----:B------:R-:W-:Y:S05]  /*6380*/  BSYNC.RECONVERGENT B2 ;  /* 0x0000000000027941 */ /* 0x000fea0003800200 */
.L_x_928:
        /* <DEDUP_REMOVED lines=24> */
.L_x_921:
[----:B------:R-:W-:Y:S05]  /*6510*/  BSYNC.RECONVERGENT B1 ;  /* 0x0000000000017941 */ /* 0x000fea0003800200 */
.L_x_919:
        /* <DEDUP_REMOVED lines=93> */
.L_x_891:
[----:B------:R-:W-:Y:S05]  /*6af0*/  BSYNC.RECONVERGENT B0 ;  /* 0x0000000000007941 */ /* 0x000fea0003800200 */
.L_x_875:
        /* <DEDUP_REMOVED lines=9> */
.L_x_930:
        /* <DEDUP_REMOVED lines=15> */
.L_x_1314:


//--------------------- .text._ZN3cub18CUB_300001_SM_10006detail6reduce18DeviceReduceKernelINS2_10policy_hubImj11mul_functorImEE10Policy1000EN6thrust24THRUST_300001_SM_1000_NS6detail15normal_iteratorINSA_10device_ptrImEEEEjS6_m11inc_functorImEEEvT0_PT3_T1_NS0_13GridEvenShareISL_EET2_T4_ --------------------------
	.section	.text._ZN3cub18CUB_300001_SM_10006detail6reduce18DeviceReduceKernelINS2_10policy_hubImj11mul_functorImEE10Policy1000EN6thrust24THRUST_300001_SM_1000_NS6detail15normal_iteratorINSA_10device_ptrImEEEEjS6_m11inc_functorImEEEvT0_PT3_T1_NS0_13GridEvenShareISL_EET2_T4_,"ax",@progbits
	.align	128
        .global         _ZN3cub18CUB_300001_SM_10006detail6reduce18DeviceReduceKernelINS2_10policy_hubImj11mul_functorImEE10Policy1000EN6thrust24THRUST_300001_SM_1000_NS6detail15normal_iteratorINSA_10device_ptrImEEEEjS6_m11inc_functorImEEEvT0_PT3_T1_NS0_13GridEvenShareISL_EET2_T4_
        .type           _ZN3cub18CUB_300001_SM_10006detail6reduce18DeviceReduceKernelINS2_10policy_hubImj11mul_functorImEE10Policy1000EN6thrust24THRUST_300001_SM_1000_NS6detail15normal_iteratorINSA_10device_ptrImEEEEjS6_m11inc_functorImEEEvT0_PT3_T1_NS0_13GridEvenShareISL_EET2_T4_,@function
        .size           _ZN3cub18CUB_300001_SM_10006detail6reduce18DeviceReduceKernelINS2_10policy_hubImj11mul_functorImEE10Policy1000EN6thrust24THRUST_300001_SM_1000_NS6detail15normal_iteratorINSA_10device_ptrImEEEEjS6_m11inc_functorImEEEvT0_PT3_T1_NS0_13GridEvenShareISL_EET2_T4_,(.L_x_1315 - _ZN3cub18CUB_300001_SM_10006detail6reduce18DeviceReduceKernelINS2_10policy_hubImj11mul_functorImEE10Policy1000EN6thrust24THRUST_300001_SM_1000_NS6detail15normal_iteratorINSA_10device_ptrImEEEEjS6_m11inc_functorImEEEvT0_PT3_T1_NS0_13GridEvenShareISL_EET2_T4_)
        .other          _ZN3cub18CUB_300001_SM_10006detail6reduce18DeviceReduceKernelINS2_10policy_hubImj11mul_functorImEE10Policy1000EN6thrust24THRUST_300001_SM_1000_NS6detail15normal_iteratorINSA_10device_ptrImEEEEjS6_m11inc_functorImEEEvT0_PT3_T1_NS0_13GridEvenShareISL_EET2_T4_,@"STO_CUDA_ENTRY STV_DEFAULT"
_ZN3cub18CUB_300001_SM_10006detail6reduce18DeviceReduceKernelINS2_10policy_hubImj11mul_functorImEE10Policy1000EN6thrust24THRUST_300001_SM_1000_NS6detail15normal_iteratorINSA_10device_ptrImEEEEjS6_m11inc_functorImEEEvT0_PT3_T1_NS0_13GridEvenShareISL_EET2_T4_:
.text._ZN3cub18CUB_300001_SM_10006detail6reduce18DeviceReduceKernelINS2_10policy_hubImj11mul_functorImEE10Policy1000EN6thrust24THRUST_300001_SM_1000_NS6detail15normal_iteratorINSA_10device_ptrImEEEEjS6_m11inc_functorImEEEvT0_PT3_T1_NS0_13GridEvenShareISL_EET2_T4_:
[----:B------:R-:W-:Y:S01]  /*0000*/  LDC R1, c[0x0][0x37c] ;  /* 0x0000df00ff017b82 */ /* 0x000fe20000000800 */
[----:B------:R-:W0:Y:S01]  /*0010*/  S2R R0, SR_CTAID.X ;  /* 0x0000000000007919 */ /* 0x000e220000002500 */
[----:B------:R-:W1:Y:S01]  /*0020*/  LDCU.64 UR6, c[0x0][0x3a8] ;  /* 0x00007500ff0677ac */ /* 0x000e620008000a00 */
[----:B------:R-:W-:Y:S01]  /*0030*/  BSSY.RECONVERGENT B0, `(.L_x_931) ;  /* 0x00003cb000007945 */ /* 0x000fe20003800200 */
[----:B------:R-:W2:Y:S01]  /*0040*/  LDCU.64 UR8, c[0x0][0x358] ;  /* 0x00006b00ff0877ac */ /* 0x000ea20008000a00 */
[----:B-1----:R-:W-:-:S04]  /*0050*/  MOV R10, UR7 ;  /* 0x00000007000a7c02 */ /* 0x002fc80008000f00 */
[----:B------:R-:W-:Y:S02]  /*0060*/  SHF.L.U32 R6, R10, 0xb, RZ ;  /* 0x0000000b0a067819 */ /* 0x000fe400000006ff */
[----:B0-----:R-:W-:-:S04]  /*0070*/  SHF.L.U32 R11, R0, 0xb, RZ ;  /* 0x0000000b000b7819 */ /* 0x001fc800000006ff */
[----:B------:R-:W-:-:S04]  /*0080*/  IADD3 R3, PT, PT, -R11, UR6, RZ ;  /* 0x000000060b037c10 */ /* 0x000fc8000fffe1ff */
[----:B------:R-:W-:-:S13]  /*0090*/  ISETP.GT.U32.AND P0, PT, R3, 0x7ff, PT ;  /* 0x000007ff0300780c */ /* 0x000fda0003f04070 */
[----:B--2---:R-:W-:Y:S05]  /*00a0*/  @P0 BRA `(.L_x_932) ;  /* 0x0000001c00ac0947 */ /* 0x004fea0003800000 */
[----:B------:R-:W0:Y:S01]  /*00b0*/  S2R R2, SR_TID.X ;  /* 0x0000000000027919 */ /* 0x000e220000002100 */
[----:B------:R-:W-:Y:S01]  /*00c0*/  BSSY.RECONVERGENT B1, `(.L_x_933) ;  /* 0x000000c000017945 */ /* 0x000fe20003800200 */
[----:B------:R-:W-:Y:S02]  /*00d0*/  CS2R R20, SRZ ;  /* 0x0000000000147805 */ /* 0x000fe4000001ff00 */
[----:B0-----:R-:W-:Y:S02]  /*00e0*/  ISETP.GE.U32.AND P0, PT, R2, R3, PT ;  /* 0x000000030200720c */ /* 0x001fe40003f06070 */
[----:B------:R-:W-:-:S11]  /*00f0*/  MOV R8, R2 ;  /* 0x0000000200087202 */ /* 0x000fd60000000f00 */
[----:B------:R-:W-:Y:S05]  /*0100*/  @P0 BRA `(.L_x_934) ;  /* 0x00000000001c0947 */ /* 0x000fea0003800000 */
[----:B------:R-:W0:Y:S01]  /*0110*/  LDC.64 R4, c[0x0][0x380] ;  /* 0x0000e000ff047b82 */ /* 0x000e220000000a00 */
[----:B------:R-:W-:-:S05]  /*0120*/  IADD3 R7, PT, PT, R11, R2, RZ ;  /* 0x000000020b077210 */ /* 0x000fca0007ffe0ff */
[----:B0-----:R-:W-:-:S06]  /*0130*/  IMAD.WIDE.U32 R4, R7, 0x8, R4 ;  /* 0x0000000807047825 */ /* 0x001fcc00078e0004 */
[----:B------:R-:W2:Y:S01]  /*0140*/  LDG.E.64 R4, desc[UR8][R4.64] ;  /* 0x0000000804047981 */ /* 0x000ea2000c1e1b00 */
[----:B------:R-:W-:Y:S02]  /*0150*/  IADD3 R8, PT, PT, R2, 0x100, RZ ;  /* 0x0000010002087810 */ /* 0x000fe40007ffe0ff */
[----:B--2---:R-:W-:-:S04]  /*0160*/  IADD3 R20, P0, PT, R4, 0x1, RZ ;  /* 0x0000000104147810 */ /* 0x004fc80007f1e0ff */
[----:B------:R-:W-:-:S09]  /*0170*/  IADD3.X R21, PT, PT, RZ, R5, RZ, P0, !PT ;  /* 0x00000005ff157210 */ /* 0x000fd200007fe4ff */
.L_x_934:
[----:B------:R-:W-:Y:S05]  /*0180*/  BSYNC.RECONVERGENT B1 ;  /* 0x0000000000017941 */ /* 0x000fea0003800200 */
.L_x_933:
[----:B------:R-:W-:Y:S01]  /*0190*/  ISETP.GE.U32.AND P0, PT, R8, R3, PT ;  /* 0x000000030800720c */ /* 0x000fe20003f06070 */
[----:B------:R-:W-:-:S12]  /*01a0*/  BSSY.RECONVERGENT B1, `(.L_x_935) ;  /* 0x00000ff000017945 */ /* 0x000fd80003800200 */
[----:B------:R-:W-:Y:S05]  /*01b0*/  @P0 BRA `(.L_x_936) ;  /* 0x0000000c00f40947 */ /* 0x000fea0003800000 */
[----:B------:R-:W-:Y:S01]  /*01c0*/  LOP3.LUT R4, RZ, R8, RZ, 0x33, !PT ;  /* 0x00000008ff047212 */ /* 0x000fe200078e33ff */
[----:B------:R-:W-:Y:S03]  /*01d0*/  BSSY.RECONVERGENT B2, `(.L_x_937) ;  /* 0x0000085000027945 */ /* 0x000fe60003800200 */
[----:B------:R-:W-:-:S04]  /*01e0*/  IADD3 R4, PT, PT, -R11, UR6, R4 ;  /* 0x000000060b047c10 */ /* 0x000fc8000fffe104 */
[C---:B------:R-:W-:Y:S02]  /*01f0*/  ISETP.GE.U32.AND P0, PT, R4.reuse, 0xf00, PT ;  /* 0x00000f000400780c */ /* 0x040fe40003f06070 */
[----:B------:R-:W-:-:S04]  /*0200*/  LEA.HI R10, R4, 0x1, RZ, 0x18 ;  /* 0x00000001040a7811 */ /* 0x000fc800078fc0ff */
[----:B------:R-:W-:-:S07]  /*0210*/  LOP3.LUT R26, R10, 0xf, RZ, 0xc0, !PT ;  /* 0x0000000f0a1a7812 */ /* 0x000fce00078ec0ff */
[----:B------:R-:W-:Y:S05]  /*0220*/  @!P0 BRA `(.L_x_938) ;  /* 0x0000000400fc8947 */ /* 0x000fea0003800000 */
[----:B------:R-:W0:Y:S01]  /*0230*/  LDC.64 R6, c[0x0][0x380] ;  /* 0x0000e000ff067b82 */ /* 0x000e220000000a00 */
[----:B------:R-:W-:Y:S01]  /*0240*/  LOP3.LUT R5, R10, 0x1fffff0, RZ, 0xc0, !PT ;  /* 0x01fffff00a057812 */ /* 0x000fe200078ec0ff */
[----:B------:R-:W-:Y:S01]  /*0250*/  BSSY.RECONVERGENT B3, `(.L_x_939) ;  /* 0x000007b000037945 */ /* 0x000fe20003800200 */
[----:B------:R-:W-:Y:S02]  /*0260*/  LOP3.LUT R4, R8, 0x800, RZ, 0xfc, !PT ;  /* 0x0000080008047812 */ /* 0x000fe400078efcff */
[----:B------:R-:W-:Y:S02]  /*0270*/  IADD3 R27, PT, PT, R11, R8, RZ ;  /* 0x000000080b1b7210 */ /* 0x000fe40007ffe0ff */
[----:B------:R-:W-:-:S07]  /*0280*/  IADD3 R5, PT, PT, -R5, RZ, RZ ;  /* 0x000000ff05057210 */ /* 0x000fce0007ffe1ff */
.L_x_940:
[----:B0-----:R-:W-:-:S06]  /*0290*/  IMAD.WIDE.U32 R12, R27, 0x8, R6 ;  /* 0x000000081b0c7825 */ /* 0x001fcc00078e0006 */
[----:B------:R-:W2:Y:S01]  /*02a0*/  LDG.E.64 R12, desc[UR8][R12.64] ;  /* 0x000000080c0c7981 */ /* 0x000ea2000c1e1b00 */
[----:B------:R-:W-:-:S05]  /*02b0*/  IADD3 R23, PT, PT, R27, 0x100, RZ ;  /* 0x000001001b177810 */ /* 0x000fca0007ffe0ff */
[----:B------:R-:W-:Y:S01]  /*02c0*/  IMAD.WIDE.U32 R22, R23, 0x8, R6 ;  /* 0x0000000817167825 */ /* 0x000fe200078e0006 */
[----:B------:R-:W-:-:S05]  /*02d0*/  IADD3 R15, PT, PT, R27, 0x200, RZ ;  /* 0x000002001b0f7810 */ /* 0x000fca0007ffe0ff */
[----:B------:R-:W3:Y:S01]  /*02e0*/  LDG.E.64 R22, desc[UR8][R22.64] ;  /* 0x0000000816167981 */ /* 0x000ee2000c1e1b00 */
[----:B------:R-:W-:Y:S01]  /*02f0*/  IMAD.WIDE.U32 R14, R15, 0x8, R6 ;  /* 0x000000080f0e7825 */ /* 0x000fe200078e0006 */
[----:B------:R-:W-:-:S05]  /*0300*/  IADD3 R19, PT, PT, R27, 0x300, RZ ;  /* 0x000003001b137810 */ /* 0x000fca0007ffe0ff */
[----:B------:R-:W4:Y:S01]  /*0310*/  LDG.E.64 R14, desc[UR8][R14.64] ;  /* 0x000000080e0e7981 */ /* 0x000f22000c1e1b00 */
[----:B------:R-:W-:Y:S01]  /*0320*/  IMAD.WIDE.U32 R18, R19, 0x8, R6 ;  /* 0x0000000813127825 */ /* 0x000fe200078e0006 */
[----:B------:R-:W-:-:S05]  /*0330*/  IADD3 R17, PT, PT, R27, 0x400, RZ ;  /* 0x000004001b117810 */ /* 0x000fca0007ffe0ff */
[----:B------:R-:W5:Y:S01]  /*0340*/  LDG.E.64 R18, desc[UR8][R18.64] ;  /* 0x0000000812127981 */ /* 0x000f62000c1e1b00 */
[----:B------:R-:W-:Y:S01]  /*0350*/  IMAD.WIDE.U32 R16, R17, 0x8, R6 ;  /* 0x0000000811107825 */ /* 0x000fe200078e0006 */
[----:B------:R-:W-:Y:S02]  /*0360*/  MOV R8, R20 ;  /* 0x0000001400087202 */ /* 0x000fe40000000f00 */
[----:B------:R-:W-:-:S03]  /*0370*/  MOV R9, R21 ;  /* 0x0000001500097202 */ /* 0x000fc60000000f00 */
[----:B------:R-:W5:Y:S01]  /*0380*/  LDG.E.64 R16, desc[UR8][R16.64] ;  /* 0x0000000810107981 */ /* 0x000f62000c1e1b00 */
[----:B------:R-:W-:Y:S01]  /*0390*/  IADD3 R25, PT, PT, R27, 0x500, RZ ;  /* 0x000005001b197810 */ /* 0x000fe20007ffe0ff */
[----:B--2---:R-:W-:Y:S02]  /*03a0*/  IMAD R29, R21, R12, RZ ;  /* 0x0000000c151d7224 */ /* 0x004fe400078e02ff */
[----:B------:R-:W-:-:S04]  /*03b0*/  IMAD.WIDE.U32 R8, R12, R20, R8 ;  /* 0x000000140c087225 */ /* 0x000fc800078e0008 */
[----:B------:R-:W-:Y:S02]  /*03c0*/  IMAD R29, R13, R20, R29 ;  /* 0x000000140d1d7224 */ /* 0x000fe400078e021d */
[----:B------:R-:W-:-:S06]  /*03d0*/  IMAD.WIDE.U32 R20, R25, 0x8, R6 ;  /* 0x0000000819147825 */ /* 0x000fcc00078e0006 */
[----:B------:R-:W2:Y:S01]  /*03e0*/  LDG.E.64 R20, desc[UR8][R20.64] ;  /* 0x0000000814147981 */ /* 0x000ea2000c1e1b00 */
[----:B------:R-:W-:-:S05]  /*03f0*/  IADD3 R9, PT, PT, R9, R29, RZ ;  /* 0x0000001d09097210 */ /* 0x000fca0007ffe0ff */
[----:B---3--:R-:W-:Y:S02]  /*0400*/  IMAD R25, R9, R22, RZ ;  /* 0x0000001609197224 */ /* 0x008fe400078e02ff */
[----:B------:R-:W-:-:S04]  /*0410*/  IMAD.WIDE.U32 R12, R22, R8, R8 ;  /* 0x00000008160c7225 */ /* 0x000fc800078e0008 */
[----:B------:R-:W-:Y:S01]  /*0420*/  IMAD R25, R23, R8, R25 ;  /* 0x0000000817197224 */ /* 0x000fe200078e0219 */
[----:B------:R-:W-:-:S04]  /*0430*/  IADD3 R23, PT, PT, R27, 0x600, RZ ;  /* 0x000006001b177810 */ /* 0x000fc80007ffe0ff */
[----:B------:R-:W-:Y:S01]  /*0440*/  IADD3 R13, PT, PT, R13, R25, RZ ;  /* 0x000000190d0d7210 */ /* 0x000fe20007ffe0ff */
[----:B------:R-:W-:-:S04]  /*0450*/  IMAD.WIDE.U32 R22, R23, 0x8, R6 ;  /* 0x0000000817167825 */ /* 0x000fc800078e0006 */
[----:B----4-:R-:W-:Y:S02]  /*0460*/  IMAD R25, R13, R14, RZ ;  /* 0x0000000e0d197224 */ /* 0x010fe400078e02ff */
[----:B------:R-:W3:Y:S01]  /*0470*/  LDG.E.64 R22, desc[UR8][R22.64] ;  /* 0x0000000816167981 */ /* 0x000ee2000c1e1b00 */
[----:B------:R-:W-:-:S04]  /*0480*/  IMAD.WIDE.U32 R8, R14, R12, R12 ;  /* 0x0000000c0e087225 */ /* 0x000fc800078e000c */
[----:B------:R-:W-:Y:S01]  /*0490*/  IMAD R25, R15, R12, R25 ;  /* 0x0000000c0f197224 */ /* 0x000fe200078e0219 */
[----:B------:R-:W-:-:S04]  /*04a0*/  IADD3 R15, PT, PT, R27, 0x700, RZ ;  /* 0x000007001b0f7810 */ /* 0x000fc80007ffe0ff */
[----:B------:R-:W-:Y:S01]  /*04b0*/  IADD3 R9, PT, PT, R9, R25, RZ ;  /* 0x0000001909097210 */ /* 0x000fe20007ffe0ff */
[----:B------:R-:W-:-:S04]  /*04c0*/  IMAD.WIDE.U32 R14, R15, 0x8, R6 ;  /* 0x000000080f0e7825 */ /* 0x000fc800078e0006 */
[----:B-----5:R-:W-:Y:S02]  /*04d0*/  IMAD R25, R9, R18, RZ ;  /* 0x0000001209197224 */ /* 0x020fe400078e02ff */
[----:B------:R-:W4:Y:S01]  /*04e0*/  LDG.E.64 R14, desc[UR8][R14.64] ;  /* 0x000000080e0e7981 */ /* 0x000f22000c1e1b00 */
[----:B------:R-:W-:-:S04]  /*04f0*/  IMAD.WIDE.U32 R12, R18, R8, R8 ;  /* 0x00000008120c7225 */ /* 0x000fc800078e0008 */
[----:B------:R-:W-:Y:S01]  /*0500*/  IMAD R25, R19, R8, R25 ;  /* 0x0000000813197224 */ /* 0x000fe200078e0219 */
[----:B------:R-:W-:-:S04]  /*0510*/  IADD3 R19, PT, PT, R27, 0x800, RZ ;  /* 0x000008001b137810 */ /* 0x000fc80007ffe0ff */
[----:B------:R-:W-:Y:S01]  /*0520*/  IADD3 R13, PT, PT, R13, R25, RZ ;  /* 0x000000190d0d7210 */ /* 0x000fe20007ffe0ff */
[----:B------:R-:W-:-:S04]  /*0530*/  IMAD.WIDE.U32 R18, R19, 0x8, R6 ;  /* 0x0000000813127825 */ /* 0x000fc800078e0006 */
[----:B------:R-:W-:Y:S02]  /*0540*/  IMAD R25, R13, R16, RZ ;  /* 0x000000100d197224 */ /* 0x000fe400078e02ff */
[----:B------:R-:W5:Y:S01]  /*0550*/  LDG.E.64 R18, desc[UR8][R18.64] ;  /* 0x0000000812127981 */ /* 0x000f62000c1e1b00 */
[----:B------:R-:W-:-:S04]  /*0560*/  IMAD.WIDE.U32 R8, R16, R12, R12 ;  /* 0x0000000c10087225 */ /* 0x000fc800078e000c */
[----:B------:R-:W-:Y:S01]  /*0570*/  IMAD R25, R17, R12, R25 ;  /* 0x0000000c11197224 */ /* 0x000fe200078e0219 */
[----:B------:R-:W-:-:S04]  /*0580*/  IADD3 R17, PT, PT, R27, 0x900, RZ ;  /* 0x000009001b117810 */ /* 0x000fc80007ffe0ff */
[----:B------:R-:W-:Y:S01]  /*0590*/  IADD3 R9, PT, PT, R9, R25, RZ ;  /* 0x0000001909097210 */ /* 0x000fe20007ffe0ff */
[----:B------:R-:W-:-:S06]  /*05a0*/  IMAD.WIDE.U32 R16, R17, 0x8, R6 ;  /* 0x0000000811107825 */ /* 0x000fcc00078e0006 */
[----:B------:R-:W5:Y:S01]  /*05b0*/  LDG.E.64 R16, desc[UR8][R16.64] ;  /* 0x0000000810107981 */ /* 0x000f62000c1e1b00 */
[----:B--2---:R-:W-:-:S04]  /*05c0*/  IMAD R25, R9, R20, RZ ;  /* 0x0000001409197224 */ /* 0x004fc800078e02ff */
[-C--:B------:R-:W-:Y:S01]  /*05d0*/  IMAD R25, R21, R8.reuse, R25 ;  /* 0x0000000815197224 */ /* 0x080fe200078e0219 */
[----:B------:R-:W-:Y:S01]  /*05e0*/  IADD3 R21, PT, PT, R27, 0xa00, RZ ;  /* 0x00000a001b157810 */ /* 0x000fe20007ffe0ff */
[----:B------:R-:W-:-:S04]  /*05f0*/  IMAD.WIDE.U32 R12, R20, R8, R8 ;  /* 0x00000008140c7225 */ /* 0x000fc800078e0008 */
        /* <DEDUP_REMOVED lines=10> */
[----:B------:R-:W-:-:S04]  /*06a0*/  IMAD.WIDE.U32 R12, R14, R8, R8 ;  /* 0x000000080e0c7225 */ /* 0x000fc800078e0008 */
[----:B------:R-:W-:Y:S02]  /*06b0*/  IMAD R15, R15, R8, R25 ;  /* 0x000000080f0f7224 */ /* 0x000fe400078e0219 */
[----:B------:R0:W3:Y:S01]  /*06c0*/  LDG.E.64 R8, desc[UR8][R22.64] ;  /* 0x0000000816087981 */ /* 0x0000e2000c1e1b00 */
[----:B------:R-:W-:Y:S02]  /*06d0*/  IADD3 R25, PT, PT, R27, 0xc00, RZ ;  /* 0x00000c001b197810 */ /* 0x000fe40007ffe0ff */
[----:B------:R-:W-:-:S03]  /*06e0*/  IADD3 R13, PT, PT, R13, R15, RZ ;  /* 0x0000000f0d0d7210 */ /* 0x000fc60007ffe0ff */
[----:B------:R-:W-:-:S04]  /*06f0*/  IMAD.WIDE.U32 R24, R25, 0x8, R6 ;  /* 0x0000000819187825 */ /* 0x000fc800078e0006 */
[----:B-----5:R-:W-:Y:S02]  /*0700*/  IMAD R29, R13, R18, RZ ;  /* 0x000000120d1d7224 */ /* 0x020fe400078e02ff */
[----:B------:R-:W-:-:S04]  /*0710*/  IMAD.WIDE.U32 R14, R18, R12, R12 ;  /* 0x0000000c120e7225 */ /* 0x000fc800078e000c */
[----:B------:R-:W-:Y:S02]  /*0720*/  IMAD R29, R19, R12, R29 ;  /* 0x0000000c131d7224 */ /* 0x000fe400078e021d */
[----:B------:R1:W4:Y:S01]  /*0730*/  LDG.E.64 R12, desc[UR8][R24.64] ;  /* 0x00000008180c7981 */ /* 0x000322000c1e1b00 */
[----:B------:R-:W-:Y:S02]  /*0740*/  IADD3 R19, PT, PT, R27, 0xd00, RZ ;  /* 0x00000d001b137810 */ /* 0x000fe40007ffe0ff */
[----:B------:R-:W-:-:S03]  /*0750*/  IADD3 R15, PT, PT, R15, R29, RZ ;  /* 0x0000001d0f0f7210 */ /* 0x000fc60007ffe0ff */
[----:B0-----:R-:W-:-:S04]  /*0760*/  IMAD.WIDE.U32 R22, R19, 0x8, R6 ;  /* 0x0000000813167825 */ /* 0x001fc800078e0006 */
[----:B------:R-:W-:Y:S02]  /*0770*/  IMAD R29, R15, R16, RZ ;  /* 0x000000100f1d7224 */ /* 0x000fe400078e02ff */
[----:B------:R-:W-:-:S04]  /*0780*/  IMAD.WIDE.U32 R18, R16, R14, R14 ;  /* 0x0000000e10127225 */ /* 0x000fc800078e000e */
[----:B------:R-:W-:Y:S02]  /*0790*/  IMAD R29, R17, R14, R29 ;  /* 0x0000000e111d7224 */ /* 0x000fe400078e021d */
[----:B------:R0:W5:Y:S01]  /*07a0*/  LDG.E.64 R14, desc[UR8][R22.64] ;  /* 0x00000008160e7981 */ /* 0x000162000c1e1b00 */
[----:B------:R-:W-:Y:S02]  /*07b0*/  IADD3 R17, PT, PT, R27, 0xe00, RZ ;  /* 0x00000e001b117810 */ /* 0x000fe40007ffe0ff */
[----:B------:R-:W-:-:S03]  /*07c0*/  IADD3 R19, PT, PT, R19, R29, RZ ;  /* 0x0000001d13137210 */ /* 0x000fc60007ffe0ff */
[----:B-1----:R-:W-:-:S04]  /*07d0*/  IMAD.WIDE.U32 R24, R17, 0x8, R6 ;  /* 0x0000000811187825 */ /* 0x002fc800078e0006 */
[----:B--2---:R-:W-:Y:S02]  /*07e0*/  IMAD R29, R19, R20, RZ ;  /* 0x00000014131d7224 */ /* 0x004fe400078e02ff */
[----:B------:R-:W-:-:S04]  /*07f0*/  IMAD.WIDE.U32 R16, R20, R18, R18 ;  /* 0x0000001214107225 */ /* 0x000fc800078e0012 */
[----:B------:R-:W-:Y:S02]  /*0800*/  IMAD R29, R21, R18, R29 ;  /* 0x00000012151d7224 */ /* 0x000fe400078e021d */
[----:B------:R-:W2:Y:S01]  /*0810*/  LDG.E.64 R18, desc[UR8][R24.64] ;  /* 0x0000000818127981 */ /* 0x000ea2000c1e1b00 */
[----:B------:R-:W-:-:S05]  /*0820*/  IADD3 R21, PT, PT, R27, 0xf00, RZ ;  /* 0x00000f001b157810 */ /* 0x000fca0007ffe0ff */
[----:B------:R-:W-:-:S06]  /*0830*/  IMAD.WIDE.U32 R20, R21, 0x8, R6 ;  /* 0x0000000815147825 */ /* 0x000fcc00078e0006 */
[----:B------:R-:W2:Y:S01]  /*0840*/  LDG.E.64 R20, desc[UR8][R20.64] ;  /* 0x0000000814147981 */ /* 0x000ea2000c1e1b00 */
[----:B------:R-:W-:-:S05]  /*0850*/  IADD3 R17, PT, PT, R17, R29, RZ ;  /* 0x0000001d11117210 */ /* 0x000fca0007ffe0ff */
[----:B---3--:R-:W-:Y:S02]  /*0860*/  IMAD R29, R17, R8, RZ ;  /* 0x00000008111d7224 */ /* 0x008fe400078e02ff */
[----:B0-----:R-:W-:-:S04]  /*0870*/  IMAD.WIDE.U32 R22, R8, R16, R16 ;  /* 0x0000001008167225 */ /* 0x001fc800078e0010 */
        /* <DEDUP_REMOVED lines=9> */
[----:B------:R-:W-:Y:S02]  /*0910*/  IADD3 R13, PT, PT, R13, R17, RZ ;  /* 0x000000110d0d7210 */ /* 0x000fe40007ffe0ff */
[----:B------:R-:W-:-:S04]  /*0920*/  IADD3 R5, PT, PT, R5, 0x10, RZ ;  /* 0x0000001005057810 */ /* 0x000fc80007ffe0ff */
[----:B------:R-:W-:Y:S02]  /*0930*/  ISETP.NE.AND P0, PT, R5, RZ, PT ;  /* 0x000000ff0500720c */ /* 0x000fe40003f05270 */
[----:B------:R-:W-:Y:S02]  /*0940*/  IADD3 R4, PT, PT, R4, 0x1000, RZ ;  /* 0x0000100004047810 */ /* 0x000fe40007ffe0ff */
[----:B------:R-:W-:Y:S01]  /*0950*/  IADD3 R27, PT, PT, R27, 0x1000, RZ ;  /* 0x000010001b1b7810 */ /* 0x000fe20007ffe0ff */
[----:B--2---:R-:W-:Y:S02]  /*0960*/  IMAD R15, R13, R18, RZ ;  /* 0x000000120d0f7224 */ /* 0x004fe400078e02ff */
[----:B------:R-:W-:-:S04]  /*0970*/  IMAD.WIDE.U32 R8, R18, R12, R12 ;  /* 0x0000000c12087225 */ /* 0x000fc800078e000c */
[----:B------:R-:W-:-:S05]  /*0980*/  IMAD R15, R19, R12, R15 ;  /* 0x0000000c130f7224 */ /* 0x000fca00078e020f */
[----:B------:R-:W-:-:S05]  /*0990*/  IADD3 R9, PT, PT, R9, R15, RZ ;  /* 0x0000000f09097210 */ /* 0x000fca0007ffe0ff */
[----:B------:R-:W-:Y:S02]  /*09a0*/  IMAD R15, R9, R20, RZ ;  /* 0x00000014090f7224 */ /* 0x000fe400078e02ff */
[----:B------:R-:W-:-:S04]  /*09b0*/  IMAD.WIDE.U32 R12, R20, R8, R8 ;  /* 0x00000008140c7225 */ /* 0x000fc800078e0008 */
[----:B------:R-:W-:Y:S01]  /*09c0*/  IMAD R15, R21, R8, R15 ;  /* 0x00000008150f7224 */ /* 0x000fe200078e020f */
[----:B------:R-:W-:-:S04]  /*09d0*/  MOV R20, R12 ;  /* 0x0000000c00147202 */ /* 0x000fc80000000f00 */
[----:B------:R-:W-:Y:S01]  /*09e0*/  IADD3 R21, PT, PT, R13, R15, RZ ;  /* 0x0000000f0d157210 */ /* 0x000fe20007ffe0ff */
[----:B------:R-:W-:Y:S06]  /*09f0*/  @P0 BRA `(.L_x_940) ;  /* 0xfffffff800240947 */ /* 0x000fec000383ffff */
[----:B------:R-:W-:Y:S05]  /*0a00*/  BSYNC.RECONVERGENT B3 ;  /* 0x0000000000037941 */ /* 0x000fea0003800200 */
.L_x_939:
[----:B------:R-:W-:-:S07]  /*0a10*/  IADD3 R8, PT, PT, R4, -0x800, RZ ;  /* 0xfffff80004087810 */ /* 0x000fce0007ffe0ff */
.L_x_938:
[----:B------:R-:W-:Y:S05]  /*0a20*/  BSYNC.RECONVERGENT B2 ;  /* 0x0000000000027941 */ /* 0x000fea0003800200 */
.L_x_937:
        /* <DEDUP_REMOVED lines=8> */
[----:B------:R-:W-:-:S04]  /*0ab0*/  IADD3 R25, PT, PT, R11, R8, RZ ;  /* 0x000000080b197210 */ /* 0x000fc80007ffe0ff */
[C---:B------:R-:W-:Y:S01]  /*0ac0*/  IADD3 R5, PT, PT, R25.reuse, 0x100, RZ ;  /* 0x0000010019057810 */ /* 0x040fe20007ffe0ff */
[----:B0-----:R-:W-:-:S06]  /*0ad0*/  IMAD.WIDE.U32 R18, R25, 0x8, R16 ;  /* 0x0000000819127825 */ /* 0x001fcc00078e0010 */
[----:B------:R-:W2:Y:S01]  /*0ae0*/  LDG.E.64 R18, desc[UR8][R18.64] ;  /* 0x0000000812127981 */ /* 0x000ea2000c1e1b00 */
[----:B------:R-:W-:-:S06]  /*0af0*/  IMAD.WIDE.U32 R4, R5, 0x8, R16 ;  /* 0x0000000805047825 */ /* 0x000fcc00078e0010 */
[----:B------:R-:W3:Y:S01]  /*0b00*/  LDG.E.64 R4, desc[UR8][R4.64] ;  /* 0x0000000804047981 */ /* 0x000ee2000c1e1b00 */
[----:B------:R-:W-:-:S05]  /*0b10*/  IADD3 R15, PT, PT, R25, 0x200, RZ ;  /* 0x00000200190f7810 */ /* 0x000fca0007ffe0ff */
[----:B------:R-:W-:Y:S01]  /*0b20*/  IMAD.WIDE.U32 R14, R15, 0x8, R16 ;  /* 0x000000080f0e7825 */ /* 0x000fe200078e0010 */
[----:B------:R-:W-:-:S05]  /*0b30*/  IADD3 R13, PT, PT, R25, 0x300, RZ ;  /* 0x00000300190d7810 */ /* 0x000fca0007ffe0ff */
[----:B------:R-:W4:Y:S01]  /*0b40*/  LDG.E.64 R14, desc[UR8][R14.64] ;  /* 0x000000080e0e7981 */ /* 0x000f22000c1e1b00 */
[----:B------:R-:W-:Y:S01]  /*0b50*/  IMAD.WIDE.U32 R12, R13, 0x8, R16 ;  /* 0x000000080d0c7825 */ /* 0x000fe200078e0010 */
[----:B------:R-:W-:-:S05]  /*0b60*/  IADD3 R7, PT, PT, R25, 0x400, RZ ;  /* 0x0000040019077810 */ /* 0x000fca0007ffe0ff */
[----:B------:R-:W5:Y:S01]  /*0b70*/  LDG.E.64 R12, desc[UR8][R12.64] ;  /* 0x000000080c0c7981 */ /* 0x000f62000c1e1b00 */
[----:B------:R-:W-:Y:S01]  /*0b80*/  IMAD.WIDE.U32 R6, R7, 0x8, R16 ;  /* 0x0000000807067825 */ /* 0x000fe200078e0010 */
[----:B------:R-:W-:-:S05]  /*0b90*/  IADD3 R27, PT, PT, R25, 0x500, RZ ;  /* 0x00000500191b7810 */ /* 0x000fca0007ffe0ff */
[----:B------:R-:W5:Y:S01]  /*0ba0*/  LDG.E.64 R6, desc[UR8][R6.64] ;  /* 0x0000000806067981 */ /* 0x000f62000c1e1b00 */
[----:B--2---:R-:W-:Y:S02]  /*0bb0*/  IMAD R29, R21, R18, RZ ;  /* 0x00000012151d7224 */ /* 0x004fe400078e02ff */
[----:B------:R-:W-:-:S04]  /*0bc0*/  IMAD.WIDE.U32 R22, R18, R20, R20 ;  /* 0x0000001412167225 */ /* 0x000fc800078e0014 */
[----:B------:R-:W-:Y:S02]  /*0bd0*/  IMAD R29, R19, R20, R29 ;  /* 0x00000014131d7224 */ /* 0x000fe400078e021d */
[----:B------:R-:W-:-:S03]  /*0be0*/  IMAD.WIDE.U32 R20, R27, 0x8, R16 ;  /* 0x000000081b147825 */ /* 0x000fc600078e0010 */
[----:B------:R-:W-:-:S03]  /*0bf0*/  IADD3 R23, PT, PT, R23, R29, RZ ;  /* 0x0000001d17177210 */ /* 0x000fc60007ffe0ff */
[----:B------:R-:W2:Y:S01]  /*0c00*/  LDG.E.64 R20, desc[UR8][R20.64] ;  /* 0x0000000814147981 */ /* 0x000ea2000c1e1b00 */
[----:B------:R-:W-:Y:S01]  /*0c10*/  IADD3 R29, PT, PT, R25, 0x600, RZ ;  /* 0x00000600191d7810 */ /* 0x000fe20007ffe0ff */
[----:B---3--:R-:W-:Y:S02]  /*0c20*/  IMAD R27, R23, R4, RZ ;  /* 0x00000004171b7224 */ /* 0x008fe400078e02ff */
[----:B------:R-:W-:-:S04]  /*0c30*/  IMAD.WIDE.U32 R18, R4, R22, R22 ;  /* 0x0000001604127225 */ /* 0x000fc800078e0016 */
[----:B------:R-:W-:Y:S02]  /*0c40*/  IMAD R27, R5, R22, R27 ;  /* 0x00000016051b7224 */ /* 0x000fe400078e021b */
[----:B------:R-:W-:Y:S01]  /*0c50*/  IMAD.WIDE.U32 R4, R29, 0x8, R16 ;  /* 0x000000081d047825 */ /* 0x000fe200078e0010 */
[----:B------:R-:W-:-:S05]  /*0c60*/  IADD3 R23, PT, PT, R25, 0x700, RZ ;  /* 0x0000070019177810 */ /* 0x000fca0007ffe0ff */
[----:B------:R-:W3:Y:S01]  /*0c70*/  LDG.E.64 R4, desc[UR8][R4.64] ;  /* 0x0000000804047981 */ /* 0x000ee2000c1e1b00 */
[----:B------:R-:W-:-:S06]  /*0c80*/  IMAD.WIDE.U32 R22, R23, 0x8, R16 ;  /* 0x0000000817167825 */ /* 0x000fcc00078e0010 */
[----:B------:R-:W3:Y:S01]  /*0c90*/  LDG.E.64 R22, desc[UR8][R22.64] ;  /* 0x0000000816167981 */ /* 0x000ee2000c1e1b00 */
[----:B------:R-:W-:Y:S02]  /*0ca0*/  IADD3 R19, PT, PT, R19, R27, RZ ;  /* 0x0000001b13137210 */ /* 0x000fe40007ffe0ff */
[----:B------:R-:W-:-:S03]  /*0cb0*/  IADD3 R8, PT, PT, R8, 0x800, RZ ;  /* 0x0000080008087810 */ /* 0x000fc60007ffe0ff */
        /* <DEDUP_REMOVED lines=20> */
[----:B------:R-:W-:Y:S02]  /*0e00*/  IMAD R5, R13, R22, RZ ;  /* 0x000000160d057224 */ /* 0x000fe400078e02ff */
[----:B------:R-:W-:-:S04]  /*0e10*/  IMAD.WIDE.U32 R20, R22, R12, R12 ;  /* 0x0000000c16147225 */ /* 0x000fc800078e000c */
[----:B------:R-:W-:-:S05]  /*0e20*/  IMAD R5, R23, R12, R5 ;  /* 0x0000000c17057224 */ /* 0x000fca00078e0205 */
[----:B------:R-:W-:-:S07]  /*0e30*/  IADD3 R21, PT, PT, R21, R5, RZ ;  /* 0x0000000515157210 */ /* 0x000fce0007ffe0ff */
.L_x_942:
[----:B------:R-:W-:Y:S05]  /*0e40*/  BSYNC.RECONVERGENT B2 ;  /* 0x0000000000027941 */ /* 0x000fea0003800200 */
.L_x_941:
        /* <DEDUP_REMOVED lines=11> */
[----:B------:R-:W-:Y:S01]  /*0f00*/  IMAD.WIDE.U32 R6, R7, 0x8, R12 ;  /* 0x0000000807067825 */ /* 0x000fe200078e000c */
[----:B------:R-:W-:-:S05]  /*0f10*/  IADD3 R5, PT, PT, R9, 0x200, RZ ;  /* 0x0000020009057810 */ /* 0x000fca0007ffe0ff */
[----:B------:R-:W3:Y:S01]  /*0f20*/  LDG.E.64 R6, desc[UR8][R6.64] ;  /* 0x0000000806067981 */ /* 0x000ee2000c1e1b00 */
[----:B------:R-:W-:Y:S01]  /*0f30*/  IMAD.WIDE.U32 R4, R5, 0x8, R12 ;  /* 0x0000000805047825 */ /* 0x000fe200078e000c */
[----:B------:R-:W-:-:S05]  /*0f40*/  IADD3 R9, PT, PT, R9, 0x300, RZ ;  /* 0x0000030009097810 */ /* 0x000fca0007ffe0ff */
[----:B------:R-:W4:Y:S01]  /*0f50*/  LDG.E.64 R4, desc[UR8][R4.64] ;  /* 0x0000000804047981 */ /* 0x000f22000c1e1b00 */
[----:B------:R-:W-:-:S06]  /*0f60*/  IMAD.WIDE.U32 R12, R9, 0x8, R12 ;  /* 0x00000008090c7825 */ /* 0x000fcc00078e000c */
[----:B------:R-:W5:Y:S01]  /*0f70*/  LDG.E.64 R12, desc[UR8][R12.64] ;  /* 0x000000080c0c7981 */ /* 0x000f62000c1e1b00 */
[----:B------:R-:W-:Y:S01]  /*0f80*/  IADD3 R8, PT, PT, R8, 0x400, RZ ;  /* 0x0000040008087810 */ /* 0x000fe20007ffe0ff */
        /* <DEDUP_REMOVED lines=16> */
.L_x_944:
[----:B------:R-:W-:Y:S05]  /*1090*/  BSYNC.RECONVERGENT B2 ;  /* 0x0000000000027941 */ /* 0x000fea0003800200 */
.L_x_943:
[----:B------:R-:W-:Y:S05]  /*10a0*/  @!P1 BRA `(.L_x_936) ;  /* 0x0000000000389947 */ /* 0x000fea0003800000 */
[----:B------:R-:W0:Y:S01]  /*10b0*/  LDC.64 R4, c[0x0][0x380] ;  /* 0x0000e000ff047b82 */ /* 0x000e220000000a00 */
[----:B------:R-:W-:Y:S02]  /*10c0*/  IADD3 R11, PT, PT, R11, R8, RZ ;  /* 0x000000080b0b7210 */ /* 0x000fe40007ffe0ff */
[----:B------:R-:W-:-:S07]  /*10d0*/  IADD3 R10, PT, PT, -R10, RZ, RZ ;  /* 0x000000ff0a0a7210 */ /* 0x000fce0007ffe1ff */
.L_x_945:
[----:B0-----:R-:W-:-:S06]  /*10e0*/  IMAD.WIDE.U32 R6, R11, 0x8, R4 ;  /* 0x000000080b067825 */ /* 0x001fcc00078e0004 */
        /* <DEDUP_REMOVED lines=10> */
.L_x_936:
[----:B------:R-:W-:Y:S05]  /*1190*/  BSYNC.RECONVERGENT B1 ;  /* 0x0000000000017941 */ /* 0x000fea0003800200 */
.L_x_935:
[----:B------:R-:W-:-:S13]  /*11a0*/  ISETP.GE.U32.AND P0, PT, R3, 0x100, PT ;  /* 0x000001000300780c */ /* 0x000fda0003f06070 */
        /* <DEDUP_REMOVED lines=16> */
[----:B-1----:R-:W-:-:S03]  /*12b0*/  SEL R5, R5, RZ, !P0 ;  /* 0x000000ff05057207 */ /* 0x002fc60004000000 */
[----:B------:R-:W-:Y:S01]  /*12c0*/  IMAD.WIDE.U32 R6, R3, R4, RZ ;  /* 0x0000000403067225 */ /* 0x000fe200078e00ff */
[----:B------:R-:W-:-:S03]  /*12d0*/  ISETP.GT.AND P0, PT, R11, 0x1b, PT ;  /* 0x0000001b0b00780c */ /* 0x000fc60003f04270 */
[----:B------:R-:W-:-:S04]  /*12e0*/  IMAD R5, R5, R4, RZ ;  /* 0x0000000405057224 */ /* 0x000fc800078e02ff */
[----:B------:R-:W-:Y:S02]  /*12f0*/  IMAD R5, R3, R8, R5 ;  /* 0x0000000803057224 */ /* 0x000fe400078e0205 */
[----:B------:R-:W0:Y:S03]  /*1300*/  SHFL.DOWN PT, R3, R6, 0x4, 0x1f ;  /* 0x08801f0006037f89 */ /* 0x000e2600000e0000 */
[----:B------:R-:W-:-:S05]  /*1310*/  IADD3 R10, PT, PT, R7, R5, RZ ;  /* 0x00000005070a7210 */ /* 0x000fca0007ffe0ff */
[----:B------:R-:W1:Y:S01]  /*1320*/  SHFL.DOWN PT, R5, R10, 0x4, 0x1f ;  /* 0x08801f000a057f89 */ /* 0x000e6200000e0000 */
[----:B0-----:R-:W-:-:S05]  /*1330*/  SEL R3, R3, 0x1, !P0 ;  /* 0x0000000103037807 */ /* 0x001fca0004000000 */
[----:B------:R-:W-:Y:S01]  /*1340*/  IMAD.WIDE.U32 R8, R3, R6, RZ ;  /* 0x0000000603087225 */ /* 0x000fe200078e00ff */
[----:B-1----:R-:W-:Y:S02]  /*1350*/  SEL R5, R5, RZ, !P0 ;  /* 0x000000ff05057207 */ /* 0x002fe40004000000 */
[----:B------:R-:W-:-:S03]  /*1360*/  ISETP.GT.AND P0, PT, R11, 0x17, PT ;  /* 0x000000170b00780c */ /* 0x000fc60003f04270 */
[----:B------:R-:W-:-:S04]  /*1370*/  IMAD R5, R5, R6, RZ ;  /* 0x0000000605057224 */ /* 0x000fc800078e02ff */
        /* <DEDUP_REMOVED lines=15> */
[----:B------:R-:W-:Y:S02]  /*1470*/  @!P1 SHF.R.U32.HI R3, RZ, 0x2, R2 ;  /* 0x00000002ff039819 */ /* 0x000fe40000011602 */
[----:B--2---:R-:W-:Y:S01]  /*1480*/  SEL R5, R5, RZ, !P0 ;  /* 0x000000ff05057207 */ /* 0x004fe20004000000 */
[-C--:B------:R-:W-:Y:S01]  /*1490*/  IMAD.WIDE.U32 R8, R7, R4.reuse, RZ ;  /* 0x0000000407087225 */ /* 0x080fe200078e00ff */
[----:B------:R-:W-:Y:S02]  /*14a0*/  ISETP.NE.AND P0, PT, R2, RZ, PT ;  /* 0x000000ff0200720c */ /* 0x000fe40003f05270 */
[----:B------:R-:W-:Y:S01]  /*14b0*/  @!P1 LOP3.LUT R3, R3, 0xf8, RZ, 0xc0, !PT ;  /* 0x000000f803039812 */ /* 0x000fe200078ec0ff */
[----:B------:R-:W-:Y:S01]  /*14c0*/  IMAD R11, R5, R4, RZ ;  /* 0x00000004050b7224 */ /* 0x000fe200078e02ff */
[----:B------:R-:W-:-:S03]  /*14d0*/  @!P1 MOV R5, 0x400 ;  /* 0x0000040000059802 */ /* 0x000fc60000000f00 */
[----:B------:R-:W-:Y:S01]  /*14e0*/  IMAD R11, R7, R10, R11 ;  /* 0x0000000a070b7224 */ /* 0x000fe200078e020b */
[----:B0-----:R-:W-:-:S04]  /*14f0*/  @!P1 LEA R6, R6, R5, 0x18 ;  /* 0x0000000506069211 */ /* 0x001fc800078ec0ff */
[----:B------:R-:W-:Y:S02]  /*1500*/  IADD3 R9, PT, PT, R9, R11, RZ ;  /* 0x0000000b09097210 */ /* 0x000fe40007ffe0ff */
[----:B------:R-:W-:-:S05]  /*1510*/  @!P1 IADD3 R3, PT, PT, R3, R6, RZ ;  /* 0x0000000603039210 */ /* 0x000fca0007ffe0ff */
[----:B------:R1:W-:Y:S01]  /*1520*/  @!P1 STS.64 [R3+0x8], R8 ;  /* 0x0000080803009388 */ /* 0x0003e20000000a00 */
[----:B------:R-:W-:Y:S06]  /*1530*/  BAR.SYNC.DEFER_BLOCKING 0x0 ;  /* 0x0000000000007b1d */ /* 0x000fec0000010000 */
[----:B------:R-:W-:Y:S05]  /*1540*/  @P0 BRA `(.L_x_947) ;  /* 0x0000002400e40947 */ /* 0x000fea0003800000 */
[----:B------:R-:W0:Y:S01]  /*1550*/  S2UR UR5, SR_CgaCtaId ;  /* 0x00000000000579c3 */ /* 0x000e220000008800 */
[----:B------:R-:W-:Y:S02]  /*1560*/  UMOV UR4, 0x400 ;  /* 0x0000040000047882 */ /* 0x000fe40000000000 */
[----:B0-----:R-:W-:-:S09]  /*1570*/  ULEA UR4, UR5, UR4, 0x18 ;  /* 0x0000000405047291 */ /* 0x001fd2000f8ec0ff */
[----:B------:R-:W0:Y:S04]  /*1580*/  LDS.128 R12, [UR4+0x10] ;  /* 0x00001004ff0c7984 */ /* 0x000e280008000c00 */
[----:B------:R-:W2:Y:S01]  /*1590*/  LDS.128 R4, [UR4+0x20] ;  /* 0x00002004ff047984 */ /* 0x000ea20008000c00 */
[-C--:B0-----:R-:W-:Y:S02]  /*15a0*/  IMAD R10, R13, R8.reuse, RZ ;  /* 0x000000080d0a7224 */ /* 0x081fe400078e02ff */
[----:B-1----:R-:W-:-:S04]  /*15b0*/  IMAD.WIDE.U32 R2, R12, R8, RZ ;  /* 0x000000080c027225 */ /* 0x002fc800078e00ff */
[----:B------:R-:W-:Y:S02]  /*15c0*/  IMAD R9, R12, R9, R10 ;  /* 0x000000090c097224 */ /* 0x000fe400078e020a */
[----:B------:R-:W-:-:S03]  /*15d0*/  IMAD.WIDE.U32 R12, R2, R14, RZ ;  /* 0x0000000e020c7225 */ /* 0x000fc600078e00ff */
[----:B------:R-:W-:Y:S02]  /*15e0*/  IADD3 R3, PT, PT, R3, R9, RZ ;  /* 0x0000000903037210 */ /* 0x000fe40007ffe0ff */
[----:B------:R-:W0:Y:S03]  /*15f0*/  LDS.128 R8, [UR4+0x30] ;  /* 0x00003004ff087984 */ /* 0x000e260008000c00 */
[----:B------:R-:W-:-:S04]  /*1600*/  IMAD R3, R3, R14, RZ ;  /* 0x0000000e03037224 */ /* 0x000fc800078e02ff */
[----:B------:R-:W-:Y:S02]  /*1610*/  IMAD R3, R2, R15, R3 ;  /* 0x0000000f02037224 */ /* 0x000fe400078e0203 */
[----:B--2---:R-:W-:-:S03]  /*1620*/  IMAD.WIDE.U32 R14, R12, R4, RZ ;  /* 0x000000040c0e7225 */ /* 0x004fc600078e00ff */
        /* <DEDUP_REMOVED lines=22> */
.L_x_946:
[----:B------:R-:W-:-:S04]  /*1790*/  LOP3.LUT R4, R2, 0x3e0, RZ, 0xc0, !PT ;  /* 0x000003e002047812 */ /* 0x000fc800078ec0ff */
[----:B------:R-:W-:Y:S02]  /*17a0*/  IADD3 R6, PT, PT, R4, 0x20, RZ ;  /* 0x0000002004067810 */ /* 0x000fe40007ffe0ff */
[----:B------:R-:W-:Y:S02]  /*17b0*/  LOP3.LUT R8, RZ, R4, RZ, 0x33, !PT ;  /* 0x00000004ff087212 */ /* 0x000fe400078e33ff */
[----:B------:R-:W0:Y:S01]  /*17c0*/  S2R R4, SR_LANEID ;  /* 0x0000000000047919 */ /* 0x000e220000000000 */
[----:B------:R-:W-:Y:S02]  /*17d0*/  ISETP.GT.U32.AND P0, PT, R6, R3, PT ;  /* 0x000000030600720c */ /* 0x000fe40003f04070 */
[----:B------:R-:W-:-:S04]  /*17e0*/  IADD3 R5, PT, PT, R3, R8, RZ ;  /* 0x0000000803057210 */ /* 0x000fc80007ffe0ff */
[----:B------:R-:W-:-:S05]  /*17f0*/  SEL R5, R5, 0x1f, P0 ;  /* 0x0000001f05057807 */ /* 0x000fca0000000000 */
[----:B------:R-:W1:Y:S04]  /*1800*/  SHFL.DOWN PT, R7, R21, 0x1, R5 ;  /* 0x0820000015077989 */ /* 0x000e6800000e0005 */
[----:B------:R-:W2:Y:S01]  /*1810*/  SHFL.DOWN PT, R6, R20, 0x1, R5 ;  /* 0x0820000014067989 */ /* 0x000ea200000e0005 */
[C---:B0-----:R-:W-:Y:S02]  /*1820*/  ISETP.GE.AND P0, PT, R4.reuse, R5, PT ;  /* 0x000000050400720c */ /* 0x041fe40003f06270 */
[C---:B------:R-:W-:Y:S02]  /*1830*/  IADD3 R10, PT, PT, R4.reuse, 0x2, RZ ;  /* 0x00000002040a7810 */ /* 0x040fe40007ffe0ff */
[----:B-1----:R-:W-:Y:S02]  /*1840*/  SEL R7, R7, RZ, !P0 ;  /* 0x000000ff07077207 */ /* 0x002fe40004000000 */
[----:B------:R-:W-:-:S02]  /*1850*/  ISETP.NE.AND P1, PT, R4, RZ, PT ;  /* 0x000000ff0400720c */ /* 0x000fc40003f25270 */
[----:B--2---:R-:W-:Y:S01]  /*1860*/  SEL R8, R6, 0x1, !P0 ;  /* 0x0000000106087807 */ /* 0x004fe20004000000 */
[----:B------:R-:W-:Y:S01]  /*1870*/  IMAD R9, R7, R20, RZ ;  /* 0x0000001407097224 */ /* 0x000fe200078e02ff */
[----:B------:R-:W-:-:S03]  /*1880*/  ISETP.GT.AND P0, PT, R10, R5, PT ;  /* 0x000000050a00720c */ /* 0x000fc60003f04270 */
[----:B------:R-:W-:-:S04]  /*1890*/  IMAD.WIDE.U32 R6, R8, R20, RZ ;  /* 0x0000001408067225 */ /* 0x000fc800078e00ff */
[----:B------:R-:W-:Y:S02]  /*18a0*/  IMAD R9, R21, R8, R9 ;  /* 0x0000000815097224 */ /* 0x000fe400078e0209 */
[----:B------:R-:W0:Y:S03]  /*18b0*/  @!P1 S2R R13, SR_CgaCtaId ;  /* 0x00000000000d9919 */ /* 0x000e260000008800 */
[----:B------:R-:W-:Y:S02]  /*18c0*/  IADD3 R12, PT, PT, R7, R9, RZ ;  /* 0x00000009070c7210 */ /* 0x000fe40007ffe0ff */
[----:B------:R-:W1:Y:S04]  /*18d0*/  SHFL.DOWN PT, R7, R6, 0x2, R5 ;  /* 0x0840000006077989 */ /* 0x000e6800000e0005 */
[----:B------:R-:W2:Y:S01]  /*18e0*/  SHFL.DOWN PT, R8, R12, 0x2, R5 ;  /* 0x084000000c087989 */ /* 0x000ea200000e0005 */
[----:B-1----:R-:W-:-:S02]  /*18f0*/  SEL R7, R7, 0x1, !P0 ;  /* 0x0000000107077807 */ /* 0x002fc40004000000 */
[----:B--2---:R-:W-:-:S05]  /*1900*/  SEL R9, R8, RZ, !P0 ;  /* 0x000000ff08097207 */ /* 0x004fca0004000000 */
[-C--:B------:R-:W-:Y:S02]  /*1910*/  IMAD R10, R9, R6.reuse, RZ ;  /* 0x00000006090a7224 */ /* 0x080fe400078e02ff */
[----:B------:R-:W-:Y:S01]  /*1920*/  IMAD.WIDE.U32 R8, R7, R6, RZ ;  /* 0x0000000607087225 */ /* 0x000fe200078e00ff */
[----:B------:R-:W-:-:S03]  /*1930*/  IADD3 R6, PT, PT, R4, 0x4, RZ ;  /* 0x0000000404067810 */ /* 0x000fc60007ffe0ff */
[----:B------:R-:W-:Y:S01]  /*1940*/  IMAD R7, R7, R12, R10 ;  /* 0x0000000c07077224 */ /* 0x000fe200078e020a */
[----:B------:R-:W-:-:S04]  /*1950*/  ISETP.GT.AND P0, PT, R6, R5, PT ;  /* 0x000000050600720c */ /* 0x000fc80003f04270 */
[----:B------:R-:W-:Y:S02]  /*1960*/  IADD3 R10, PT, PT, R9, R7, RZ ;  /* 0x00000007090a7210 */ /* 0x000fe40007ffe0ff */
[----:B------:R-:W-:Y:S04]  /*1970*/  SHFL.DOWN PT, R7, R8, 0x4, R5 ;  /* 0x0880000008077989 */ /* 0x000fe800000e0005 */
[----:B------:R-:W1:Y:S02]  /*1980*/  SHFL.DOWN PT, R9, R10, 0x4, R5 ;  /* 0x088000000a097989 */ /* 0x000e6400000e0005 */
[----:B-1----:R-:W-:Y:S02]  /*1990*/  SEL R11, R9, RZ, !P0 ;  /* 0x000000ff090b7207 */ /* 0x002fe40004000000 */
[----:B------:R-:W-:-:S03]  /*19a0*/  SEL R9, R7, 0x1, !P0 ;  /* 0x0000000107097807 */ /* 0x000fc60004000000 */
[-C--:B------:R-:W-:Y:S02]  /*19b0*/  IMAD R11, R11, R8.reuse, RZ ;  /* 0x000000080b0b7224 */ /* 0x080fe400078e02ff */
[C---:B------:R-:W-:Y:S01]  /*19c0*/  IMAD.WIDE.U32 R6, R9.reuse, R8, RZ ;  /* 0x0000000809067225 */ /* 0x040fe200078e00ff */
[C---:B------:R-:W-:Y:S02]  /*19d0*/  IADD3 R8, PT, PT, R4.reuse, 0x8, RZ ;  /* 0x0000000804087810 */ /* 0x040fe40007ffe0ff */
[----:B------:R-:W-:Y:S01]  /*19e0*/  IADD3 R4, PT, PT, R4, 0x10, RZ ;  /* 0x0000001004047810 */ /* 0x000fe20007ffe0ff */
[----:B------:R-:W-:Y:S01]  /*19f0*/  IMAD R11, R9, R10, R11 ;  /* 0x0000000a090b7224 */ /* 0x000fe200078e020b */
[----:B------:R-:W-:-:S04]  /*1a00*/  ISETP.GT.AND P0, PT, R8, R5, PT ;  /* 0x000000050800720c */ /* 0x000fc80003f04270 */
[----:B------:R-:W-:Y:S02]  /*1a10*/  IADD3 R12, PT, PT, R7, R11, RZ ;  /* 0x0000000b070c7210 */ /* 0x000fe40007ffe0ff */
[----:B------:R-:W1:Y:S01]  /*1a20*/  SHFL.DOWN PT, R7, R6, 0x8, R5 ;  /* 0x0900000006077989 */ /* 0x000e6200000e0005 */
[----:B------:R-:W-:-:S03]  /*1a30*/  @!P1 SHF.R.U32.HI R11, RZ, 0x2, R2 ;  /* 0x00000002ff0b9819 */ /* 0x000fc60000011602 */
[----:B------:R-:W2:Y:S01]  /*1a40*/  SHFL.DOWN PT, R9, R12, 0x8, R5 ;  /* 0x090000000c097989 */ /* 0x000ea200000e0005 */
[----:B------:R-:W-:Y:S02]  /*1a50*/  @!P1 LOP3.LUT R11, R11, 0xf8, RZ, 0xc0, !PT ;  /* 0x000000f80b0b9812 */ /* 0x000fe400078ec0ff */
[----:B-1----:R-:W-:Y:S02]  /*1a60*/  SEL R7, R7, 0x1, !P0 ;  /* 0x0000000107077807 */ /* 0x002fe40004000000 */
[----:B--2---:R-:W-:Y:S02]  /*1a70*/  SEL R9, R9, RZ, !P0 ;  /* 0x000000ff09097207 */ /* 0x004fe40004000000 */
[----:B------:R-:W-:-:S03]  /*1a80*/  ISETP.GT.AND P0, PT, R4, R5, PT ;  /* 0x000000050400720c */ /* 0x000fc60003f04270 */
[-C--:B------:R-:W-:Y:S02]  /*1a90*/  IMAD R10, R9, R6.reuse, RZ ;  /* 0x00000006090a7224 */ /* 0x080fe400078e02ff */
[----:B------:R-:W-:-:S04]  /*1aa0*/  IMAD.WIDE.U32 R8, R7, R6, RZ ;  /* 0x0000000607087225 */ /* 0x000fc800078e00ff */
[----:B------:R-:W-:Y:S01]  /*1ab0*/  IMAD R7, R7, R12, R10 ;  /* 0x0000000c07077224 */ /* 0x000fe200078e020a */
[----:B------:R-:W1:Y:S01]  /*1ac0*/  SHFL.DOWN PT, R6, R8, 0x10, R5 ;  /* 0x0a00000008067989 */ /* 0x000e6200000e0005 */
[----:B------:R-:W-:-:S03]  /*1ad0*/  @!P1 MOV R12, 0x400 ;  /* 0x00000400000c9802 */ /* 0x000fc60000000f00 */
[----:B------:R-:W-:Y:S02]  /*1ae0*/  IADD3 R10, PT, PT, R9, R7, RZ ;  /* 0x00000007090a7210 */ /* 0x000fe40007ffe0ff */
[----:B0-----:R-:W-:-:S03]  /*1af0*/  @!P1 LEA R12, R13, R12, 0x18 ;  /* 0x0000000c0d0c9211 */ /* 0x001fc600078ec0ff */
[----:B------:R-:W0:Y:S01]  /*1b00*/  SHFL.DOWN PT, R7, R10, 0x10, R5 ;  /* 0x0a0000000a077989 */ /* 0x000e2200000e0005 */
[----:B------:R-:W-:Y:S02]  /*1b10*/  @!P1 IADD3 R11, PT, PT, R11, R12, RZ ;  /* 0x0000000c0b0b9210 */ /* 0x000fe40007ffe0ff */
[----:B-1----:R-:W-:Y:S02]  /*1b20*/  SEL R9, R6, 0x1, !P0 ;  /* 0x0000000106097807 */ /* 0x002fe40004000000 */
[----:B0-----:R-:W-:Y:S02]  /*1b30*/  SEL R7, R7, RZ, !P0 ;  /* 0x000000ff07077207 */ /* 0x001fe40004000000 */
[----:B------:R-:W-:-:S03]  /*1b40*/  ISETP.NE.AND P0, PT, R2, RZ, PT ;  /* 0x000000ff0200720c */ /* 0x000fc60003f05270 */
[-C--:B------:R-:W-:Y:S02]  /*1b50*/  IMAD R4, R7, R8.reuse, RZ ;  /* 0x0000000807047224 */ /* 0x080fe400078e02ff */
[----:B------:R-:W-:-:S04]  /*1b60*/  IMAD.WIDE.U32 R6, R9, R8, RZ ;  /* 0x0000000809067225 */ /* 0x000fc800078e00ff */
[----:B------:R-:W-:Y:S01]  /*1b70*/  IMAD R9, R9, R10, R4 ;  /* 0x0000000a09097224 */ /* 0x000fe200078e0204 */
[----:B------:R-:W-:-:S04]  /*1b80*/  MOV R8, R6 ;  /* 0x0000000600087202 */ /* 0x000fc80000000f00 */
[----:B------:R-:W-:-:S05]  /*1b90*/  IADD3 R9, PT, PT, R7, R9, RZ ;  /* 0x0000000907097210 */ /* 0x000fca0007ffe0ff */
[----:B------:R0:W-:Y:S01]  /*1ba0*/  @!P1 STS.64 [R11+0x8], R8 ;  /* 0x000008080b009388 */ /* 0x0001e20000000a00 */
[----:B------:R-:W-:Y:S06]  /*1bb0*/  BAR.SYNC.DEFER_BLOCKING 0x0 ;  /* 0x0000000000007b1d */ /* 0x000fec0000010000 */
[----:B------:R-:W-:Y:S05]  /*1bc0*/  @P0 BRA `(.L_x_947) ;  /* 0x0000002000440947 */ /* 0x000fea0003800000 */
[----:B------:R-:W1:Y:S01]  /*1bd0*/  S2UR UR5, SR_CgaCtaId ;  /* 0x00000000000579c3 */ /* 0x000e620000008800 */
[----:B------:R-:W-:Y:S01]  /*1be0*/  UMOV UR4, 0x400 ;  /* 0x0000040000047882 */ /* 0x000fe20000000000 */
[----:B------:R-:W-:Y:S01]  /*1bf0*/  ISETP.GT.U32.AND P1, PT, R3, 0x20, PT ;  /* 0x000000200300780c */ /* 0x000fe20003f24070 */
[----:B-1----:R-:W-:-:S09]  /*1c00*/  ULEA UR4, UR5, UR4, 0x18 ;  /* 0x0000000405047291 */ /* 0x002fd2000f8ec0ff */
[----:B------:R-:W0:Y:S04]  /*1c10*/  LDS.128 R12, [UR4+0x10] ;  /* 0x00001004ff0c7984 */ /* 0x000e280008000c00 */
[----:B------:R-:W1:Y:S01]  /*1c20*/  LDS.128 R4, [UR4+0x20] ;  /* 0x00002004ff047984 */ /* 0x000e620008000c00 */
[----:B0-----:R-:W-:Y:S02]  /*1c30*/  SEL R11, R13, RZ, P1 ;  /* 0x000000ff0d0b7207 */ /* 0x001fe40000800000 */
[----:B------:R-:W-:Y:S02]  /*1c40*/  SEL R12, R12, 0x1, P1 ;  /* 0x000000010c0c7807 */ /* 0x000fe40000800000 */
[----:B------:R-:W-:Y:S01]  /*1c50*/  ISETP.GT.U32.AND P1, PT, R3, 0x40, PT ;  /* 0x000000400300780c */ /* 0x000fe20003f24070 */
[----:B------:R-:W-:-:S02]  /*1c60*/  IMAD R11, R11, R8, RZ ;  /* 0x000000080b0b7224 */ /* 0x000fc400078e02ff */
[----:B------:R-:W-:Y:S01]  /*1c70*/  IMAD.WIDE.U32 R16, R12, R8, RZ ;  /* 0x000000080c107225 */ /* 0x000fe200078e00ff */
[----:B------:R-:W-:Y:S02]  /*1c80*/  SEL R13, R14, 0x1, P1 ;  /* 0x000000010e0d7807 */ /* 0x000fe40000800000 */
[----:B------:R-:W-:Y:S01]  /*1c90*/  SEL R15, R15, RZ, P1 ;  /* 0x000000ff0f0f7207 */ /* 0x000fe20000800000 */
[----:B------:R-:W-:Y:S01]  /*1ca0*/  IMAD R11, R12, R9, R11 ;  /* 0x000000090c0b7224 */ /* 0x000fe200078e020b */
[----:B------:R-:W-:-:S04]  /*1cb0*/  ISETP.GT.U32.AND P1, PT, R3, 0x60, PT ;  /* 0x000000600300780c */ /* 0x000fc80003f24070 */
[----:B------:R-:W-:Y:S02]  /*1cc0*/  IADD3 R2, PT, PT, R17, R11, RZ ;  /* 0x0000000b11027210 */ /* 0x000fe40007ffe0ff */
[----:B------:R-:W0:Y:S01]  /*1cd0*/  LDS.128 R8, [UR4+0x30] ;  /* 0x00003004ff087984 */ /* 0x000e220008000c00 */
[----:B-1----:R-:W-:Y:S02]  /*1ce0*/  SEL R5, R5, RZ, P1 ;  /* 0x000000ff05057207 */ /* 0x002fe40000800000 */
[-C--:B------:R-:W-:Y:S02]  /*1cf0*/  IMAD R2, R2, R13.reuse, RZ ;  /* 0x0000000d02027224 */ /* 0x080fe400078e02ff */
[----:B------:R-:W-:-:S04]  /*1d00*/  IMAD.WIDE.U32 R12, R16, R13, RZ ;  /* 0x0000000d100c7225 */ /* 0x000fc800078e00ff */
[----:B------:R-:W-:Y:S01]  /*1d10*/  IMAD R17, R15, R16, R2 ;  /* 0x000000100f117224 */ /* 0x000fe200078e0202 */
[----:B------:R-:W-:Y:S02]  /*1d20*/  SEL R15, R4, 0x1, P1 ;  /* 0x00000001040f7807 */ /* 0x000fe40000800000 */
[----:B------:R-:W-:Y:S02]  /*1d30*/  ISETP.GT.U32.AND P1, PT, R3, 0x80, PT ;  /* 0x000000800300780c */ /* 0x000fe40003f24070 */
[----:B------:R-:W-:Y:S02]  /*1d40*/  IADD3 R2, PT, PT, R13, R17, RZ ;  /* 0x000000110d027210 */ /* 0x000fe40007ffe0ff */
[----:B------:R-:W-:-:S03]  /*1d50*/  SEL R13, R6, 0x1, P1 ;  /* 0x00000001060d7807 */ /* 0x000fc60000800000 */
[-C--:B------:R-:W-:Y:S02]  /*1d60*/  IMAD R2, R2, R15.reuse, RZ ;  /* 0x0000000f02027224 */ /* 0x080fe400078e02ff */
[----:B------:R-:W-:-:S04]  /*1d70*/  IMAD.WIDE.U32 R14, R12, R15, RZ ;  /* 0x0000000f0c0e7225 */ /* 0x000fc800078e00ff */
[----:B------:R-:W-:-:S05]  /*1d80*/  IMAD R5, R5, R12, R2 ;  /* 0x0000000c05057224 */ /* 0x000fca00078e0202 */
[----:B------:R-:W-:Y:S02]  /*1d90*/  IADD3 R2, PT, PT, R15, R5, RZ ;  /* 0x000000050f027210 */ /* 0x000fe40007ffe0ff */
[----:B------:R-:W1:Y:S01]  /*1da0*/  LDS.64 R4, [UR4+0x40] ;  /* 0x00004004ff047984 */ /* 0x000e620008000a00 */
[----:B------:R-:W-:Y:S01]  /*1db0*/  SEL R15, R7, RZ, P1 ;  /* 0x000000ff070f7207 */ /* 0x000fe20000800000 */
[----:B------:R-:W-:Y:S01]  /*1dc0*/  IMAD.WIDE.U32 R6, R14, R13, RZ ;  /* 0x0000000d0e067225 */ /* 0x000fe200078e00ff */
[----:B------:R-:W-:-:S03]  /*1dd0*/  ISETP.GT.U32.AND P1, PT, R3, 0xa0, PT ;  /* 0x000000a00300780c */ /* 0x000fc60003f24070 */
[----:B------:R-:W-:Y:S01]  /*1de0*/  IMAD R2, R2, R13, RZ ;  /* 0x0000000d02027224 */ /* 0x000fe200078e02ff */
[----:B0-----:R-:W-:-:S03]  /*1df0*/  SEL R13, R8, 0x1, P1 ;  /* 0x00000001080d7807 */ /* 0x001fc60000800000 */
[----:B------:R-:W-:-:S05]  /*1e00*/  IMAD R15, R15, R14, R2 ;  /* 0x0000000e0f0f7224 */ /* 0x000fca00078e0202 */
[----:B------:R-:W-:Y:S02]  /*1e10*/  IADD3 R2, PT, PT, R7, R15, RZ ;  /* 0x0000000f07027210 */ /* 0x000fe40007ffe0ff */
[----:B------:R-:W-:Y:S01]  /*1e20*/  SEL R7, R9, RZ, P1 ;  /* 0x000000ff09077207 */ /* 0x000fe20000800000 */
[----:B------:R-:W-:Y:S01]  /*1e30*/  IMAD.WIDE.U32 R8, R6, R13, RZ ;  /* 0x0000000d06087225 */ /* 0x000fe200078e00ff */
[----:B------:R-:W-:-:S03]  /*1e40*/  ISETP.GT.U32.AND P1, PT, R3, 0xc0, PT ;  /* 0x000000c00300780c */ /* 0x000fc60003f24070 */
[----:B------:R-:W-:Y:S01]  /*1e50*/  IMAD R2, R2, R13, RZ ;  /* 0x0000000d02027224 */ /* 0x000fe200078e02ff */
[----:B------:R-:W-:-:S03]  /*1e60*/  SEL R11, R11, RZ, P1 ;  /* 0x000000ff0b0b7207 */ /* 0x000fc60000800000 */
[----:B------:R-:W-:Y:S01]  /*1e70*/  IMAD R13, R7, R6, R2 ;  /* 0x00000006070d7224 */ /* 0x000fe200078e0202 */
[----:B------:R-:W-:Y:S02]  /*1e80*/  SEL R7, R10, 0x1, P1 ;  /* 0x000000010a077807 */ /* 0x000fe40000800000 */
[----:B------:R-:W-:Y:S02]  /*1e90*/  ISETP.GT.U32.AND P1, PT, R3, 0xe0, PT ;  /* 0x000000e00300780c */ /* 0x000fe40003f24070 */
[----:B------:R-:W-:-:S05]  /*1ea0*/  IADD3 R2, PT, PT, R9, R13, RZ ;  /* 0x0000000d09027210 */ /* 0x000fca0007ffe0ff */
[-C--:B------:R-:W-:Y:S02]  /*1eb0*/  IMAD R6, R2, R7.reuse, RZ ;  /* 0x0000000702067224 */ /* 0x080fe400078e02ff */
[----:B------:R-:W-:Y:S01]  /*1ec0*/  IMAD.WIDE.U32 R2, R8, R7, RZ ;  /* 0x0000000708027225 */ /* 0x000fe200078e00ff */
[----:B-1----:R-:W-:-:S03]  /*1ed0*/  SEL R9, R4, 0x1, P1 ;  /* 0x0000000104097807 */ /* 0x002fc60000800000 */
[----:B------:R-:W-:Y:S01]  /*1ee0*/  IMAD R11, R11, R8, R6 ;  /* 0x000000080b0b7224 */ /* 0x000fe200078e0206 */
[----:B------:R-:W-:-:S04]  /*1ef0*/  SEL R5, R5, RZ, P1 ;  /* 0x000000ff05057207 */ /* 0x000fc80000800000 */
[----:B------:R-:W-:-:S05]  /*1f00*/  IADD3 R4, PT, PT, R3, R11, RZ ;  /* 0x0000000b03047210 */ /* 0x000fca0007ffe0ff */
[-C--:B------:R-:W-:Y:S02]  /*1f10*/  IMAD R4, R4, R9.reuse, RZ ;  /* 0x0000000904047224 */ /* 0x080fe400078e02ff */
[----:B------:R-:W-:-:S04]  /*1f20*/  IMAD.WIDE.U32 R8, R2, R9, RZ ;  /* 0x0000000902087225 */ /* 0x000fc800078e00ff */
[----:B------:R-:W-:-:S05]  /*1f30*/  IMAD R5, R5, R2, R4 ;  /* 0x0000000205057224 */ /* 0x000fca00078e0204 */
[----:B------:R-:W-:Y:S01]  /*1f40*/  IADD3 R9, PT, PT, R9, R5, RZ ;  /* 0x0000000509097210 */ /* 0x000fe20007ffe0ff */
[----:B------:R-:W-:Y:S06]  /*1f50*/  BRA `(.L_x_947) ;  /* 0x0000001c00607947 */ /* 0x000fec0003800000 */
.L_x_932:
[----:B------:R-:W0:Y:S01]  /*1f60*/  S2R R2, SR_TID.X ;  /* 0x0000000000027919 */ /* 0x000e220000002100 */
[----:B------:R-:W1:Y:S02]  /*1f70*/  LDCU.64 UR4, c[0x0][0x380] ;  /* 0x00007000ff0477ac */ /* 0x000e640008000a00 */
[----:B-1----:R-:W-:Y:S02]  /*1f80*/  MOV R8, UR4 ;  /* 0x0000000400087c02 */ /* 0x002fe40008000f00 */
[----:B------:R-:W-:Y:S02]  /*1f90*/  MOV R9, UR5 ;  /* 0x0000000500097c02 */ /* 0x000fe40008000f00 */
[----:B0-----:R-:W-:-:S05]  /*1fa0*/  IADD3 R5, PT, PT, R11, R2, RZ ;  /* 0x000000020b057210 */ /* 0x001fca0007ffe0ff */
        /* <DEDUP_REMOVED lines=8> */
[----:B------:R0:W5:Y:S01]  /*2030*/  LDG.E.64 R26, desc[UR8][R4.64+0x3800] ;  /* 0x00380008041a7981 */ /* 0x000162000c1e1b00 */
[----:B--2---:R-:W-:-:S04]  /*2040*/  IMAD R7, R25, R12, RZ ;  /* 0x0000000c19077224 */ /* 0x004fc800078e02ff */
[C---:B------:R-:W-:Y:S02]  /*2050*/  IMAD R29, R24.reuse, R13, R7 ;  /* 0x0000000d181d7224 */ /* 0x040fe400078e0207 */
[----:B------:R-:W-:-:S03]  /*2060*/  IMAD.WIDE.U32 R24, R24, R12, R24 ;  /* 0x0000000c18187225 */ /* 0x000fc600078e0018 */
        /* <DEDUP_REMOVED lines=8> */
[----:B0-----:R-:W-:-:S04]  /*20f0*/  IMAD.WIDE.U32 R4, R16, R7, R16 ;  /* 0x0000000710047225 */ /* 0x001fc800078e0010 */
        /* <DEDUP_REMOVED lines=19> */
[----:B------:R-:W-:Y:S01]  /*2230*/  ISETP.GE.U32.AND P0, PT, R3, R6, PT ;  /* 0x000000060300720c */ /* 0x000fe20003f06070 */
[----:B------:R-:W-:-:S04]  /*2240*/  IMAD.WIDE.U32 R4, R26, R7, R26 ;  /* 0x000000071a047225 */ /* 0x000fc800078e001a */
[----:B------:R-:W-:Y:S01]  /*2250*/  IMAD R27, R26, R25, R12 ;  /* 0x000000191a1b7224 */ /* 0x000fe200078e020c */
[----:B------:R-:W-:-:S04]  /*2260*/  IADD3 R24, P1, P2, R7, 0x1, R4 ;  /* 0x0000000107187810 */ /* 0x000fc80007a3e004 */
[----:B------:R-:W-:-:S04]  /*2270*/  IADD3 R4, PT, PT, R5, R27, RZ ;  /* 0x0000001b05047210 */ /* 0x000fc80007ffe0ff */
[----:B------:R-:W-:Y:S01]  /*2280*/  IADD3.X R25, PT, PT, R25, RZ, R4, P1, P2 ;  /* 0x000000ff19197210 */ /* 0x000fe20000fe4404 */
[----:B------:R-:W-:Y:S06]  /*2290*/  @!P0 BRA `(.L_x_948) ;  /* 0x0000001400208947 */ /* 0x000fec0003800000 */
[----:B------:R-:W-:Y:S01]  /*22a0*/  UIADD3 UR5, UPT, UPT, UR6, -0x800, URZ ;  /* 0xfffff80006057890 */ /* 0x000fe2000fffe0ff */
[-C--:B------:R-:W-:Y:S01]  /*22b0*/  LEA R5, R10, R11.reuse, 0xb ;  /* 0x0000000b0a057211 */ /* 0x080fe200078e58ff */
[----:B------:R-:W-:Y:S01]  /*22c0*/  UMOV UR4, URZ ;  /* 0x000000ff00047c82 */ /* 0x000fe20008000000 */
[----:B------:R-:W-:Y:S02]  /*22d0*/  LOP3.LUT R3, RZ, R2, RZ, 0x33, !PT ;  /* 0x00000002ff037212 */ /* 0x000fe400078e33ff */
[C---:B------:R-:W-:Y:S02]  /*22e0*/  IADD3 R7, PT, PT, R6.reuse, R11, RZ ;  /* 0x0000000b06077210 */ /* 0x040fe40007ffe0ff */
[----:B------:R-:W-:Y:S02]  /*22f0*/  ISETP.GT.U32.AND P0, PT, R5, UR5, PT ;  /* 0x0000000505007c0c */ /* 0x000fe4000bf04070 */
[----:B------:R-:W-:Y:S02]  /*2300*/  IADD3 R4, PT, PT, -R6, UR6, R3 ;  /* 0x0000000606047c10 */ /* 0x000fe4000fffe103 */
[----:B------:R-:W-:-:S02]  /*2310*/  IADD3 R3, PT, PT, R7, 0x800, R2 ;  /* 0x0000080007037810 */ /* 0x000fc40007ffe002 */
[----:B------:R-:W-:-:S07]  /*2320*/  IADD3 R4, PT, PT, -R11, R4, RZ ;  /* 0x000000040b047210 */ /* 0x000fce0007ffe1ff */
[----:B------:R-:W-:Y:S05]  /*2330*/  @P0 BRA `(.L_x_949) ;  /* 0x0000000000e40947 */ /* 0x000fea0003800000 */
[----:B------:R-:W0:Y:S01]  /*2340*/  LDC.64 R8, c[0x0][0x380] ;  /* 0x0000e000ff087b82 */ /* 0x000e220000000a00 */
[----:B------:R-:W1:Y:S01]  /*2350*/  LDCU UR6, c[0x0][0x3a8] ;  /* 0x00007500ff0677ac */ /* 0x000e620008000800 */
[----:B------:R-:W-:Y:S01]  /*2360*/  NOP ;  /* 0x0000000000007918 */ /* 0x000fe20000000000 */
.L_x_950:
[----:B------:R-:W-:-:S05]  /*2370*/  IADD3 R11, PT, PT, R2, R5, RZ ;  /* 0x00000005020b7210 */ /* 0x000fca0007ffe0ff */
[----:B0-----:R-:W-:-:S05]  /*2380*/  IMAD.WIDE.U32 R10, R11, 0x8, R8 ;  /* 0x000000080b0a7825 */ /* 0x001fca00078e0008 */
[----:B------:R-:W2:Y:S04]  /*2390*/  LDG.E.64 R12, desc[UR8][R10.64] ;  /* 0x000000080a0c7981 */ /* 0x000ea8000c1e1b00 */
[----:B------:R-:W3:Y:S04]  /*23a0*/  LDG.E.64 R14, desc[UR8][R10.64+0x800] ;  /* 0x000800080a0e7981 */ /* 0x000ee8000c1e1b00 */
[----:B------:R-:W4:Y:S04]  /*23b0*/  LDG.E.64 R16, desc[UR8][R10.64+0x1000] ;  /* 0x001000080a107981 */ /* 0x000f28000c1e1b00 */
        /* <DEDUP_REMOVED lines=14> */
[----:B------:R-:W4:Y:S04]  /*24a0*/  LDG.E.64 R12, desc[UR8][R10.64+0x3000] ;  /* 0x003000080a0c7981 */ /* 0x000f28000c1e1b00 */
[----:B------:R0:W4:Y:S01]  /*24b0*/  LDG.E.64 R24, desc[UR8][R10.64+0x3800] ;  /* 0x003800080a187981 */ /* 0x000122000c1e1b00 */
[----:B------:R-:W-:-:S05]  /*24c0*/  IADD3 R15, PT, PT, R15, R17, RZ ;  /* 0x000000110f0f7210 */ /* 0x000fca0007ffe0ff */
[----:B-----5:R-:W-:Y:S02]  /*24d0*/  IMAD R27, R15, R18, RZ ;  /* 0x000000120f1b7224 */ /* 0x020fe400078e02ff */
        /* <DEDUP_REMOVED lines=8> */
[----:B0-----:R-:W-:-:S04]  /*2560*/  IMAD.WIDE.U32 R10, R20, R14, R14 ;  /* 0x0000000e140a7225 */ /* 0x001fc800078e000e */
[----:B------:R-:W-:-:S05]  /*2570*/  IMAD R17, R21, R14, R17 ;  /* 0x0000000e15117224 */ /* 0x000fca00078e0211 */
[----:B------:R-:W-:-:S05]  /*2580*/  IADD3 R11, PT, PT, R11, R17, RZ ;  /* 0x000000110b0b7210 */ /* 0x000fca0007ffe0ff */
[----:B----4-:R-:W-:Y:S02]  /*2590*/  IMAD R17, R11, R12, RZ ;  /* 0x0000000c0b117224 */ /* 0x010fe400078e02ff */
[----:B------:R-:W-:Y:S01]  /*25a0*/  IMAD.WIDE.U32 R14, R12, R10, R10 ;  /* 0x0000000a0c0e7225 */ /* 0x000fe200078e000a */
[----:B-1----:R-:W-:-:S03]  /*25b0*/  IADD3 R11, PT, PT, -R5, UR6, RZ ;  /* 0x00000006050b7c10 */ /* 0x002fc6000fffe1ff */
[----:B------:R-:W-:Y:S01]  /*25c0*/  IMAD R17, R13, R10, R17 ;  /* 0x0000000a0d117224 */ /* 0x000fe200078e0211 */
[----:B------:R-:W-:-:S04]  /*25d0*/  ISETP.GE.U32.AND P0, PT, R11, R6, PT ;  /* 0x000000060b00720c */ /* 0x000fc80003f06070 */
[----:B------:R-:W-:-:S05]  /*25e0*/  IADD3 R15, PT, PT, R15, R17, RZ ;  /* 0x000000110f0f7210 */ /* 0x000fca0007ffe0ff */
[----:B------:R-:W-:Y:S02]  /*25f0*/  IMAD R13, R15, R24, RZ ;  /* 0x000000180f0d7224 */ /* 0x000fe400078e02ff */
[----:B------:R-:W-:-:S04]  /*2600*/  IMAD.WIDE.U32 R10, R24, R14, R14 ;  /* 0x0000000e180a7225 */ /* 0x000fc800078e000e */
[----:B------:R-:W-:Y:S01]  /*2610*/  IMAD R13, R25, R14, R13 ;  /* 0x0000000e190d7224 */ /* 0x000fe200078e020d */
[----:B------:R-:W-:-:S04]  /*2620*/  MOV R24, R10 ;  /* 0x0000000a00187202 */ /* 0x000fc80000000f00 */
[----:B------:R-:W-:Y:S01]  /*2630*/  IADD3 R25, PT, PT, R11, R13, RZ ;  /* 0x0000000d0b197210 */ /* 0x000fe20007ffe0ff */
[----:B------:R-:W-:Y:S06]  /*2640*/  @!P0 BRA `(.L_x_948) ;  /* 0x0000001000348947 */ /* 0x000fec0003800000 */
[----:B------:R-:W0:Y:S01]  /*2650*/  LDC R10, c[0x0][0x3ac] ;  /* 0x0000eb00ff0a7b82 */ /* 0x000e220000000800 */
[----:B------:R-:W-:Y:S01]  /*2660*/  UIADD3 UR4, UPT, UPT, UR4, 0x1, URZ ;  /* 0x0000000104047890 */ /* 0x000fe2000fffe0ff */
[C---:B------:R-:W-:Y:S02]  /*2670*/  IADD3 R7, PT, PT, R6.reuse, R7, RZ ;  /* 0x0000000706077210 */ /* 0x040fe40007ffe0ff */
[C---:B------:R-:W-:Y:S02]  /*2680*/  IADD3 R4, PT, PT, -R6.reuse, R4, RZ ;  /* 0x0000000406047210 */ /* 0x040fe40007ffe1ff */
[----:B------:R-:W-:Y:S02]  /*2690*/  IADD3 R3, PT, PT, R6, R3, RZ ;  /* 0x0000000306037210 */ /* 0x000fe40007ffe0ff */
[----:B0-----:R-:W-:-:S04]  /*26a0*/  LEA R5, R10, R5, 0xb ;  /* 0x000000050a057211 */ /* 0x001fc800078e58ff */
[----:B------:R-:W-:-:S13]  /*26b0*/  ISETP.GT.U32.AND P0, PT, R5, UR5, PT ;  /* 0x0000000505007c0c */ /* 0x000fda000bf04070 */
[----:B------:R-:W-:Y:S05]  /*26c0*/  @!P0 BRA `(.L_x_950) ;  /* 0xfffffffc00288947 */ /* 0x000fea000383ffff */
.L_x_949:
[----:B------:R-:W-:Y:S01]  /*26d0*/  IADD3 R11, PT, PT, -R5, UR6, RZ ;  /* 0x00000006050b7c10 */ /* 0x000fe2000fffe1ff */
[----:B------:R-:W-:Y:S03]  /*26e0*/  BSSY.RECONVERGENT B1, `(.L_x_948) ;  /* 0x0000103000017945 */ /* 0x000fe60003800200 */
[----:B------:R-:W-:-:S04]  /*26f0*/  ISETP.GE.AND P0, PT, R2, R11, PT ;  /* 0x0000000b0200720c */ /* 0x000fc80003f06270 */
[----:B------:R-:W-:-:S13]  /*2700*/  ISETP.GE.U32.OR P0, PT, R5, UR6, P0 ;  /* 0x0000000605007c0c */ /* 0x000fda0008706470 */
[----:B------:R-:W-:Y:S05]  /*2710*/  @P0 BRA `(.L_x_951) ;  /* 0x0000000c00fc0947 */ /* 0x000fea0003800000 */
[----:B------:R-:W-:Y:S01]  /*2720*/  SHF.L.U32 R13, R0, 0xb, RZ ;  /* 0x0000000b000d7819 */ /* 0x000fe200000006ff */
[----:B------:R-:W-:Y:S01]  /*2730*/  BSSY.RECONVERGENT B2, `(.L_x_952) ;  /* 0x0000086000027945 */ /* 0x000fe20003800200 */
[-C--:B------:R-:W-:Y:S02]  /*2740*/  LOP3.LUT R11, RZ, R2.reuse, RZ, 0x33, !PT ;  /* 0x00000002ff0b7212 */ /* 0x080fe400078e33ff */
[----:B------:R-:W-:Y:S02]  /*2750*/  IADD3 R6, PT, PT, R6, R13, RZ ;  /* 0x0000000d06067210 */ /* 0x000fe40007ffe0ff */
[----:B------:R-:W-:Y:S02]  /*2760*/  MOV R22, R2 ;  /* 0x0000000200167202 */ /* 0x000fe40000000f00 */
[----:B------:R-:W-:Y:S01]  /*2770*/  IADD3 R6, PT, PT, -R6, UR6, R11 ;  /* 0x0000000606067c10 */ /* 0x000fe2000fffe10b */
[----:B------:R-:W-:-:S04]  /*2780*/  IMAD R11, R10, UR4, RZ ;  /* 0x000000040a0b7c24 */ /* 0x000fc8000f8e02ff */
        /* <DEDUP_REMOVED lines=8> */
[----:B------:R-:W-:-:S04]  /*2810*/  LOP3.LUT R11, R11, 0x1fffff0, RZ, 0xc0, !PT ;  /* 0x01fffff00b0b7812 */ /* 0x000fc800078ec0ff */
[----:B------:R-:W-:-:S07]  /*2820*/  IADD3 R11, PT, PT, -R11, RZ, RZ ;  /* 0x000000ff0b0b7210 */ /* 0x000fce0007ffe1ff */
.L_x_955:
[----:B------:R-:W-:-:S05]  /*2830*/  IADD3 R19, PT, PT, R3, -0x800, RZ ;  /* 0xfffff80003137810 */ /* 0x000fca0007ffe0ff */
[----:B------:R-:W-:Y:S01]  /*2840*/  IMAD.WIDE.U32 R18, R19, 0x8, R8 ;  /* 0x0000000813127825 */ /* 0x000fe200078e0008 */
[----:B------:R-:W-:-:S05]  /*2850*/  IADD3 R17, PT, PT, R3, -0x700, RZ ;  /* 0xfffff90003117810 */ /* 0x000fca0007ffe0ff */
[----:B------:R-:W2:Y:S01]  /*2860*/  LDG.E.64 R18, desc[UR8][R18.64] ;  /* 0x0000000812127981 */ /* 0x000ea2000c1e1b00 */
[----:B------:R-:W-:Y:S01]  /*2870*/  IMAD.WIDE.U32 R16, R17, 0x8, R8 ;  /* 0x0000000811107825 */ /* 0x000fe200078e0008 */
[----:B------:R-:W-:-:S05]  /*2880*/  IADD3 R15, PT, PT, R3, -0x600, RZ ;  /* 0xfffffa00030f7810 */ /* 0x000fca0007ffe0ff */
[----:B------:R-:W3:Y:S01]  /*2890*/  LDG.E.64 R16, desc[UR8][R16.64] ;  /* 0x0000000810107981 */ /* 0x000ee2000c1e1b00 */
[----:B------:R-:W-:Y:S01]  /*28a0*/  IMAD.WIDE.U32 R14, R15, 0x8, R8 ;  /* 0x000000080f0e7825 */ /* 0x000fe200078e0008 */
[----:B------:R-:W-:-:S05]  /*28b0*/  IADD3 R13, PT, PT, R3, -0x500, RZ ;  /* 0xfffffb00030d7810 */ /* 0x000fca0007ffe0ff */
[----:B------:R-:W4:Y:S01]  /*28c0*/  LDG.E.64 R14, desc[UR8][R14.64] ;  /* 0x000000080e0e7981 */ /* 0x000f22000c1e1b00 */
[----:B------:R-:W-:-:S06]  /*28d0*/  IMAD.WIDE.U32 R12, R13, 0x8, R8 ;  /* 0x000000080d0c7825 */ /* 0x000fcc00078e0008 */
[----:B------:R-:W5:Y:S01]  /*28e0*/  LDG.E.64 R12, desc[UR8][R12.64] ;  /* 0x000000080c0c7981 */ /* 0x000f62000c1e1b00 */
[----:B------:R-:W-:Y:S01]  /*28f0*/  IADD3 R23, PT, PT, R3, -0x400, RZ ;  /* 0xfffffc0003177810 */ /* 0x000fe20007ffe0ff */
[----:B--2---:R-:W-:Y:S02]  /*2900*/  IMAD R27, R25, R18, RZ ;  /* 0x00000012191b7224 */ /* 0x004fe400078e02ff */
[----:B------:R-:W-:-:S04]  /*2910*/  IMAD.WIDE.U32 R20, R18, R24, R24 ;  /* 0x0000001812147225 */ /* 0x000fc800078e0018 */
[----:B------:R-:W-:Y:S02]  /*2920*/  IMAD R27, R19, R24, R27 ;  /* 0x00000018131b7224 */ /* 0x000fe400078e021b */
[----:B------:R-:W-:-:S03]  /*2930*/  IMAD.WIDE.U32 R24, R23, 0x8, R8 ;  /* 0x0000000817187825 */ /* 0x000fc600078e0008 */
[----:B------:R-:W-:-:S03]  /*2940*/  IADD3 R21, PT, PT, R21, R27, RZ ;  /* 0x0000001b15157210 */ /* 0x000fc60007ffe0ff */
[----:B------:R-:W2:Y:S01]  /*2950*/  LDG.E.64 R24, desc[UR8][R24.64] ;  /* 0x0000000818187981 */ /* 0x000ea2000c1e1b00 */
[----:B------:R-:W-:Y:S01]  /*2960*/  IADD3 R23, PT, PT, R3, -0x300, RZ ;  /* 0xfffffd0003177810 */ /* 0x000fe20007ffe0ff */
[----:B---3--:R-:W-:Y:S02]  /*2970*/  IMAD R27, R21, R16, RZ ;  /* 0x00000010151b7224 */ /* 0x008fe400078e02ff */
[----:B------:R-:W-:-:S04]  /*2980*/  IMAD.WIDE.U32 R18, R16, R20, R20 ;  /* 0x0000001410127225 */ /* 0x000fc800078e0014 */
[----:B------:R-:W-:Y:S02]  /*2990*/  IMAD R27, R17, R20, R27 ;  /* 0x00000014111b7224 */ /* 0x000fe400078e021b */
[----:B------:R-:W-:-:S03]  /*29a0*/  IMAD.WIDE.U32 R20, R23, 0x8, R8 ;  /* 0x0000000817147825 */ /* 0x000fc600078e0008 */
[----:B------:R-:W-:-:S03]  /*29b0*/  IADD3 R19, PT, PT, R19, R27, RZ ;  /* 0x0000001b13137210 */ /* 0x000fc60007ffe0ff */
[----:B------:R-:W3:Y:S01]  /*29c0*/  LDG.E.64 R20, desc[UR8][R20.64] ;  /* 0x0000000814147981 */ /* 0x000ee2000c1e1b00 */
[----:B------:R-:W-:Y:S01]  /*29d0*/  IADD3 R23, PT, PT, R3, -0x200, RZ ;  /* 0xfffffe0003177810 */ /* 0x000fe20007ffe0ff */
[----:B----4-:R-:W-:Y:S02]  /*29e0*/  IMAD R27, R19, R14, RZ ;  /* 0x0000000e131b7224 */ /* 0x010fe400078e02ff */
[----:B------:R-:W-:-:S04]  /*29f0*/  IMAD.WIDE.U32 R16, R14, R18, R18 ;  /* 0x000000120e107225 */ /* 0x000fc800078e0012 */
[----:B------:R-:W-:Y:S02]  /*2a00*/  IMAD R27, R15, R18, R27 ;  /* 0x000000120f1b7224 */ /* 0x000fe400078e021b */
[----:B------:R-:W-:-:S03]  /*2a10*/  IMAD.WIDE.U32 R18, R23, 0x8, R8 ;  /* 0x0000000817127825 */ /* 0x000fc600078e0008 */
[----:B------:R-:W-:-:S03]  /*2a20*/  IADD3 R17, PT, PT, R17, R27, RZ ;  /* 0x0000001b11117210 */ /* 0x000fc60007ffe0ff */
[----:B------:R-:W4:Y:S01]  /*2a30*/  LDG.E.64 R18, desc[UR8][R18.64] ;  /* 0x0000000812127981 */ /* 0x000f22000c1e1b00 */
[----:B------:R-:W-:Y:S01]  /*2a40*/  IADD3 R23, PT, PT, R3, -0x100, RZ ;  /* 0xffffff0003177810 */ /* 0x000fe20007ffe0ff */
[----:B-----5:R-:W-:Y:S02]  /*2a50*/  IMAD R27, R17, R12, RZ ;  /* 0x0000000c111b7224 */ /* 0x020fe400078e02ff */
[----:B------:R-:W-:-:S04]  /*2a60*/  IMAD.WIDE.U32 R14, R12, R16, R16 ;  /* 0x000000100c0e7225 */ /* 0x000fc800078e0010 */
[----:B------:R-:W-:Y:S02]  /*2a70*/  IMAD R27, R13, R16, R27 ;  /* 0x000000100d1b7224 */ /* 0x000fe400078e021b */
[----:B------:R-:W-:-:S06]  /*2a80*/  IMAD.WIDE.U32 R16, R23, 0x8, R8 ;  /* 0x0000000817107825 */ /* 0x000fcc00078e0008 */
[----:B------:R-:W5:Y:S01]  /*2a90*/  LDG.E.64 R16, desc[UR8][R16.64] ;  /* 0x0000000810107981 */ /* 0x000f62000c1e1b00 */
[----:B------:R-:W-:-:S05]  /*2aa0*/  IADD3 R15, PT, PT, R15, R27, RZ ;  /* 0x0000001b0f0f7210 */ /* 0x000fca0007ffe0ff */
        /* <DEDUP_REMOVED lines=10> */
[----:B------:R-:W-:-:S03]  /*2b50*/  IMAD.WIDE.U32 R20, R23, 0x8, R8 ;  /* 0x0000000817147825 */ /* 0x000fc600078e0008 */
[----:B------:R-:W-:-:S03]  /*2b60*/  IADD3 R15, PT, PT, R15, R27, RZ ;  /* 0x0000001b0f0f7210 */ /* 0x000fc60007ffe0ff */
[----:B------:R-:W3:Y:S01]  /*2b70*/  LDG.E.64 R20, desc[UR8][R20.64] ;  /* 0x0000000814147981 */ /* 0x000ee2000c1e1b00 */
[----:B------:R-:W-:Y:S01]  /*2b80*/  IADD3 R23, PT, PT, R3, 0x200, RZ ;  /* 0x0000020003177810 */ /* 0x000fe20007ffe0ff */
[----:B----4-:R-:W-:Y:S02]  /*2b90*/  IMAD R27, R15, R18, RZ ;  /* 0x000000120f1b7224 */ /* 0x010fe400078e02ff */
[----:B------:R-:W-:-:S04]  /*2ba0*/  IMAD.WIDE.U32 R12, R18, R14, R14 ;  /* 0x0000000e120c7225 */ /* 0x000fc800078e000e */
[----:B------:R-:W-:Y:S02]  /*2bb0*/  IMAD R27, R19, R14, R27 ;  /* 0x0000000e131b7224 */ /* 0x000fe400078e021b */
[----:B------:R-:W-:-:S03]  /*2bc0*/  IMAD.WIDE.U32 R18, R23, 0x8, R8 ;  /* 0x0000000817127825 */ /* 0x000fc600078e0008 */
[----:B------:R-:W-:-:S03]  /*2bd0*/  IADD3 R13, PT, PT, R13, R27, RZ ;  /* 0x0000001b0d0d7210 */ /* 0x000fc60007ffe0ff */
[----:B------:R-:W4:Y:S01]  /*2be0*/  LDG.E.64 R18, desc[UR8][R18.64] ;  /* 0x0000000812127981 */ /* 0x000f22000c1e1b00 */
[----:B------:R-:W-:Y:S01]  /*2bf0*/  IADD3 R23, PT, PT, R3, 0x300, RZ ;  /* 0x0000030003177810 */ /* 0x000fe20007ffe0ff */
[----:B-----5:R-:W-:Y:S02]  /*2c00*/  IMAD R27, R13, R16, RZ ;  /* 0x000000100d1b7224 */ /* 0x020fe400078e02ff */
[----:B------:R-:W-:-:S04]  /*2c10*/  IMAD.WIDE.U32 R14, R16, R12, R12 ;  /* 0x0000000c100e7225 */ /* 0x000fc800078e000c */
[----:B------:R-:W-:Y:S02]  /*2c20*/  IMAD R27, R17, R12, R27 ;  /* 0x0000000c111b7224 */ /* 0x000fe400078e021b */
[----:B------:R-:W-:-:S06]  /*2c30*/  IMAD.WIDE.U32 R16, R23, 0x8, R8 ;  /* 0x0000000817107825 */ /* 0x000fcc00078e0008 */
[----:B------:R-:W5:Y:S01]  /*2c40*/  LDG.E.64 R16, desc[UR8][R16.64] ;  /* 0x0000000810107981 */ /* 0x000f62000c1e1b00 */
[----:B------:R-:W-:Y:S02]  /*2c50*/  IADD3 R15, PT, PT, R15, R27, RZ ;  /* 0x0000001b0f0f7210 */ /* 0x000fe40007ffe0ff */
[----:B------:R-:W-:-:S03]  /*2c60*/  IADD3 R23, PT, PT, R3, 0x400, RZ ;  /* 0x0000040003177810 */ /* 0x000fc60007ffe0ff */
        /* <DEDUP_REMOVED lines=27> */
[----:B------:R-:W-:Y:S02]  /*2e20*/  IADD3 R11, PT, PT, R11, 0x10, RZ ;  /* 0x000000100b0b7810 */ /* 0x000fe40007ffe0ff */
[----:B------:R-:W-:Y:S02]  /*2e30*/  IADD3 R22, PT, PT, R22, 0x1000, RZ ;  /* 0x0000100016167810 */ /* 0x000fe40007ffe0ff */
[----:B------:R-:W-:Y:S02]  /*2e40*/  ISETP.NE.AND P0, PT, R11, RZ, PT ;  /* 0x000000ff0b00720c */ /* 0x000fe40003f05270 */
        /* <DEDUP_REMOVED lines=18> */
[----:B------:R-:W-:Y:S05]  /*2f70*/  BSYNC.RECONVERGENT B3 ;  /* 0x0000000000037941 */ /* 0x000fea0003800200 */
.L_x_954:
[----:B------:R-:W-:-:S07]  /*2f80*/  IADD3 R22, PT, PT, R22, -0x800, RZ ;  /* 0xfffff80016167810 */ /* 0x000fce0007ffe0ff */
.L_x_953:
[----:B------:R-:W-:Y:S05]  /*2f90*/  BSYNC.RECONVERGENT B2 ;  /* 0x0000000000027941 */ /* 0x000fea0003800200 */
.L_x_952:
[----:B------:R-:W-:-:S13]  /*2fa0*/  ISETP.NE.AND P0, PT, R10, RZ, PT ;  /* 0x000000ff0a00720c */ /* 0x000fda0003f05270 */
[----:B------:R-:W-:Y:S05]  /*2fb0*/  @!P0 BRA `(.L_x_951) ;  /* 0x0000000400d48947 */ /* 0x000fea0003800000 */
[----:B------:R-:W-:Y:S01]  /*2fc0*/  ISETP.GE.U32.AND P0, PT, R10, 0x8, PT ;  /* 0x000000080a00780c */ /* 0x000fe20003f06070 */
[----:B------:R-:W-:Y:S01]  /*2fd0*/  BSSY.RECONVERGENT B2, `(.L_x_956) ;  /* 0x000003f000027945 */ /* 0x000fe20003800200 */
[----:B------:R-:W-:-:S04]  /*2fe0*/  LOP3.LUT R3, R6, 0x7, RZ, 0xc0, !PT ;  /* 0x0000000706037812 */ /* 0x000fc800078ec0ff */
[----:B------:R-:W-:-:S07]  /*2ff0*/  ISETP.NE.AND P1, PT, R3, RZ, PT ;  /* 0x000000ff0300720c */ /* 0x000fce0003f25270 */
[----:B------:R-:W-:Y:S06]  /*3000*/  @!P0 BRA `(.L_x_957) ;  /* 0x0000000000ec8947 */ /* 0x000fec0003800000 */
[----:B------:R-:W-:-:S05]  /*3010*/  IADD3 R23, PT, PT, R22, R5, RZ ;  /* 0x0000000516177210 */ /* 0x000fca0007ffe0ff */
[C---:B------:R-:W-:Y:S01]  /*3020*/  IMAD.WIDE.U32 R18, R23.reuse, 0x8, R8 ;  /* 0x0000000817127825 */ /* 0x040fe200078e0008 */
[----:B------:R-:W-:-:S05]  /*3030*/  IADD3 R21, PT, PT, R23, 0x100, RZ ;  /* 0x0000010017157810 */ /* 0x000fca0007ffe0ff */
[----:B------:R-:W2:Y:S01]  /*3040*/  LDG.E.64 R18, desc[UR8][R18.64] ;  /* 0x0000000812127981 */ /* 0x000ea2000c1e1b00 */
[----:B------:R-:W-:-:S06]  /*3050*/  IMAD.WIDE.U32 R20, R21, 0x8, R8 ;  /* 0x0000000815147825 */ /* 0x000fcc00078e0008 */
[----:B------:R-:W3:Y:S01]  /*3060*/  LDG.E.64 R20, desc[UR8][R20.64] ;  /* 0x0000000814147981 */ /* 0x000ee2000c1e1b00 */
[----:B------:R-:W-:-:S05]  /*3070*/  IADD3 R17, PT, PT, R23, 0x200, RZ ;  /* 0x0000020017117810 */ /* 0x000fca0007ffe0ff */
[----:B------:R-:W-:-:S06]  /*3080*/  IMAD.WIDE.U32 R16, R17, 0x8, R8 ;  /* 0x0000000811107825 */ /* 0x000fcc00078e0008 */
[----:B------:R-:W4:Y:S01]  /*3090*/  LDG.E.64 R16, desc[UR8][R16.64] ;  /* 0x0000000810107981 */ /* 0x000f22000c1e1b00 */
[----:B------:R-:W-:-:S05]  /*30a0*/  IADD3 R15, PT, PT, R23, 0x300, RZ ;  /* 0x00000300170f7810 */ /* 0x000fca0007ffe0ff */
[----:B------:R-:W-:Y:S01]  /*30b0*/  IMAD.WIDE.U32 R14, R15, 0x8, R8 ;  /* 0x000000080f0e7825 */ /* 0x000fe200078e0008 */
[----:B------:R-:W-:-:S05]  /*30c0*/  IADD3 R13, PT, PT, R23, 0x400, RZ ;  /* 0x00000400170d7810 */ /* 0x000fca0007ffe0ff */
[----:B------:R-:W5:Y:S01]  /*30d0*/  LDG.E.64 R14, desc[UR8][R14.64] ;  /* 0x000000080e0e7981 */ /* 0x000f62000c1e1b00 */
[----:B------:R-:W-:Y:S01]  /*30e0*/  IMAD.WIDE.U32 R12, R13, 0x8, R8 ;  /* 0x000000080d0c7825 */ /* 0x000fe200078e0008 */
[----:B------:R-:W-:Y:S02]  /*30f0*/  MOV R10, R24 ;  /* 0x00000018000a7202 */ /* 0x000fe40000000f00 */
[----:B------:R-:W-:-:S03]  /*3100*/  MOV R11, R25 ;  /* 0x00000019000b7202 */ /* 0x000fc60000000f00 */
[----:B------:R-:W5:Y:S01]  /*3110*/  LDG.E.64 R12, desc[UR8][R12.64] ;  /* 0x000000080c0c7981 */ /* 0x000f62000c1e1b00 */
[----:B--2---:R-:W-:Y:S02]  /*3120*/  IMAD R27, R25, R18, RZ ;  /* 0x00000012191b7224 */ /* 0x004fe400078e02ff */
[----:B------:R-:W-:-:S04]  /*3130*/  IMAD.WIDE.U32 R10, R18, R24, R10 ;  /* 0x00000018120a7225 */ /* 0x000fc800078e000a */
[----:B------:R-:W-:Y:S01]  /*3140*/  IMAD R27, R19, R24, R27 ;  /* 0x00000018131b7224 */ /* 0x000fe200078e021b */
[----:B------:R-:W-:-:S04]  /*3150*/  IADD3 R25, PT, PT, R23, 0x500, RZ ;  /* 0x0000050017197810 */ /* 0x000fc80007ffe0ff */
[----:B------:R-:W-:Y:S01]  /*3160*/  IADD3 R11, PT, PT, R11, R27, RZ ;  /* 0x0000001b0b0b7210 */ /* 0x000fe20007ffe0ff */
[----:B------:R-:W-:-:S04]  /*3170*/  IMAD.WIDE.U32 R24, R25, 0x8, R8 ;  /* 0x0000000819187825 */ /* 0x000fc800078e0008 */
[----:B---3--:R-:W-:Y:S02]  /*3180*/  IMAD R27, R11, R20, RZ ;  /* 0x000000140b1b7224 */ /* 0x008fe400078e02ff */
[----:B------:R-:W-:-:S04]  /*3190*/  IMAD.WIDE.U32 R18, R20, R10, R10 ;  /* 0x0000000a14127225 */ /* 0x000fc800078e000a */
[----:B------:R-:W-:Y:S02]  /*31a0*/  IMAD R27, R21, R10, R27 ;  /* 0x0000000a151b7224 */ /* 0x000fe400078e021b */
[----:B------:R-:W2:Y:S01]  /*31b0*/  LDG.E.64 R10, desc[UR8][R24.64] ;  /* 0x00000008180a7981 */ /* 0x000ea2000c1e1b00 */
[----:B------:R-:W-:-:S05]  /*31c0*/  IADD3 R21, PT, PT, R23, 0x600, RZ ;  /* 0x0000060017157810 */ /* 0x000fca0007ffe0ff */
[----:B------:R-:W-:Y:S01]  /*31d0*/  IMAD.WIDE.U32 R20, R21, 0x8, R8 ;  /* 0x0000000815147825 */ /* 0x000fe200078e0008 */
[----:B------:R-:W-:Y:S02]  /*31e0*/  IADD3 R19, PT, PT, R19, R27, RZ ;  /* 0x0000001b13137210 */ /* 0x000fe40007ffe0ff */
[----:B------:R-:W-:-:S03]  /*31f0*/  IADD3 R23, PT, PT, R23, 0x700, RZ ;  /* 0x0000070017177810 */ /* 0x000fc60007ffe0ff */
[----:B------:R-:W3:Y:S01]  /*3200*/  LDG.E.64 R20, desc[UR8][R20.64] ;  /* 0x0000000814147981 */ /* 0x000ee2000c1e1b00 */
[----:B----4-:R-:W-:Y:S02]  /*3210*/  IMAD R29, R19, R16, RZ ;  /* 0x00000010131d7224 */ /* 0x010fe400078e02ff */
[----:B------:R-:W-:-:S04]  /*3220*/  IMAD.WIDE.U32 R26, R16, R18, R18 ;  /* 0x00000012101a7225 */ /* 0x000fc800078e0012 */
[----:B------:R-:W-:Y:S02]  /*3230*/  IMAD R29, R17, R18, R29 ;  /* 0x00000012111d7224 */ /* 0x000fe400078e021d */
[----:B------:R-:W-:-:S06]  /*3240*/  IMAD.WIDE.U32 R18, R23, 0x8, R8 ;  /* 0x0000000817127825 */ /* 0x000fcc00078e0008 */
[----:B------:R-:W4:Y:S01]  /*3250*/  LDG.E.64 R18, desc[UR8][R18.64] ;  /* 0x0000000812127981 */ /* 0x000f22000c1e1b00 */
        /* <DEDUP_REMOVED lines=8> */
[----:B------:R-:W-:Y:S02]  /*32e0*/  IADD3 R15, PT, PT, R15, R23, RZ ;  /* 0x000000170f0f7210 */ /* 0x000fe40007ffe0ff */
[----:B------:R-:W-:-:S03]  /*32f0*/  IADD3 R22, PT, PT, R22, 0x800, RZ ;  /* 0x0000080016167810 */ /* 0x000fc60007ffe0ff */
        /* <DEDUP_REMOVED lines=11> */
[----:B------:R-:W-:-:S07]  /*33b0*/  IADD3 R25, PT, PT, R25, R13, RZ ;  /* 0x0000000d19197210 */ /* 0x000fce0007ffe0ff */
.L_x_957:
[----:B------:R-:W-:Y:S05]  /*33c0*/  BSYNC.RECONVERGENT B2 ;  /* 0x0000000000027941 */ /* 0x000fea0003800200 */
.L_x_956:
[----:B------:R-:W-:Y:S05]  /*33d0*/  @!P1 BRA `(.L_x_951) ;  /* 0x0000000000cc9947 */ /* 0x000fea0003800000 */
[----:B------:R-:W-:Y:S01]  /*33e0*/  ISETP.GE.U32.AND P0, PT, R3, 0x4, PT ;  /* 0x000000040300780c */ /* 0x000fe20003f06070 */
[----:B------:R-:W-:Y:S01]  /*33f0*/  BSSY.RECONVERGENT B2, `(.L_x_958) ;  /* 0x0000020000027945 */ /* 0x000fe20003800200 */
[----:B------:R-:W-:-:S11]  /*3400*/  LOP3.LUT P1, RZ, R6, 0x3, RZ, 0xc0, !PT ;  /* 0x0000000306ff7812 */ /* 0x000fd6000782c0ff */
[----:B------:R-:W-:Y:S05]  /*3410*/  @!P0 BRA `(.L_x_959) ;  /* 0x0000000000748947 */ /* 0x000fea0003800000 */
[----:B------:R-:W-:-:S05]  /*3420*/  IADD3 R5, PT, PT, R22, R5, RZ ;  /* 0x0000000516057210 */ /* 0x000fca0007ffe0ff */
[C---:B------:R-:W-:Y:S01]  /*3430*/  IMAD.WIDE.U32 R16, R5.reuse, 0x8, R8 ;  /* 0x0000000805107825 */ /* 0x040fe200078e0008 */
[----:B------:R-:W-:-:S05]  /*3440*/  IADD3 R15, PT, PT, R5, 0x100, RZ ;  /* 0x00000100050f7810 */ /* 0x000fca0007ffe0ff */
        /* <DEDUP_REMOVED lines=26> */
.L_x_959:
[----:B------:R-:W-:Y:S05]  /*35f0*/  BSYNC.RECONVERGENT B2 ;  /* 0x0000000000027941 */ /* 0x000fea0003800200 */
.L_x_958:
[----:B------:R-:W-:Y:S05]  /*3600*/  @!P1 BRA `(.L_x_951) ;  /* 0x0000000000409947 */ /* 0x000fea0003800000 */
[----:B------:R-:W-:Y:S02]  /*3610*/  LOP3.LUT R3, R4, 0xffff, RZ, 0xc0, !PT ;  /* 0x0000ffff04037812 */ /* 0x000fe400078ec0ff */
[----:B------:R-:W-:Y:S02]  /*3620*/  IADD3 R11, PT, PT, R22, R7, RZ ;  /* 0x00000007160b7210 */ /* 0x000fe40007ffe0ff */
[----:B------:R-:W-:-:S04]  /*3630*/  LEA.HI R3, R3, 0x1, RZ, 0x18 ;  /* 0x0000000103037811 */ /* 0x000fc800078fc0ff */
[----:B------:R-:W-:-:S04]  /*3640*/  LOP3.LUT R3, R3, 0x3, RZ, 0xc0, !PT ;  /* 0x0000000303037812 */ /* 0x000fc800078ec0ff */
[----:B------:R-:W-:-:S07]  /*3650*/  IADD3 R3, PT, PT, -R3, RZ, RZ ;  /* 0x000000ff03037210 */ /* 0x000fce0007ffe1ff */
.L_x_960:
[----:B------:R-:W-:-:S06]  /*3660*/  IMAD.WIDE.U32 R4, R11, 0x8, R8 ;  /* 0x000000080b047825 */ /* 0x000fcc00078e0008 */
        /* <DEDUP_REMOVED lines=10> */
.L_x_951:
[----:B------:R-:W-:Y:S05]  /*3710*/  BSYNC.RECONVERGENT B1 ;  /* 0x0000000000017941 */ /* 0x000fea0003800200 */
.L_x_948:
        /* <DEDUP_REMOVED lines=16> */
[----:B--2---:R-:W-:-:S03]  /*3820*/  SEL R5, R5, RZ, !P0 ;  /* 0x000000ff05057207 */ /* 0x004fc60004000000 */
[----:B------:R-:W-:Y:S01]  /*3830*/  IMAD.WIDE.U32 R6, R3, R4, RZ ;  /* 0x0000000403067225 */ /* 0x000fe200078e00ff */
[----:B------:R-:W-:-:S03]  /*3840*/  ISETP.GT.AND P0, PT, R11, 0x1b, PT ;  /* 0x0000001b0b00780c */ /* 0x000fc60003f04270 */
[----:B------:R-:W-:-:S04]  /*3850*/  IMAD R5, R5, R4, RZ ;  /* 0x0000000405057224 */ /* 0x000fc800078e02ff */
[----:B------:R-:W-:Y:S02]  /*3860*/  IMAD R5, R3, R8, R5 ;  /* 0x0000000803057224 */ /* 0x000fe400078e0205 */
[----:B------:R-:W1:Y:S03]  /*3870*/  SHFL.DOWN PT, R3, R6, 0x4, 0x1f ;  /* 0x08801f0006037f89 */ /* 0x000e6600000e0000 */
[----:B------:R-:W-:Y:S02]  /*3880*/  IADD3 R12, PT, PT, R7, R5, RZ ;  /* 0x00000005070c7210 */ /* 0x000fe40007ffe0ff */
[----:B------:R-:W-:-:S03]  /*3890*/  @!P1 SHF.R.U32.HI R7, RZ, 0x2, R2 ;  /* 0x00000002ff079819 */ /* 0x000fc60000011602 */
[----:B------:R-:W2:Y:S01]  /*38a0*/  SHFL.DOWN PT, R5, R12, 0x4, 0x1f ;  /* 0x08801f000c057f89 */ /* 0x000ea200000e0000 */
[----:B------:R-:W-:Y:S02]  /*38b0*/  @!P1 LOP3.LUT R7, R7, 0xf8, RZ, 0xc0, !PT ;  /* 0x000000f807079812 */ /* 0x000fe400078ec0ff */
[----:B-1----:R-:W-:-:S05]  /*38c0*/  SEL R3, R3, 0x1, !P0 ;  /* 0x0000000103037807 */ /* 0x002fca0004000000 */
[----:B------:R-:W-:Y:S01]  /*38d0*/  IMAD.WIDE.U32 R8, R3, R6, RZ ;  /* 0x0000000603087225 */ /* 0x000fe200078e00ff */
[----:B--2---:R-:W-:Y:S02]  /*38e0*/  SEL R5, R5, RZ, !P0 ;  /* 0x000000ff05057207 */ /* 0x004fe40004000000 */
[----:B------:R-:W-:-:S03]  /*38f0*/  ISETP.GT.AND P0, PT, R11, 0x17, PT ;  /* 0x000000170b00780c */ /* 0x000fc60003f04270 */
[----:B------:R-:W-:-:S04]  /*3900*/  IMAD R5, R5, R6, RZ ;  /* 0x0000000605057224 */ /* 0x000fc800078e02ff */
[----:B------:R-:W-:Y:S02]  /*3910*/  IMAD R5, R3, R12, R5 ;  /* 0x0000000c03057224 */ /* 0x000fe400078e0205 */
[----:B------:R-:W1:Y:S03]  /*3920*/  SHFL.DOWN PT, R3, R8, 0x8, 0x1f ;  /* 0x09001f0008037f89 */ /* 0x000e6600000e0000 */
[----:B------:R-:W-:-:S05]  /*3930*/  IADD3 R10, PT, PT, R9, R5, RZ ;  /* 0x00000005090a7210 */ /* 0x000fca0007ffe0ff */
[----:B------:R-:W2:Y:S01]  /*3940*/  SHFL.DOWN PT, R4, R10, 0x8, 0x1f ;  /* 0x09001f000a047f89 */ /* 0x000ea200000e0000 */
[----:B-1----:R-:W-:Y:S02]  /*3950*/  SEL R3, R3, 0x1, !P0 ;  /* 0x0000000103037807 */ /* 0x002fe40004000000 */
[----:B--2---:R-:W-:Y:S02]  /*3960*/  SEL R5, R4, RZ, !P0 ;  /* 0x000000ff04057207 */ /* 0x004fe40004000000 */
[----:B------:R-:W-:-:S03]  /*3970*/  ISETP.GT.AND P0, PT, R11, 0xf, PT ;  /* 0x0000000f0b00780c */ /* 0x000fc60003f04270 */
[-C--:B------:R-:W-:Y:S02]  /*3980*/  IMAD R6, R5, R8.reuse, RZ ;  /* 0x0000000805067224 */ /* 0x080fe400078e02ff */
[----:B------:R-:W-:-:S04]  /*3990*/  IMAD.WIDE.U32 R4, R3, R8, RZ ;  /* 0x0000000803047225 */ /* 0x000fc800078e00ff */
[----:B------:R-:W-:Y:S01]  /*39a0*/  IMAD R3, R3, R10, R6 ;  /* 0x0000000a03037224 */ /* 0x000fe200078e0206 */
[----:B------:R-:W-:-:S04]  /*39b0*/  @!P1 MOV R10, 0x400 ;  /* 0x00000400000a9802 */ /* 0x000fc80000000f00 */
[----:B------:R-:W-:Y:S02]  /*39c0*/  IADD3 R6, PT, PT, R5, R3, RZ ;  /* 0x0000000305067210 */ /* 0x000fe40007ffe0ff */
[----:B------:R-:W1:Y:S01]  /*39d0*/  SHFL.DOWN PT, R3, R4, 0x10, 0x1f ;  /* 0x0a001f0004037f89 */ /* 0x000e6200000e0000 */
[----:B0-----:R-:W-:-:S03]  /*39e0*/  @!P1 LEA R10, R13, R10, 0x18 ;  /* 0x0000000a0d0a9211 */ /* 0x001fc600078ec0ff */
[----:B------:R-:W0:Y:S01]  /*39f0*/  SHFL.DOWN PT, R5, R6, 0x10, 0x1f ;  /* 0x0a001f0006057f89 */ /* 0x000e2200000e0000 */
[----:B------:R-:W-:Y:S02]  /*3a00*/  @!P1 IADD3 R7, PT, PT, R7, R10, RZ ;  /* 0x0000000a07079210 */ /* 0x000fe40007ffe0ff */
[----:B-1----:R-:W-:Y:S02]  /*3a10*/  SEL R3, R3, 0x1, !P0 ;  /* 0x0000000103037807 */ /* 0x002fe40004000000 */
[----:B0-----:R-:W-:-:S03]  /*3a20*/  SEL R5, R5, RZ, !P0 ;  /* 0x000000ff05057207 */ /* 0x001fc60004000000 */
[----:B------:R-:W-:Y:S01]  /*3a30*/  IMAD.WIDE.U32 R8, R3, R4, RZ ;  /* 0x0000000403087225 */ /* 0x000fe200078e00ff */
[----:B------:R-:W-:-:S03]  /*3a40*/  ISETP.NE.AND P0, PT, R2, RZ, PT ;  /* 0x000000ff0200720c */ /* 0x000fc60003f05270 */
[----:B------:R-:W-:-:S04]  /*3a50*/  IMAD R5, R5, R4, RZ ;  /* 0x0000000405057224 */ /* 0x000fc800078e02ff */
        /* <DEDUP_REMOVED lines=9> */
[----:B--2---:R-:W1:Y:S01]  /*3af0*/  LDS.128 R4, [UR4+0x20] ;  /* 0x00002004ff047984 */ /* 0x004e620008000c00 */
        /* <DEDUP_REMOVED lines=30> */
.L_x_947:
[----:B------:R-:W-:Y:S05]  /*3ce0*/  BSYNC.RECONVERGENT B0 ;  /* 0x0000000000007941 */ /* 0x000fea0003800200 */
.L_x_931:
[----:B------:R-:W-:Y:S05]  /*3cf0*/  @P0 EXIT ;  /* 0x000000000000094d */ /* 0x000fea0003800000 */
[----:B-1----:R-:W1:Y:S02]  /*3d00*/  LDC.64 R2, c[0x0][0x388] ;  /* 0x0000e200ff027b82 */ /* 0x002e640000000a00 */
[----:B-1----:R-:W-:-:S05]  /*3d10*/  IMAD.WIDE.U32 R2, R0, 0x8, R2 ;  /* 0x0000000800027825 */ /* 0x002fca00078e0002 */
[----:B------:R-:W-:Y:S01]  /*3d20*/  STG.E.64 desc[UR8][R2.64], R8 ;  /* 0x0000000802007986 */ /* 0x000fe2000c101b08 */
[----:B------:R-:W-:Y:S05]  /*3d30*/  EXIT ;  /* 0x000000000000794d */ /* 0x000fea0003800000 */
.L_x_961:
        /* <DEDUP_REMOVED lines=12> */
.L_x_1315:


//--------------------- .text._ZN3cub18CUB_300001_SM_10006detail6reduce28DeviceReduceSingleTileKernelINS2_10policy_hubImj11mul_functorImEE10Policy1000EN6thrust24THRUST_300001_SM_1000_NS6detail15normal_iteratorINSA_10device_ptrImEEEEPmjS6_mm11inc_functorImEEEvT0_T1_T2_T3_T4_T6_ --------------------------
	.section	.text._ZN3cub18CUB_300001_SM_10006detail6reduce28DeviceReduceSingleTileKernelINS2_10policy_hubImj11mul_functorImEE10Policy1000EN6thrust24THRUST_300001_SM_1000_NS6detail15normal_iteratorINSA_10device_ptrImEEEEPmjS6_mm11inc_functorImEEEvT0_T1_T2_T3_T4_T6_,"ax",@progbits
	.align	128
        .global         _ZN3cub18CUB_300001_SM_10006detail6reduce28DeviceReduceSingleTileKernelINS2_10policy_hubImj11mul_functorImEE10Policy1000EN6thrust24THRUST_300001_SM_1000_NS6detail15normal_iteratorINSA_10device_ptrImEEEEPmjS6_mm11inc_functorImEEEvT0_T1_T2_T3_T4_T6_
        .type           _ZN3cub18CUB_300001_SM_10006detail6reduce28DeviceReduceSingleTileKernelINS2_10policy_hubImj11mul_functorImEE10Policy1000EN6thrust24THRUST_300001_SM_1000_NS6detail15normal_iteratorINSA_10device_ptrImEEEEPmjS6_mm11inc_functorImEEEvT0_T1_T2_T3_T4_T6_,@function
        .size           _ZN3cub18CUB_300001_SM_10006detail6reduce28DeviceReduceSingleTileKernelINS2_10policy_hubImj11mul_functorImEE10Policy1000EN6thrust24THRUST_300001_SM_1000_NS6detail15normal_iteratorINSA_10device_ptrImEEEEPmjS6_mm11inc_functorImEEEvT0_T1_T2_T3_T4_T6_,(.L_x_1316 - _ZN3cub18CUB_300001_SM_10006detail6reduce28DeviceReduceSingleTileKernelINS2_10policy_hubImj11mul_functorImEE10Policy1000EN6thrust24THRUST_300001_SM_1000_NS6detail15normal_iteratorINSA_10device_ptrImEEEEPmjS6_mm11inc_functorImEEEvT0_T1_T2_T3_T4_T6_)
        .other          _ZN3cub18CUB_300001_SM_10006detail6reduce28DeviceReduceSingleTileKernelINS2_10policy_hubImj11mul_functorImEE10Policy1000EN6thrust24THRUST_300001_SM_1000_NS6detail15normal_iteratorINSA_10device_ptrImEEEEPmjS6_mm11inc_functorImEEEvT0_T1_T2_T3_T4_T6_,@"STO_CUDA_ENTRY STV_DEFAULT"
_ZN3cub18CUB_300001_SM_10006detail6reduce28DeviceReduceSingleTileKernelINS2_10policy_hubImj11mul_functorImEE10Policy1000EN6thrust24THRUST_300001_SM_1000_NS6detail15normal_iteratorINSA_10device_ptrImEEEEPmjS6_mm11inc_functorImEEEvT0_T1_T2_T3_T4_T6_:
.text._ZN3cub18CUB_300001_SM_10006detail6reduce28DeviceReduceSingleTileKernelINS2_10policy_hubImj11mul_functorImEE10Policy1000EN6thrust24THRUST_300001_SM_1000_NS6detail15normal_iteratorINSA_10device_ptrImEEEEPmjS6_mm11inc_functorImEEEvT0_T1_T2_T3_T4_T6_:
        /* <DEDUP_REMOVED lines=13> */
.L_x_962:
[----:B------:R-:W-:Y:S01]  /*00d0*/  ISETP.GT.U32.AND P0, PT, R2, 0x7ff, PT ;  /* 0x000007ff0200780c */ /* 0x000fe20003f04070 */
[----:B------:R-:W-:-:S12]  /*00e0*/  BSSY.RECONVERGENT B0, `(.L_x_963) ;  /* 0x000037d000007945 */ /* 0x000fd80003800200 */
        /* <DEDUP_REMOVED lines=13> */
.L_x_966:
[----:B------:R-:W-:Y:S05]  /*01c0*/  BSYNC.RECONVERGENT B1 ;  /* 0x0000000000017941 */ /* 0x000fea0003800200 */
.L_x_965:
        /* <DEDUP_REMOVED lines=17> */
.L_x_971:
        /* <DEDUP_REMOVED lines=87> */
.L_x_970:
[----:B------:R-:W-:Y:S05]  /*0850*/  BSYNC.RECONVERGENT B2 ;  /* 0x0000000000027941 */ /* 0x000fea0003800200 */
.L_x_969:
        /* <DEDUP_REMOVED lines=49> */
.L_x_973:
[----:B------:R-:W-:Y:S05]  /*0b70*/  BSYNC.RECONVERGENT B2 ;  /* 0x0000000000027941 */ /* 0x000fea0003800200 */
.L_x_972:
        /* <DEDUP_REMOVED lines=29> */
.L_x_975:
[----:B------:R-:W-:Y:S05]  /*0d50*/  BSYNC.RECONVERGENT B2 ;  /* 0x0000000000027941 */ /* 0x000fea0003800200 */
.L_x_974:
[----:B------:R-:W-:Y:S05]  /*0d60*/  @!P1 BRA `(.L_x_968) ;  /* 0x0000000000489947 */ /* 0x000fea0003800000 */
[----:B------:R-:W0:Y:S02]  /*0d70*/  LDC.64 R4, c[0x0][0x380] ;  /* 0x0000e000ff047b82 */ /* 0x000e240000000a00 */
[----:B0-----:R-:W-:Y:S01]  /*0d80*/  IMAD.WIDE.U32 R4, R3, 0x8, R4 ;  /* 0x0000000803047825 */ /* 0x001fe200078e0004 */
[----:B------:R-:W-:Y:S02]  /*0d90*/  IADD3 R3, PT, PT, -R6, RZ, RZ ;  /* 0x000000ff06037210 */ /* 0x000fe40007ffe1ff */
[----:B------:R-:W-:Y:S02]  /*0da0*/  MOV R8, R4 ;  /* 0x0000000400087202 */ /* 0x000fe40000000f00 */
[----:B------:R-:W-:-:S07]  /*0db0*/  MOV R9, R5 ;  /* 0x0000000500097202 */ /* 0x000fce0000000f00 */
.L_x_976:
        /* <DEDUP_REMOVED lines=13> */
.L_x_968:
[----:B------:R-:W-:Y:S05]  /*0e90*/  BSYNC.RECONVERGENT B1 ;  /* 0x0000000000017941 */ /* 0x000fea0003800200 */
.L_x_967:
        /* <DEDUP_REMOVED lines=39> */
[----:B------:R-:W-:Y:S01]  /*1110*/  IMAD R7, R3, R6, R7 ;  /* 0x0000000603077224 */ /* 0x000fe200078e0207 */
[----:B------:R-:W0:Y:S04]  /*1120*/  SHFL.DOWN PT, R2, R4, 0x10, 0x1f ;  /* 0x0a001f0004027f89 */ /* 0x000e2800000e0000 */
[----:B------:R-:W-:Y:S01]  /*1130*/  IADD3 R8, PT, PT, R5, R7, RZ ;  /* 0x0000000705087210 */ /* 0x000fe20007ffe0ff */
[----:B------:R-:W1:Y:S04]  /*1140*/  @!P1 S2R R6, SR_CgaCtaId ;  /* 0x0000000000069919 */ /* 0x000e680000008800 */
[----:B------:R-:W2:Y:S01]  /*1150*/  SHFL.DOWN PT, R3, R8, 0x10, 0x1f ;  /* 0x0a001f0008037f89 */ /* 0x000ea200000e0000 */
[----:B0-----:R-:W-:-:S02]  /*1160*/  SEL R7, R2, 0x1, !P0 ;  /* 0x0000000102077807 */ /* 0x001fc40004000000 */
[----:B------:R-:W-:-:S04]  /*1170*/  @!P1 SHF.R.U32.HI R2, RZ, 0x2, R0 ;  /* 0x00000002ff029819 */ /* 0x000fc80000011600 */
[----:B------:R-:W-:Y:S02]  /*1180*/  @!P1 LOP3.LUT R2, R2, 0xf8, RZ, 0xc0, !PT ;  /* 0x000000f802029812 */ /* 0x000fe400078ec0ff */
[----:B--2---:R-:W-:Y:S02]  /*1190*/  SEL R3, R3, RZ, !P0 ;  /* 0x000000ff03037207 */ /* 0x004fe40004000000 */
[----:B------:R-:W-:-:S03]  /*11a0*/  ISETP.NE.AND P0, PT, R0, RZ, PT ;  /* 0x000000ff0000720c */ /* 0x000fc60003f05270 */
[-C--:B------:R-:W-:Y:S01]  /*11b0*/  IMAD R9, R3, R4.reuse, RZ ;  /* 0x0000000403097224 */ /* 0x080fe200078e02ff */
[----:B------:R-:W-:Y:S01]  /*11c0*/  @!P1 MOV R3, 0x400 ;  /* 0x0000040000039802 */ /* 0x000fe20000000f00 */
[----:B------:R-:W-:-:S03]  /*11d0*/  IMAD.WIDE.U32 R4, R7, R4, RZ ;  /* 0x0000000407047225 */ /* 0x000fc600078e00ff */
[----:B-1----:R-:W-:Y:S01]  /*11e0*/  @!P1 LEA R3, R6, R3, 0x18 ;  /* 0x0000000306039211 */ /* 0x002fe200078ec0ff */
[----:B------:R-:W-:-:S03]  /*11f0*/  IMAD R9, R7, R8, R9 ;  /* 0x0000000807097224 */ /* 0x000fc600078e0209 */
[----:B------:R-:W-:Y:S02]  /*1200*/  @!P1 IADD3 R3, PT, PT, R2, R3, RZ ;  /* 0x0000000302039210 */ /* 0x000fe40007ffe0ff */
        /* <DEDUP_REMOVED lines=37> */
[----:B------:R-:W-:Y:S01]  /*1460*/  IMAD R5, R3, R4, R5 ;  /* 0x0000000403057224 */ /* 0x000fe200078e0205 */
[----:B------:R-:W-:-:S04]  /*1470*/  MOV R4, R6 ;  /* 0x0000000600047202 */ /* 0x000fc80000000f00 */
[----:B------:R-:W-:Y:S01]  /*1480*/  IADD3 R5, PT, PT, R7, R5, RZ ;  /* 0x0000000507057210 */ /* 0x000fe20007ffe0ff */
[----:B------:R-:W-:Y:S06]  /*1490*/  BRA `(.L_x_978) ;  /* 0x0000002400047947 */ /* 0x000fec0003800000 */
.L_x_977:
        /* <DEDUP_REMOVED lines=23> */
[----:B--2---:R-:W-:-:S03]  /*1610*/  SEL R7, R7, RZ, !P0 ;  /* 0x000000ff07077207 */ /* 0x004fc60004000000 */
[----:B------:R-:W-:-:S04]  /*1620*/  IMAD.WIDE.U32 R8, R5, R6, RZ ;  /* 0x0000000605087225 */ /* 0x000fc800078e00ff */
[----:B------:R-:W-:-:S04]  /*1630*/  IMAD R7, R7, R6, RZ ;  /* 0x0000000607077224 */ /* 0x000fc800078e02ff */
[----:B------:R-:W-:Y:S02]  /*1640*/  IMAD R7, R5, R10, R7 ;  /* 0x0000000a05077224 */ /* 0x000fe400078e0207 */
[----:B------:R-:W1:Y:S03]  /*1650*/  SHFL.DOWN PT, R5, R8, 0x4, R4 ;  /* 0x0880000008057989 */ /* 0x000e6600000e0004 */
[----:B------:R-:W-:Y:S02]  /*1660*/  IADD3 R11, PT, PT, R9, R7, RZ ;  /* 0x00000007090b7210 */ /* 0x000fe40007ffe0ff */
[----:B------:R-:W-:-:S03]  /*1670*/  IADD3 R9, PT, PT, R3, 0x4, RZ ;  /* 0x0000000403097810 */ /* 0x000fc60007ffe0ff */
[----:B------:R-:W2:Y:S01]  /*1680*/  SHFL.DOWN PT, R7, R11, 0x4, R4 ;  /* 0x088000000b077989 */ /* 0x000ea200000e0004 */
[-C--:B------:R-:W-:Y:S02]  /*1690*/  ISETP.GT.AND P0, PT, R9, R4.reuse, PT ;  /* 0x000000040900720c */ /* 0x080fe40003f04270 */
[C---:B------:R-:W-:Y:S02]  /*16a0*/  IADD3 R9, PT, PT, R3.reuse, 0x8, RZ ;  /* 0x0000000803097810 */ /* 0x040fe40007ffe0ff */
[----:B------:R-:W-:Y:S02]  /*16b0*/  IADD3 R3, PT, PT, R3, 0x10, RZ ;  /* 0x0000001003037810 */ /* 0x000fe40007ffe0ff */
[----:B-1----:R-:W-:Y:S02]  /*16c0*/  SEL R5, R5, 0x1, !P0 ;  /* 0x0000000105057807 */ /* 0x002fe40004000000 */
[----:B--2---:R-:W-:Y:S02]  /*16d0*/  SEL R7, R7, RZ, !P0 ;  /* 0x000000ff07077207 */ /* 0x004fe40004000000 */
[----:B------:R-:W-:-:S03]  /*16e0*/  ISETP.GT.AND P0, PT, R9, R4, PT ;  /* 0x000000040900720c */ /* 0x000fc60003f04270 */
[-C--:B------:R-:W-:Y:S02]  /*16f0*/  IMAD R10, R7, R8.reuse, RZ ;  /* 0x00000008070a7224 */ /* 0x080fe400078e02ff */
[----:B------:R-:W-:-:S04]  /*1700*/  IMAD.WIDE.U32 R6, R5, R8, RZ ;  /* 0x0000000805067225 */ /* 0x000fc800078e00ff */
[----:B------:R-:W-:Y:S01]  /*1710*/  IMAD R5, R5, R11, R10 ;  /* 0x0000000b05057224 */ /* 0x000fe200078e020a */
[----:B------:R-:W-:-:S04]  /*1720*/  @!P1 MOV R11, 0x400 ;  /* 0x00000400000b9802 */ /* 0x000fc80000000f00 */
[----:B------:R-:W-:Y:S02]  /*1730*/  IADD3 R10, PT, PT, R7, R5, RZ ;  /* 0x00000005070a7210 */ /* 0x000fe40007ffe0ff */
[----:B------:R-:W1:Y:S01]  /*1740*/  SHFL.DOWN PT, R5, R6, 0x8, R4 ;  /* 0x0900000006057989 */ /* 0x000e6200000e0004 */
[----:B0-----:R-:W-:-:S03]  /*1750*/  @!P1 LEA R12, R12, R11, 0x18 ;  /* 0x0000000b0c0c9211 */ /* 0x001fc600078ec0ff */
[----:B------:R-:W0:Y:S01]  /*1760*/  SHFL.DOWN PT, R7, R10, 0x8, R4 ;  /* 0x090000000a077989 */ /* 0x000e2200000e0004 */
[----:B-1----:R-:W-:Y:S02]  /*1770*/  SEL R5, R5, 0x1, !P0 ;  /* 0x0000000105057807 */ /* 0x002fe40004000000 */
[----:B0-----:R-:W-:-:S03]  /*1780*/  SEL R7, R7, RZ, !P0 ;  /* 0x000000ff07077207 */ /* 0x001fc60004000000 */
[----:B------:R-:W-:Y:S01]  /*1790*/  IMAD.WIDE.U32 R8, R5, R6, RZ ;  /* 0x0000000605087225 */ /* 0x000fe200078e00ff */
[----:B------:R-:W-:Y:S02]  /*17a0*/  ISETP.GT.AND P0, PT, R3, R4, PT ;  /* 0x000000040300720c */ /* 0x000fe40003f04270 */
[----:B------:R-:W-:Y:S01]  /*17b0*/  @!P1 SHF.R.U32.HI R3, RZ, 0x2, R0 ;  /* 0x00000002ff039819 */ /* 0x000fe20000011600 */
[----:B------:R-:W-:-:S03]  /*17c0*/  IMAD R7, R7, R6, RZ ;  /* 0x0000000607077224 */ /* 0x000fc600078e02ff */
[----:B------:R-:W-:Y:S01]  /*17d0*/  @!P1 LOP3.LUT R3, R3, 0xf8, RZ, 0xc0, !PT ;  /* 0x000000f803039812 */ /* 0x000fe200078ec0ff */
[----:B------:R-:W-:Y:S02]  /*17e0*/  IMAD R7, R5, R10, R7 ;  /* 0x0000000a05077224 */ /* 0x000fe400078e0207 */
[----:B------:R-:W0:Y:S01]  /*17f0*/  SHFL.DOWN PT, R5, R8, 0x10, R4 ;  /* 0x0a00000008057989 */ /* 0x000e2200000e0004 */
[----:B------:R-:W-:Y:S02]  /*1800*/  @!P1 IADD3 R3, PT, PT, R3, R12, RZ ;  /* 0x0000000c03039210 */ /* 0x000fe40007ffe0ff */
[----:B------:R-:W-:-:S05]  /*1810*/  IADD3 R9, PT, PT, R9, R7, RZ ;  /* 0x0000000709097210 */ /* 0x000fca0007ffe0ff */
[----:B------:R-:W1:Y:S01]  /*1820*/  SHFL.DOWN PT, R7, R9, 0x10, R4 ;  /* 0x0a00000009077989 */ /* 0x000e6200000e0004 */
[----:B0-----:R-:W-:Y:S02]  /*1830*/  SEL R5, R5, 0x1, !P0 ;  /* 0x0000000105057807 */ /* 0x001fe40004000000 */
[----:B-1----:R-:W-:Y:S02]  /*1840*/  SEL R7, R7, RZ, !P0 ;  /* 0x000000ff07077207 */ /* 0x002fe40004000000 */
        /* <DEDUP_REMOVED lines=18> */
[----:B------:R-:W-:-:S04]  /*1970*/  IMAD R3, R3, R4, RZ ;  /* 0x0000000403037224 */ /* 0x000fc800078e02ff */
[----:B------:R-:W-:Y:S01]  /*1980*/  IMAD R5, R12, R5, R3 ;  /* 0x000000050c057224 */ /* 0x000fe200078e0203 */
[----:B------:R-:W-:Y:S01]  /*1990*/  SEL R3, R14, 0x1, P1 ;  /* 0x000000010e037807 */ /* 0x000fe20000800000 */
[----:B------:R-:W-:-:S05]  /*19a0*/  IMAD.WIDE.U32 R12, R12, R4, RZ ;  /* 0x000000040c0c7225 */ /* 0x000fca00078e00ff */
[----:B------:R-:W-:Y:S02]  /*19b0*/  IADD3 R0, PT, PT, R13, R5, RZ ;  /* 0x000000050d007210 */ /* 0x000fe40007ffe0ff */
[----:B------:R-:W0:Y:S01]  /*19c0*/  LDS.128 R4, [UR4+0x30] ;  /* 0x00003004ff047984 */ /* 0x000e220008000c00 */
[----:B------:R-:W-:Y:S01]  /*19d0*/  SEL R13, R15, RZ, P1 ;  /* 0x000000ff0f0d7207 */ /* 0x000fe20000800000 */
[----:B------:R-:W-:Y:S01]  /*19e0*/  IMAD.WIDE.U32 R14, R12, R3, RZ ;  /* 0x000000030c0e7225 */ /* 0x000fe200078e00ff */
[----:B------:R-:W-:-:S03]  /*19f0*/  ISETP.GT.U32.AND P1, PT, R2, 0x60, PT ;  /* 0x000000600200780c */ /* 0x000fc60003f24070 */
[----:B------:R-:W-:Y:S01]  /*1a00*/  IMAD R0, R0, R3, RZ ;  /* 0x0000000300007224 */ /* 0x000fe200078e02ff */
[----:B-1----:R-:W-:-:S03]  /*1a10*/  SEL R9, R9, RZ, P1 ;  /* 0x000000ff09097207 */ /* 0x002fc60000800000 */
        /* <DEDUP_REMOVED lines=21> */
[----:B------:R-:W-:Y:S02]  /*1b70*/  SEL R3, R6, 0x1, P1 ;  /* 0x0000000106037807 */ /* 0x000fe40000800000 */
[----:B------:R-:W-:Y:S01]  /*1b80*/  SEL R7, R7, RZ, P1 ;  /* 0x000000ff07077207 */ /* 0x000fe20000800000 */
[----:B------:R-:W-:Y:S01]  /*1b90*/  IMAD R11, R11, R10, R0 ;  /* 0x0000000a0b0b7224 */ /* 0x000fe200078e0200 */
[----:B------:R-:W-:-:S04]  /*1ba0*/  ISETP.GT.U32.AND P1, PT, R2, 0xe0, PT ;  /* 0x000000e00200780c */ /* 0x000fc80003f24070 */
        /* <DEDUP_REMOVED lines=12> */
.L_x_964:
[----:B------:R-:W0:Y:S01]  /*1c70*/  S2R R0, SR_TID.X ;  /* 0x0000000000007919 */ /* 0x000e220000002100 */
[----:B------:R-:W1:Y:S02]  /*1c80*/  LDCU.64 UR4, c[0x0][0x380] ;  /* 0x00007000ff0477ac */ /* 0x000e640008000a00 */
[----:B-1----:R-:W-:Y:S02]  /*1c90*/  MOV R6, UR4 ;  /* 0x0000000400067c02 */ /* 0x002fe40008000f00 */
[----:B------:R-:W-:-:S03]  /*1ca0*/  MOV R7, UR5 ;  /* 0x0000000500077c02 */ /* 0x000fc60008000f00 */
        /* <DEDUP_REMOVED lines=9> */
[----:B------:R-:W-:Y:S01]  /*1d40*/  UMOV UR4, 0x800 ;  /* 0x0000080000047882 */ /* 0x000fe20000000000 */
        /* <DEDUP_REMOVED lines=26> */
[----:B------:R-:W-:Y:S01]  /*1ef0*/  IADD3 R15, PT, PT, R2, -0x800, RZ ;  /* 0xfffff800020f7810 */ /* 0x000fe20007ffe0ff */
[----:B------:R-:W-:-:S04]  /*1f00*/  IMAD.WIDE.U32 R10, R8, R3, R8 ;  /* 0x00000003080a7225 */ /* 0x000fc800078e0008 */
[----:B------:R-:W-:Y:S01]  /*1f10*/  IMAD R12, R8, R13, R12 ;  /* 0x0000000d080c7224 */ /* 0x000fe200078e020c */
[----:B------:R-:W-:-:S04]  /*1f20*/  IADD3 R3, P0, PT, R3, R10, RZ ;  /* 0x0000000a03037210 */ /* 0x000fc80007f1e0ff */
[----:B------:R-:W-:Y:S01]  /*1f30*/  IADD3.X R11, PT, PT, R13, R11, R12, P0, !PT ;  /* 0x0000000b0d0b7210 */ /* 0x000fe200007fe40c */
[-C--:B------:R-:W-:Y:S01]  /*1f40*/  IMAD R10, R5, R3.reuse, RZ ;  /* 0x00000003050a7224 */ /* 0x080fe200078e02ff */
[----:B------:R-:W-:Y:S01]  /*1f50*/  ISETP.GE.U32.AND P0, PT, R15, 0x800, PT ;  /* 0x000008000f00780c */ /* 0x000fe20003f06070 */
[----:B------:R-:W-:-:S04]  /*1f60*/  IMAD.WIDE.U32 R8, R4, R3, R4 ;  /* 0x0000000304087225 */ /* 0x000fc800078e0004 */
[----:B------:R-:W-:Y:S01]  /*1f70*/  IMAD R5, R4, R11, R10 ;  /* 0x0000000b04057224 */ /* 0x000fe200078e020a */
[----:B------:R-:W-:-:S04]  /*1f80*/  IADD3 R40, P1, P2, R3, 0x1, R8 ;  /* 0x0000000103287810 */ /* 0x000fc80007a3e008 */
[----:B------:R-:W-:-:S04]  /*1f90*/  IADD3 R8, PT, PT, R9, R5, RZ ;  /* 0x0000000509087210 */ /* 0x000fc80007ffe0ff */
[----:B------:R-:W-:Y:S01]  /*1fa0*/  IADD3.X R41, PT, PT, R11, RZ, R8, P1, P2 ;  /* 0x000000ff0b297210 */ /* 0x000fe20000fe4408 */
[----:B------:R-:W-:Y:S06]  /*1fb0*/  @!P0 BRA `(.L_x_979) ;  /* 0x0000000000d08947 */ /* 0x000fec0003800000 */
[----:B------:R-:W0:Y:S01]  /*1fc0*/  LDC R14, c[0x0][0x390] ;  /* 0x0000e400ff0e7b82 */ /* 0x000e220000000800 */
[----:B------:R-:W-:-:S07]  /*1fd0*/  UMOV UR4, 0x800 ;  /* 0x0000080000047882 */ /* 0x000fce0000000000 */
[----:B------:R-:W1:Y:S02]  /*1fe0*/  LDC.64 R6, c[0x0][0x380] ;  /* 0x0000e000ff067b82 */ /* 0x000e640000000a00 */
.L_x_981:
[----:B------:R-:W-:-:S05]  /*1ff0*/  IADD3 R21, PT, PT, R0, UR4, RZ ;  /* 0x0000000400157c10 */ /* 0x000fca000fffe0ff */
        /* <DEDUP_REMOVED lines=34> */
[----:B------:R-:W-:Y:S01]  /*2220*/  IMAD.WIDE.U32 R8, R2, R10, R10 ;  /* 0x0000000a02087225 */ /* 0x000fe200078e000a */
[----:B0-----:R-:W-:-:S03]  /*2230*/  MOV R2, R14 ;  /* 0x0000000e00027202 */ /* 0x001fc60000000f00 */
[----:B------:R-:W-:Y:S01]  /*2240*/  IMAD R13, R3, R10, R13 ;  /* 0x0000000a030d7224 */ /* 0x000fe200078e020d */
[----:B------:R-:W-:-:S04]  /*2250*/  IADD3 R10, PT, PT, R2, -UR4, RZ ;  /* 0x80000004020a7c10 */ /* 0x000fc8000fffe0ff */
[----:B------:R-:W-:Y:S02]  /*2260*/  ISETP.GE.U32.AND P0, PT, R10, 0x800, PT ;  /* 0x000008000a00780c */ /* 0x000fe40003f06070 */
[----:B------:R-:W-:-:S05]  /*2270*/  IADD3 R9, PT, PT, R9, R13, RZ ;  /* 0x0000000d09097210 */ /* 0x000fca0007ffe0ff */
[----:B------:R-:W-:Y:S02]  /*2280*/  IMAD R3, R9, R4, RZ ;  /* 0x0000000409037224 */ /* 0x000fe400078e02ff */
[----:B------:R-:W-:-:S04]  /*2290*/  IMAD.WIDE.U32 R40, R4, R8, R8 ;  /* 0x0000000804287225 */ /* 0x000fc800078e0008 */
[----:B------:R-:W-:-:S05]  /*22a0*/  IMAD R3, R5, R8, R3 ;  /* 0x0000000805037224 */ /* 0x000fca00078e0203 */
[----:B------:R-:W-:Y:S01]  /*22b0*/  IADD3 R41, PT, PT, R41, R3, RZ ;  /* 0x0000000329297210 */ /* 0x000fe20007ffe0ff */
[----:B------:R-:W-:Y:S06]  /*22c0*/  @!P0 BRA `(.L_x_980) ;  /* 0x0000001000048947 */ /* 0x000fec0003800000 */
[----:B------:R-:W-:-:S06]  /*22d0*/  UIADD3 UR4, UPT, UPT, UR4, 0x800, URZ ;  /* 0x0000080004047890 */ /* 0x000fcc000fffe0ff */
[----:B------:R-:W-:-:S13]  /*22e0*/  ISETP.LT.U32.AND P0, PT, R15, UR4, PT ;  /* 0x000000040f007c0c */ /* 0x000fda000bf01070 */
[----:B------:R-:W-:Y:S05]  /*22f0*/  @!P0 BRA `(.L_x_981) ;  /* 0xfffffffc003c8947 */ /* 0x000fea000383ffff */
.L_x_979:
[----:B------:R-:W-:Y:S01]  /*2300*/  IADD3 R3, PT, PT, R2, -UR4, RZ ;  /* 0x8000000402037c10 */ /* 0x000fe2000fffe0ff */
[----:B------:R-:W-:Y:S03]  /*2310*/  BSSY.RECONVERGENT B1, `(.L_x_980) ;  /* 0x00000fc000017945 */ /* 0x000fe60003800200 */
[----:B------:R-:W-:-:S04]  /*2320*/  ISETP.GE.AND P0, PT, R0, R3, PT ;  /* 0x000000030000720c */ /* 0x000fc80003f06270 */
[----:B------:R-:W-:-:S13]  /*2330*/  ISETP.LE.U32.OR P0, PT, R2, UR4, P0 ;  /* 0x0000000402007c0c */ /* 0x000fda0008703470 */
[----:B------:R-:W-:Y:S05]  /*2340*/  @P0 BRA `(.L_x_982) ;  /* 0x0000000c00e00947 */ /* 0x000fea0003800000 */
[-C--:B------:R-:W-:Y:S01]  /*2350*/  LOP3.LUT R3, RZ, R0.reuse, RZ, 0x33, !PT ;  /* 0x00000000ff037212 */ /* 0x080fe200078e33ff */
[----:B------:R-:W-:Y:S03]  /*2360*/  BSSY.RECONVERGENT B2, `(.L_x_983) ;  /* 0x0000083000027945 */ /* 0x000fe60003800200 */
[----:B------:R-:W-:Y:S02]  /*2370*/  IADD3 R3, PT, PT, R2, -UR4, R3 ;  /* 0x8000000402037c10 */ /* 0x000fe4000fffe003 */
[----:B------:R-:W-:Y:S02]  /*2380*/  MOV R2, R0 ;  /* 0x0000000000027202 */ /* 0x000fe40000000f00 */
[C---:B------:R-:W-:Y:S02]  /*2390*/  ISETP.GE.U32.AND P0, PT, R3.reuse, 0xf00, PT ;  /* 0x00000f000300780c */ /* 0x040fe40003f06070 */
[----:B------:R-:W-:-:S04]  /*23a0*/  LEA.HI R4, R3, 0x1, RZ, 0x18 ;  /* 0x0000000103047811 */ /* 0x000fc800078fc0ff */
[----:B------:R-:W-:-:S07]  /*23b0*/  LOP3.LUT R5, R4, 0xf, RZ, 0xc0, !PT ;  /* 0x0000000f04057812 */ /* 0x000fce00078ec0ff */
[----:B------:R-:W-:Y:S05]  /*23c0*/  @!P0 BRA `(.L_x_984) ;  /* 0x0000000400f08947 */ /* 0x000fea0003800000 */
[----:B------:R-:W-:Y:S01]  /*23d0*/  LOP3.LUT R3, R4, 0x1fffff0, RZ, 0xc0, !PT ;  /* 0x01fffff004037812 */ /* 0x000fe200078ec0ff */
[----:B------:R-:W-:Y:S01]  /*23e0*/  BSSY.RECONVERGENT B3, `(.L_x_985) ;  /* 0x0000079000037945 */ /* 0x000fe20003800200 */
[C---:B------:R-:W-:Y:S02]  /*23f0*/  LOP3.LUT R2, R0.reuse, 0x800, RZ, 0xfc, !PT ;  /* 0x0000080000027812 */ /* 0x040fe400078efcff */
[----:B------:R-:W-:Y:S02]  /*2400*/  IADD3 R42, PT, PT, R0, UR4, RZ ;  /* 0x00000004002a7c10 */ /* 0x000fe4000fffe0ff */
[----:B------:R-:W-:-:S07]  /*2410*/  IADD3 R3, PT, PT, -R3, RZ, RZ ;  /* 0x000000ff03037210 */ /* 0x000fce0007ffe1ff */
.L_x_986:
        /* <DEDUP_REMOVED lines=45> */
[----:B------:R-:W-:-:S06]  /*26f0*/  IMAD.WIDE.U32 R38, R39, 0x8, R6 ;  /* 0x0000000827267825 */ /* 0x000fcc00078e0006 */
[----:B------:R-:W5:Y:S01]  /*2700*/  LDG.E.64 R38, desc[UR6][R38.64] ;  /* 0x0000000626267981 */ /* 0x000f62000c1e1b00 */
[----:B------:R-:W-:Y:S02]  /*2710*/  IADD3 R3, PT, PT, R3, 0x10, RZ ;  /* 0x0000001003037810 */ /* 0x000fe40007ffe0ff */
[----:B------:R-:W-:Y:S02]  /*2720*/  IADD3 R2, PT, PT, R2, 0x1000, RZ ;  /* 0x0000100002027810 */ /* 0x000fe40007ffe0ff */
[----:B------:R-:W-:Y:S02]  /*2730*/  ISETP.NE.AND P0, PT, R3, RZ, PT ;  /* 0x000000ff0300720c */ /* 0x000fe40003f05270 */
[----:B------:R-:W-:Y:S01]  /*2740*/  IADD3 R42, PT, PT, R42, 0x1000, RZ ;  /* 0x000010002a2a7810 */ /* 0x000fe20007ffe0ff */
        /* <DEDUP_REMOVED lines=66> */
[----:B------:R-:W-:Y:S05]  /*2b70*/  BSYNC.RECONVERGENT B3 ;  /* 0x0000000000037941 */ /* 0x000fea0003800200 */
.L_x_985:
[----:B------:R-:W-:-:S07]  /*2b80*/  IADD3 R2, PT, PT, R2, -0x800, RZ ;  /* 0xfffff80002027810 */ /* 0x000fce0007ffe0ff */
.L_x_984:
[----:B------:R-:W-:Y:S05]  /*2b90*/  BSYNC.RECONVERGENT B2 ;  /* 0x0000000000027941 */ /* 0x000fea0003800200 */
.L_x_983:
[----:B------:R-:W-:-:S13]  /*2ba0*/  ISETP.NE.AND P0, PT, R5, RZ, PT ;  /* 0x000000ff0500720c */ /* 0x000fda0003f05270 */
[----:B------:R-:W-:Y:S05]  /*2bb0*/  @!P0 BRA `(.L_x_982) ;  /* 0x0000000400c48947 */ /* 0x000fea0003800000 */
[----:B------:R-:W-:Y:S01]  /*2bc0*/  ISETP.GE.U32.AND P0, PT, R5, 0x8, PT ;  /* 0x000000080500780c */ /* 0x000fe20003f06070 */
[----:B------:R-:W-:Y:S01]  /*2bd0*/  BSSY.RECONVERGENT B2, `(.L_x_987) ;  /* 0x000003d000027945 */ /* 0x000fe20003800200 */
[----:B------:R-:W-:-:S04]  /*2be0*/  LOP3.LUT R3, R4, 0x7, RZ, 0xc0, !PT ;  /* 0x0000000704037812 */ /* 0x000fc800078ec0ff */
[----:B------:R-:W-:-:S07]  /*2bf0*/  ISETP.NE.AND P1, PT, R3, RZ, PT ;  /* 0x000000ff0300720c */ /* 0x000fce0003f25270 */
[----:B------:R-:W-:Y:S06]  /*2c00*/  @!P0 BRA `(.L_x_988) ;  /* 0x0000000000e48947 */ /* 0x000fec0003800000 */
[----:B------:R-:W-:-:S05]  /*2c10*/  IADD3 R5, PT, PT, R2, UR4, RZ ;  /* 0x0000000402057c10 */ /* 0x000fca000fffe0ff */
        /* <DEDUP_REMOVED lines=56> */
.L_x_988:
[----:B------:R-:W-:Y:S05]  /*2fa0*/  BSYNC.RECONVERGENT B2 ;  /* 0x0000000000027941 */ /* 0x000fea0003800200 */
.L_x_987:
        /* <DEDUP_REMOVED lines=35> */
.L_x_990:
[----:B------:R-:W-:Y:S05]  /*31e0*/  BSYNC.RECONVERGENT B2 ;  /* 0x0000000000027941 */ /* 0x000fea0003800200 */
.L_x_989:
[----:B------:R-:W-:Y:S05]  /*31f0*/  @!P1 BRA `(.L_x_982) ;  /* 0x0000000000349947 */ /* 0x000fea0003800000 */
[----:B------:R-:W-:Y:S02]  /*3200*/  IADD3 R9, PT, PT, R2, UR4, RZ ;  /* 0x0000000402097c10 */ /* 0x000fe4000fffe0ff */
[----:B------:R-:W-:-:S07]  /*3210*/  IADD3 R8, PT, PT, -R4, RZ, RZ ;  /* 0x000000ff04087210 */ /* 0x000fce0007ffe1ff */
.L_x_991:
        /* <DEDUP_REMOVED lines=11> */
.L_x_982:
[----:B------:R-:W-:Y:S05]  /*32d0*/  BSYNC.RECONVERGENT B1 ;  /* 0x0000000000017941 */ /* 0x000fea0003800200 */
.L_x_980:
        /* <DEDUP_REMOVED lines=31> */
[----:B------:R-:W1:Y:S01]  /*34d0*/  SHFL.DOWN PT, R3, R2, 0x8, 0x1f ;  /* 0x09001f0002037f89 */ /* 0x000e6200000e0000 */
[----:B------:R-:W-:-:S03]  /*34e0*/  @!P1 SHF.R.U32.HI R7, RZ, 0x2, R0 ;  /* 0x00000002ff079819 */ /* 0x000fc60000011600 */
[----:B------:R-:W2:Y:S01]  /*34f0*/  SHFL.DOWN PT, R5, R8, 0x8, 0x1f ;  /* 0x09001f0008057f89 */ /* 0x000ea200000e0000 */
[----:B------:R-:W-:Y:S02]  /*3500*/  @!P1 LOP3.LUT R7, R7, 0xf8, RZ, 0xc0, !PT ;  /* 0x000000f807079812 */ /* 0x000fe400078ec0ff */
[----:B-1----:R-:W-:Y:S02]  /*3510*/  SEL R3, R3, 0x1, !P0 ;  /* 0x0000000103037807 */ /* 0x002fe40004000000 */
[----:B--2---:R-:W-:Y:S02]  /*3520*/  SEL R5, R5, RZ, !P0 ;  /* 0x000000ff05057207 */ /* 0x004fe40004000000 */
[----:B------:R-:W-:-:S03]  /*3530*/  ISETP.GT.AND P0, PT, R10, 0xf, PT ;  /* 0x0000000f0a00780c */ /* 0x000fc60003f04270 */
[-C--:B------:R-:W-:Y:S02]  /*3540*/  IMAD R6, R5, R2.reuse, RZ ;  /* 0x0000000205067224 */ /* 0x080fe400078e02ff */
[----:B------:R-:W-:-:S04]  /*3550*/  IMAD.WIDE.U32 R4, R3, R2, RZ ;  /* 0x0000000203047225 */ /* 0x000fc800078e00ff */
[----:B------:R-:W-:Y:S01]  /*3560*/  IMAD R3, R3, R8, R6 ;  /* 0x0000000803037224 */ /* 0x000fe200078e0206 */
[----:B------:R-:W-:Y:S01]  /*3570*/  SHFL.DOWN PT, R2, R4, 0x10, 0x1f ;  /* 0x0a001f0004027f89 */ /* 0x000fe200000e0000 */
[----:B------:R-:W-:-:S03]  /*3580*/  @!P1 MOV R8, 0x400 ;  /* 0x0000040000089802 */ /* 0x000fc60000000f00 */
[----:B------:R-:W-:Y:S02]  /*3590*/  IADD3 R6, PT, PT, R5, R3, RZ ;  /* 0x0000000305067210 */ /* 0x000fe40007ffe0ff */
[----:B0-----:R-:W-:-:S03]  /*35a0*/  @!P1 LEA R8, R9, R8, 0x18 ;  /* 0x0000000809089211 */ /* 0x001fc600078ec0ff */
[----:B------:R-:W0:Y:S01]  /*35b0*/  SHFL.DOWN PT, R3, R6, 0x10, 0x1f ;  /* 0x0a001f0006037f89 */ /* 0x000e2200000e0000 */
[----:B------:R-:W-:Y:S02]  /*35c0*/  @!P1 IADD3 R7, PT, PT, R7, R8, RZ ;  /* 0x0000000807079210 */ /* 0x000fe40007ffe0ff */
[----:B0-----:R-:W-:Y:S02]  /*35d0*/  SEL R5, R3, RZ, !P0 ;  /* 0x000000ff03057207 */ /* 0x001fe40004000000 */
[----:B------:R-:W-:Y:S02]  /*35e0*/  SEL R3, R2, 0x1, !P0 ;  /* 0x0000000102037807 */ /* 0x000fe40004000000 */
[----:B------:R-:W-:Y:S01]  /*35f0*/  ISETP.NE.AND P0, PT, R0, RZ, PT ;  /* 0x000000ff0000720c */ /* 0x000fe20003f05270 */
        /* <DEDUP_REMOVED lines=11> */
[----:B------:R-:W1:Y:S01]  /*36b0*/  LDS.128 R8, [UR4+0x20] ;  /* 0x00002004ff087984 */ /* 0x000e620008000c00 */
[-C--:B0-----:R-:W-:Y:S02]  /*36c0*/  IMAD R0, R13, R4.reuse, RZ ;  /* 0x000000040d007224 */ /* 0x081fe400078e02ff */
[----:B------:R-:W-:-:S04]  /*36d0*/  IMAD.WIDE.U32 R2, R12, R4, RZ ;  /* 0x000000040c027225 */ /* 0x000fc800078e00ff */
[----:B--2---:R-:W-:Y:S02]  /*36e0*/  IMAD R5, R12, R5, R0 ;  /* 0x000000050c057224 */ /* 0x004fe400078e0200 */
        /* <DEDUP_REMOVED lines=27> */
[----:B------:R-:W-:-:S07]  /*38a0*/  IADD3 R5, PT, PT, R7, R5, RZ ;  /* 0x0000000507057210 */ /* 0x000fce0007ffe0ff */
.L_x_978:
[----:B------:R-:W-:Y:S05]  /*38b0*/  BSYNC.RECONVERGENT B0 ;  /* 0x0000000000007941 */ /* 0x000fea0003800200 */
.L_x_963:
[----:B------:R-:W-:Y:S05]  /*38c0*/  @P0 EXIT ;  /* 0x000000000000094d */ /* 0x000fea0003800000 */
[----:B------:R-:W0:Y:S01]  /*38d0*/  LDCU.64 UR4, c[0x0][0x398] ;  /* 0x00007300ff0477ac */ /* 0x000e220008000a00 */
[----:B--2---:R-:W2:Y:S01]  /*38e0*/  LDC.64 R6, c[0x0][0x388] ;  /* 0x0000e200ff067b82 */ /* 0x004ea20000000a00 */
[----:B01----:R-:W-:Y:S02]  /*38f0*/  IMAD R5, R5, UR4, RZ ;  /* 0x0000000405057c24 */ /* 0x003fe4000f8e02ff */
[----:B------:R-:W-:-:S04]  /*3900*/  IMAD.WIDE.U32 R2, R4, UR4, RZ ;  /* 0x0000000404027c25 */ /* 0x000fc8000f8e00ff */
[----:B------:R-:W-:-:S05]  /*3910*/  IMAD R5, R4, UR5, R5 ;  /* 0x0000000504057c24 */ /* 0x000fca000f8e0205 */
[----:B------:R-:W-:-:S05]  /*3920*/  IADD3 R3, PT, PT, R3, R5, RZ ;  /* 0x0000000503037210 */ /* 0x000fca0007ffe0ff */
[----:B--2---:R-:W-:Y:S01]  /*3930*/  STG.E.64 desc[UR6][R6.64], R2 ;  /* 0x0000000206007986 */ /* 0x004fe2000c101b06 */
[----:B------:R-:W-:Y:S05]  /*3940*/  EXIT ;  /* 0x000000000000794d */ /* 0x000fea0003800000 */
.L_x_992:
        /* <DEDUP_REMOVED lines=11> */
.L_x_1316:


//--------------------- .text._ZN3cub18CUB_300001_SM_10006detail9transform16transform_kernelINS2_10policy_hubILb1EN4cuda3std3__45tupleIJN6thrust24THRUST_300001_SM_1000_NS6detail15normal_iteratorINSA_10device_ptrIdEEEEEEEE10policy1000El11abs_functorIdESF_JPdEEEvT0_iT1_T2_DpNS2_10kernel_argIT3_EE --------------------------
	.section	.text._ZN3cub18CUB_300001_SM_10006detail9transform16transform_kernelINS2_10policy_hubILb1EN4cuda3std3__45tupleIJN6thrust24THRUST_300001_SM_1000_NS6detail15normal_iteratorINSA_10device_ptrIdEEEEEEEE10policy1000El11abs_functorIdESF_JPdEEEvT0_iT1_T2_DpNS2_10kernel_argIT3_EE,"ax",@progbits
	.align	128
        .global         _ZN3cub18CUB_300001_SM_10006detail9transform16transform_kernelINS2_10policy_hubILb1EN4cuda3std3__45tupleIJN6thrust24THRUST_300001_SM_1000_NS6detail15normal_iteratorINSA_10device_ptrIdEEEEEEEE10policy1000El11abs_functorIdESF_JPdEEEvT0_iT1_T2_DpNS2_10kernel_argIT3_EE
        .type           _ZN3cub18CUB_300001_SM_10006detail9transform16transform_kernelINS2_10policy_hubILb1EN4cuda3std3__45tupleIJN6thrust24THRUST_300001_SM_1000_NS6detail15normal_iteratorINSA_10device_ptrIdEEEEEEEE10policy1000El11abs_functorIdESF_JPdEEEvT0_iT1_T2_DpNS2_10kernel_argIT3_EE,@function
        .size           _ZN3cub18CUB_300001_SM_10006detail9transform16transform_kernelINS2_10policy_hubILb1EN4cuda3std3__45tupleIJN6thrust24THRUST_300001_SM_1000_NS6detail15normal_iteratorINSA_10device_ptrIdEEEEEEEE10policy1000El11abs_functorIdESF_JPdEEEvT0_iT1_T2_DpNS2_10kernel_argIT3_EE,(.L_x_1317 - _ZN3cub18CUB_300001_SM_10006detail9transform16transform_kernelINS2_10policy_hubILb1EN4cuda3std3__45tupleIJN6thrust24THRUST_300001_SM_1000_NS6detail15normal_iteratorINSA_10device_ptrIdEEEEEEEE10policy1000El11abs_functorIdESF_JPdEEEvT0_iT1_T2_DpNS2_10kernel_argIT3_EE)
        .other          _ZN3cub18CUB_300001_SM_10006detail9transform16transform_kernelINS2_10policy_hubILb1EN4cuda3std3__45tupleIJN6thrust24THRUST_300001_SM_1000_NS6detail15normal_iteratorINSA_10device_ptrIdEEEEEEEE10policy1000El11abs_functorIdESF_JPdEEEvT0_iT1_T2_DpNS2_10kernel_argIT3_EE,@"STO_CUDA_ENTRY STV_DEFAULT"
_ZN3cub18CUB_300001_SM_10006detail9transform16transform_kernelINS2_10policy_hubILb1EN4cuda3std3__45tupleIJN6thrust24THRUST_300001_SM_1000_NS6detail15normal_iteratorINSA_10device_ptrIdEEEEEEEE10policy1000El11abs_functorIdESF_JPdEEEvT0_iT1_T2_DpNS2_10kernel_argIT3_EE:
.text._ZN3cub18CUB_300001_SM_10006detail9transform16transform_kernelINS2_10policy_hubILb1EN4cuda3std3__45tupleIJN6thrust24THRUST_300001_SM_1000_NS6detail15normal_iteratorINSA_10device_ptrIdEEEEEEEE10policy1000El11abs_functorIdESF_JPdEEEvT0_iT1_T2_DpNS2_10kernel_argIT3_EE:
[----:B------:R-:W-:Y:S08]  /*0000*/  LDC R1, c[0x0][0x37c] ;  /* 0x0000df00ff017b82 */ /* 0x000ff00000000800 */
[----:B------:R-:W0:Y:S01]  /*0010*/  LDC R0, c[0x0][0x388] ;  /* 0x0000e200ff007b82 */ /* 0x000e220000000800 */
[----:B------:R-:W1:Y:S01]  /*0020*/  LDCU.64 UR6, c[0x0][0x380] ;  /* 0x00007000ff0677ac */ /* 0x000e620008000a00 */
[----:B------:R-:W2:Y:S01]  /*0030*/  S2R R7, SR_TID.X ;  /* 0x0000000000077919 */ /* 0x000ea20000002100 */
[----:B------:R-:W-:Y:S05]  /*0040*/  BSSY.RECONVERGENT B0, `(.L_x_993) ;  /* 0x000001a000007945 */ /* 0x000fea0003800200 */
[----:B------:R-:W3:Y:S01]  /*0050*/  S2UR UR4, SR_CTAID.X ;  /* 0x00000000000479c3 */ /* 0x000ee20000002500 */
[----:B0-----:R-:W-:-:S05]  /*0060*/  IMAD.SHL.U32 R5, R0, 0x80, RZ ;  /* 0x0000008000057824 */ /* 0x001fca00078e00ff */
[----:B------:R-:W-:Y:S01]  /*0070*/  SHF.R.S32.HI R4, RZ, 0x1f, R5 ;  /* 0x0000001fff047819 */ /* 0x000fe20000011405 */
[----:B---3--:R-:W-:-:S04]  /*0080*/  IMAD.WIDE.U32 R2, R5, UR4, RZ ;  /* 0x0000000405027c25 */ /* 0x008fc8000f8e00ff */
[----:B------:R-:W-:Y:S01]  /*0090*/  IMAD R13, R4, UR4, RZ ;  /* 0x00000004040d7c24 */ /* 0x000fe2000f8e02ff */
[----:B-1----:R-:W-:Y:S01]  /*00a0*/  IADD3 R6, P1, PT, -R2, UR6, RZ ;  /* 0x0000000602067c10 */ /* 0x002fe2000ff3e1ff */
[----:B--2---:R-:W-:Y:S02]  /*00b0*/  IMAD.SHL.U32 R11, R7, 0x80, RZ ;  /* 0x00000080070b7824 */ /* 0x004fe400078e00ff */
[----:B------:R-:W-:Y:S01]  /*00c0*/  IMAD.IADD R13, R3, 0x1, R13 ;  /* 0x00000001030d7824 */ /* 0x000fe200078e020d */
[----:B------:R-:W-:-:S04]  /*00d0*/  ISETP.LT.U32.AND P0, PT, R6, R5, PT ;  /* 0x000000050600720c */ /* 0x000fc80003f01070 */
[----:B------:R-:W-:-:S04]  /*00e0*/  IADD3.X R9, PT, PT, ~R13, UR7, RZ, P1, !PT ;  /* 0x000000070d097c10 */ /* 0x000fc80008ffe5ff */
[----:B------:R-:W-:-:S04]  /*00f0*/  ISETP.LT.AND.EX P0, PT, R9, R4, PT, P0 ;  /* 0x000000040900720c */ /* 0x000fc80003f01300 */
[----:B------:R-:W-:-:S05]  /*0100*/  SEL R6, R6, R5, P0 ;  /* 0x0000000506067207 */ /* 0x000fca0000000000 */
[----:B------:R-:W-:-:S05]  /*0110*/  IMAD.SHL.U32 R4, R6, 0x8, RZ ;  /* 0x0000000806047824 */ /* 0x000fca00078e00ff */
[----:B------:R-:W-:-:S13]  /*0120*/  ISETP.GE.AND P0, PT, R11, R4, PT ;  /* 0x000000040b00720c */ /* 0x000fda0003f06270 */
[----:B------:R-:W-:Y:S05]  /*0130*/  @P0 BRA `(.L_x_994) ;  /* 0x0000000000280947 */ /* 0x000fea0003800000 */
[----:B------:R-:W0:Y:S02]  /*0140*/  LDC.64 R8, c[0x0][0x398] ;  /* 0x0000e600ff087b82 */ /* 0x000e240000000a00 */
[----:B0-----:R-:W-:-:S04]  /*0150*/  LEA R8, P0, R2, R8, 0x3 ;  /* 0x0000000802087211 */ /* 0x001fc800078018ff */
[----:B------:R-:W-:-:S03]  /*0160*/  LEA.HI.X R9, R2, R9, R13, 0x3, P0 ;  /* 0x0000000902097211 */ /* 0x000fc600000f1c0d */
[----:B------:R-:W-:-:S07]  /*0170*/  IMAD.WIDE.U32 R8, R7, 0x80, R8 ;  /* 0x0000008007087825 */ /* 0x000fce00078e0008 */
.L_x_995:
[----:B------:R-:W-:Y:S01]  /*0180*/  VIADD R11, R11, 0x4000 ;  /* 0x000040000b0b7836 */ /* 0x000fe20000000000 */
[----:B------:R0:W-:Y:S04]  /*0190*/  CCTL.E.PF2 [R8] ;  /* 0x000000000800798f */ /* 0x0001e80000800100 */
[----:B------:R-:W-:Y:S02]  /*01a0*/  ISETP.GE.AND P0, PT, R11, R4, PT ;  /* 0x000000040b00720c */ /* 0x000fe40003f06270 */
[----:B0-----:R-:W-:-:S05]  /*01b0*/  IADD3 R8, P1, PT, R8, 0x4000, RZ ;  /* 0x0000400008087810 */ /* 0x001fca0007f3e0ff */
[----:B------:R-:W-:-:S06]  /*01c0*/  IMAD.X R9, RZ, RZ, R9, P1 ;  /* 0x000000ffff097224 */ /* 0x000fcc00008e0609 */
[----:B------:R-:W-:Y:S05]  /*01d0*/  @!P0 BRA `(.L_x_995) ;  /* 0xfffffffc00e88947 */ /* 0x000fea000383ffff */
.L_x_994:
[----:B------:R-:W-:Y:S05]  /*01e0*/  BSYNC.RECONVERGENT B0 ;  /* 0x0000000000007941 */ /* 0x000fea0003800200 */
.L_x_993:
[----:B------:R-:W0:Y:S01]  /*01f0*/  LDCU.128 UR8, c[0x0][0x390] ;  /* 0x00007200ff0877ac */ /* 0x000e220008000c00 */
[----:B------:R-:W-:Y:S01]  /*0200*/  ISETP.NE.AND P0, PT, R5, R6, PT ;  /* 0x000000060500720c */ /* 0x000fe20003f05270 */
[C---:B------:R-:W-:Y:S01]  /*0210*/  IMAD.SHL.U32 R3, R2.reuse, 0x8, RZ ;  /* 0x0000000802037824 */ /* 0x040fe200078e00ff */
[----:B------:R-:W-:Y:S01]  /*0220*/  SHF.L.U64.HI R8, R2, 0x3, R13 ;  /* 0x0000000302087819 */ /* 0x000fe2000001020d */
[----:B------:R-:W1:Y:S03]  /*0230*/  LDCU.64 UR4, c[0x0][0x358] ;  /* 0x00006b00ff0477ac */ /* 0x000e660008000a00 */
[C---:B0-----:R-:W-:Y:S02]  /*0240*/  IADD3 R4, P1, PT, R3.reuse, UR10, RZ ;  /* 0x0000000a03047c10 */ /* 0x041fe4000ff3e0ff */
[----:B------:R-:W-:Y:S02]  /*0250*/  IADD3 R2, P2, PT, R3, UR8, RZ ;  /* 0x0000000803027c10 */ /* 0x000fe4000ff5e0ff */
[----:B------:R-:W-:-:S02]  /*0260*/  IADD3.X R5, PT, PT, R8, UR11, RZ, P1, !PT ;  /* 0x0000000b08057c10 */ /* 0x000fc40008ffe4ff */
[----:B------:R-:W-:Y:S01]  /*0270*/  IADD3.X R3, PT, PT, R8, UR9, RZ, P2, !PT ;  /* 0x0000000908037c10 */ /* 0x000fe200097fe4ff */
[----:B-1----:R-:W-:Y:S08]  /*0280*/  @!P0 BRA `(.L_x_996) ;  /* 0x0000001000008947 */ /* 0x002ff00003800000 */
[----:B------:R-:W-:-:S13]  /*0290*/  ISETP.GE.AND P0, PT, R0, 0x1, PT ;  /* 0x000000010000780c */ /* 0x000fda0003f06270 */
[----:B------:R-:W-:Y:S05]  /*02a0*/  @!P0 EXIT ;  /* 0x000000000000894d */ /* 0x000fea0003800000 */
[C---:B------:R-:W-:Y:S01]  /*02b0*/  ISETP.GE.U32.AND P0, PT, R0.reuse, 0x8, PT ;  /* 0x000000080000780c */ /* 0x040fe20003f06070 */
[----:B------:R-:W-:Y:S01]  /*02c0*/  IMAD.MOV.U32 R10, RZ, RZ, RZ ;  /* 0x000000ffff0a7224 */ /* 0x000fe200078e00ff */
[----:B------:R-:W-:-:S11]  /*02d0*/  LOP3.LUT R16, R0, 0x7, RZ, 0xc0, !PT ;  /* 0x0000000700107812 */ /* 0x000fd600078ec0ff */
[----:B------:R-:W-:Y:S05]  /*02e0*/  @!P0 BRA `(.L_x_997) ;  /* 0x00000008008c8947 */ /* 0x000fea0003800000 */
[----:B------:R-:W-:-:S13]  /*02f0*/  ISETP.GE.AND P0, PT, R7, R6, PT ;  /* 0x000000060700720c */ /* 0x000fda0003f06270 */
[----:B------:R-:W-:-:S06]  /*0300*/  @!P0 IMAD.WIDE.U32 R14, R7, 0x8, R4 ;  /* 0x00000008070e8825 */ /* 0x000fcc00078e0004 */
[----:B------:R-:W2:Y:S01]  /*0310*/  @!P0 LDG.E.64 R14, desc[UR4][R14.64] ;  /* 0x000000040e0e8981 */ /* 0x000ea2000c1e1b00 */
[C---:B------:R-:W-:Y:S02]  /*0320*/  VIADD R13, R7.reuse, 0x80 ;  /* 0x00000080070d7836 */ /* 0x040fe40000000000 */
[----:B------:R-:W-:-:S03]  /*0330*/  @!P0 IMAD.WIDE.U32 R18, R7, 0x8, R2 ;  /* 0x0000000807128825 */ /* 0x000fc600078e0002 */
[----:B------:R-:W-:Y:S01]  /*0340*/  ISETP.GE.AND P6, PT, R13, R6, PT ;  /* 0x000000060d00720c */ /* 0x000fe20003fc6270 */
[----:B--2---:R-:W-:Y:S02]  /*0350*/  @!P0 DADD R8, -RZ, -R14 ;  /* 0x00000000ff088229 */ /* 0x004fe4000000090e */
[----:B------:R-:W-:-:S08]  /*0360*/  @!P0 DSETP.GEU.AND P1, PT, R14, RZ, PT ;  /* 0x000000ff0e00822a */ /* 0x000fd00003f2e000 */
[----:B------:R-:W-:Y:S02]  /*0370*/  @!P0 FSEL R20, R8, R14, !P1 ;  /* 0x0000000e08148208 */ /* 0x000fe40004800000 */
[----:B------:R-:W-:Y:S01]  /*0380*/  @!P0 FSEL R21, R9, R15, !P1 ;  /* 0x0000000f09158208 */ /* 0x000fe20004800000 */
[----:B------:R-:W-:-:S04]  /*0390*/  IMAD.WIDE R8, R13, 0x8, R4 ;  /* 0x000000080d087825 */ /* 0x000fc800078e0204 */
[----:B------:R0:W-:Y:S04]  /*03a0*/  @!P0 STG.E.64 desc[UR4][R18.64], R20 ;  /* 0x0000001412008986 */ /* 0x0001e8000c101b04 */
[----:B------:R-:W2:Y:S01]  /*03b0*/  @!P6 LDG.E.64 R10, desc[UR4][R8.64] ;  /* 0x00000004080ae981 */ /* 0x000ea2000c1e1b00 */
[----:B------:R-:W-:Y:S01]  /*03c0*/  VIADD R17, R7, 0x100 ;  /* 0x0000010007117836 */ /* 0x000fe20000000000 */
[----:B------:R-:W-:Y:S01]  /*03d0*/  BSSY.RECONVERGENT B0, `(.L_x_998) ;  /* 0x000001b000007945 */ /* 0x000fe20003800200 */
[----:B------:R-:W-:-:S03]  /*03e0*/  IMAD.WIDE R12, R13, 0x8, R2 ;  /* 0x000000080d0c7825 */ /* 0x000fc600078e0202 */
[-C--:B------:R-:W-:Y:S01]  /*03f0*/  ISETP.GE.AND P5, PT, R17, R6.reuse, PT ;  /* 0x000000061100720c */ /* 0x080fe20003fa6270 */
[C---:B------:R-:W-:Y:S02]  /*0400*/  VIADD R23, R7.reuse, 0x180 ;  /* 0x0000018007177836 */ /* 0x040fe40000000000 */
[C---:B------:R-:W-:Y:S02]  /*0410*/  VIADD R25, R7.reuse, 0x200 ;  /* 0x0000020007197836 */ /* 0x040fe40000000000 */
[----:B------:R-:W-:Y:S01]  /*0420*/  VIADD R27, R7, 0x280 ;  /* 0x00000280071b7836 */ /* 0x000fe20000000000 */
[-C--:B------:R-:W-:Y:S01]  /*0430*/  ISETP.GE.AND P4, PT, R23, R6.reuse, PT ;  /* 0x000000061700720c */ /* 0x080fe20003f86270 */
[----:B------:R-:W-:Y:S01]  /*0440*/  VIADD R17, R7, 0x300 ;  /* 0x0000030007117836 */ /* 0x000fe20000000000 */
[-C--:B------:R-:W-:Y:S02]  /*0450*/  ISETP.GE.AND P3, PT, R25, R6.reuse, PT ;  /* 0x000000061900720c */ /* 0x080fe40003f66270 */
[----:B------:R-:W-:-:S02]  /*0460*/  ISETP.GE.AND P2, PT, R27, R6, PT ;  /* 0x000000061b00720c */ /* 0x000fc40003f46270 */
[----:B------:R-:W-:Y:S01]  /*0470*/  ISETP.GE.AND P1, PT, R17, R6, PT ;  /* 0x000000061100720c */ /* 0x000fe20003f26270 */
[----:B--2---:R-:W-:Y:S02]  /*0480*/  @!P6 DADD R14, -RZ, -R10 ;  /* 0x00000000ff0ee229 */ /* 0x004fe4000000090a */
[----:B------:R-:W-:-:S08]  /*0490*/  @!P6 DSETP.GEU.AND P0, PT, R10, RZ, PT ;  /* 0x000000ff0a00e22a */ /* 0x000fd00003f0e000 */
[----:B------:R-:W-:Y:S02]  /*04a0*/  @!P6 FSEL R14, R14, R10, !P0 ;  /* 0x0000000a0e0ee208 */ /* 0x000fe40004000000 */
[----:B------:R-:W-:Y:S01]  /*04b0*/  @!P6 FSEL R15, R15, R11, !P0 ;  /* 0x0000000b0f0fe208 */ /* 0x000fe20004000000 */
[----:B------:R-:W-:Y:S01]  /*04c0*/  VIADD R11, R7, 0x380 ;  /* 0x00000380070b7836 */ /* 0x000fe20000000000 */
[----:B------:R-:W-:-:S03]  /*04d0*/  LOP3.LUT R10, R0, 0x7ffffff8, RZ, 0xc0, !PT ;  /* 0x7ffffff8000a7812 */ /* 0x000fc600078ec0ff */
[----:B------:R0:W-:Y:S01]  /*04e0*/  @!P6 STG.E.64 desc[UR4][R12.64], R14 ;  /* 0x0000000e0c00e986 */ /* 0x0001e2000c101b04 */
[----:B------:R-:W-:Y:S02]  /*04f0*/  ISETP.GE.AND P0, PT, R11, R6, PT ;  /* 0x000000060b00720c */ /* 0x000fe40003f06270 */
[----:B------:R-:W-:Y:S01]  /*0500*/  ISETP.NE.AND P6, PT, R10, 0x8, PT ;  /* 0x000000080a00780c */ /* 0x000fe20003fc5270 */
[----:B------:R-:W-:-:S12]  /*0510*/  @P5 BRA `(.L_x_999) ;  /* 0x0000000000185947 */ /* 0x000fd80003800000 */
[----:B0-----:R-:W2:Y:S02]  /*0520*/  LDG.E.64 R14, desc[UR4][R8.64+0x400] ;  /* 0x00040004080e7981 */ /* 0x001ea4000c1e1b00 */
[----:B--2---:R-:W-:Y:S02]  /*0530*/  DADD R18, -RZ, -R14 ;  /* 0x00000000ff127229 */ /* 0x004fe4000000090e */
[----:B------:R-:W-:-:S08]  /*0540*/  DSETP.GEU.AND P5, PT, R14, RZ, PT ;  /* 0x000000ff0e00722a */ /* 0x000fd00003fae000 */
[----:B------:R-:W-:Y:S02]  /*0550*/  FSEL R14, R18, R14, !P5 ;  /* 0x0000000e120e7208 */ /* 0x000fe40006800000 */
[----:B------:R-:W-:-:S05]  /*0560*/  FSEL R15, R19, R15, !P5 ;  /* 0x0000000f130f7208 */ /* 0x000fca0006800000 */
[----:B------:R1:W-:Y:S02]  /*0570*/  STG.E.64 desc[UR4][R12.64+0x400], R14 ;  /* 0x0004000e0c007986 */ /* 0x0003e4000c101b04 */
.L_x_999:
[----:B------:R-:W-:Y:S05]  /*0580*/  BSYNC.RECONVERGENT B0 ;  /* 0x0000000000007941 */ /* 0x000fea0003800200 */
.L_x_998:
[----:B------:R-:W-:Y:S04]  /*0590*/  BSSY.RECONVERGENT B0, `(.L_x_1000) ;  /* 0x0000008000007945 */ /* 0x000fe80003800200 */
[----:B------:R-:W-:Y:S05]  /*05a0*/  @P4 BRA `(.L_x_1001) ;  /* 0x0000000000184947 */ /* 0x000fea0003800000 */
[----:B01----:R-:W2:Y:S02]  /*05b0*/  LDG.E.64 R14, desc[UR4][R8.64+0x800] ;  /* 0x00080004080e7981 */ /* 0x003ea4000c1e1b00 */
[----:B--2---:R-:W-:Y:S02]  /*05c0*/  DADD R18, -RZ, -R14 ;  /* 0x00000000ff127229 */ /* 0x004fe4000000090e */
[----:B------:R-:W-:-:S08]  /*05d0*/  DSETP.GEU.AND P4, PT, R14, RZ, PT ;  /* 0x000000ff0e00722a */ /* 0x000fd00003f8e000 */
[----:B------:R-:W-:Y:S02]  /*05e0*/  FSEL R14, R18, R14, !P4 ;  /* 0x0000000e120e7208 */ /* 0x000fe40006000000 */
[----:B------:R-:W-:-:S05]  /*05f0*/  FSEL R15, R19, R15, !P4 ;  /* 0x0000000f130f7208 */ /* 0x000fca0006000000 */
[----:B------:R2:W-:Y:S02]  /*0600*/  STG.E.64 desc[UR4][R12.64+0x800], R14 ;  /* 0x0008000e0c007986 */ /* 0x0005e4000c101b04 */
.L_x_1001:
[----:B------:R-:W-:Y:S05]  /*0610*/  BSYNC.RECONVERGENT B0 ;  /* 0x0000000000007941 */ /* 0x000fea0003800200 */
.L_x_1000:
[----:B------:R-:W-:Y:S04]  /*0620*/  BSSY.RECONVERGENT B0, `(.L_x_1002) ;  /* 0x0000008000007945 */ /* 0x000fe80003800200 */
[----:B------:R-:W-:Y:S05]  /*0630*/  @P3 BRA `(.L_x_1003) ;  /* 0x0000000000183947 */ /* 0x000fea0003800000 */
[----:B012---:R-:W2:Y:S02]  /*0640*/  LDG.E.64 R14, desc[UR4][R8.64+0xc00] ;  /* 0x000c0004080e7981 */ /* 0x007ea4000c1e1b00 */
[----:B--2---:R-:W-:Y:S02]  /*0650*/  DADD R18, -RZ, -R14 ;  /* 0x00000000ff127229 */ /* 0x004fe4000000090e */
[----:B------:R-:W-:-:S08]  /*0660*/  DSETP.GEU.AND P3, PT, R14, RZ, PT ;  /* 0x000000ff0e00722a */ /* 0x000fd00003f6e000 */
[----:B------:R-:W-:Y:S02]  /*0670*/  FSEL R14, R18, R14, !P3 ;  /* 0x0000000e120e7208 */ /* 0x000fe40005800000 */
[----:B------:R-:W-:-:S05]  /*0680*/  FSEL R15, R19, R15, !P3 ;  /* 0x0000000f130f7208 */ /* 0x000fca0005800000 */
[----:B------:R3:W-:Y:S02]  /*0690*/  STG.E.64 desc[UR4][R12.64+0xc00], R14 ;  /* 0x000c000e0c007986 */ /* 0x0007e4000c101b04 */
.L_x_1003:
[----:B------:R-:W-:Y:S05]  /*06a0*/  BSYNC.RECONVERGENT B0 ;  /* 0x0000000000007941 */ /* 0x000fea0003800200 */
.L_x_1002:
[----:B------:R-:W-:Y:S04]  /*06b0*/  BSSY.RECONVERGENT B0, `(.L_x_1004) ;  /* 0x0000008000007945 */ /* 0x000fe80003800200 */
[----:B------:R-:W-:Y:S05]  /*06c0*/  @P2 BRA `(.L_x_1005) ;  /* 0x0000000000182947 */ /* 0x000fea0003800000 */
[----:B0123--:R-:W2:Y:S02]  /*06d0*/  LDG.E.64 R14, desc[UR4][R8.64+0x1000] ;  /* 0x00100004080e7981 */ /* 0x00fea4000c1e1b00 */
[----:B--2---:R-:W-:Y:S02]  /*06e0*/  DADD R18, -RZ, -R14 ;  /* 0x00000000ff127229 */ /* 0x004fe4000000090e */
[----:B------:R-:W-:-:S08]  /*06f0*/  DSETP.GEU.AND P2, PT, R14, RZ, PT ;  /* 0x000000ff0e00722a */ /* 0x000fd00003f4e000 */
[----:B------:R-:W-:Y:S02]  /*0700*/  FSEL R14, R18, R14, !P2 ;  /* 0x0000000e120e7208 */ /* 0x000fe40005000000 */
[----:B------:R-:W-:-:S05]  /*0710*/  FSEL R15, R19, R15, !P2 ;  /* 0x0000000f130f7208 */ /* 0x000fca0005000000 */
[----:B------:R4:W-:Y:S02]  /*0720*/  STG.E.64 desc[UR4][R12.64+0x1000], R14 ;  /* 0x0010000e0c007986 */ /* 0x0009e4000c101b04 */
.L_x_1005:
[----:B------:R-:W-:Y:S05]  /*0730*/  BSYNC.RECONVERGENT B0 ;  /* 0x0000000000007941 */ /* 0x000fea0003800200 */
.L_x_1004:
[----:B------:R-:W-:Y:S04]  /*0740*/  BSSY.RECONVERGENT B0, `(.L_x_1006) ;  /* 0x0000008000007945 */ /* 0x000fe80003800200 */
[----:B------:R-:W-:Y:S05]  /*0750*/  @P1 BRA `(.L_x_1007) ;  /* 0x0000000000181947 */ /* 0x000fea0003800000 */
[----:B01234-:R-:W2:Y:S02]  /*0760*/  LDG.E.64 R14, desc[UR4][R8.64+0x1400] ;  /* 0x00140004080e7981 */ /* 0x01fea4000c1e1b00 */
[----:B--2---:R-:W-:Y:S02]  /*0770*/  DADD R18, -RZ, -R14 ;  /* 0x00000000ff127229 */ /* 0x004fe4000000090e */
[----:B------:R-:W-:-:S08]  /*0780*/  DSETP.GEU.AND P1, PT, R14, RZ, PT ;  /* 0x000000ff0e00722a */ /* 0x000fd00003f2e000 */
[----:B------:R-:W-:Y:S02]  /*0790*/  FSEL R14, R18, R14, !P1 ;  /* 0x0000000e120e7208 */ /* 0x000fe40004800000 */
[----:B------:R-:W-:-:S05]  /*07a0*/  FSEL R15, R19, R15, !P1 ;  /* 0x0000000f130f7208 */ /* 0x000fca0004800000 */
[----:B------:R0:W-:Y:S02]  /*07b0*/  STG.E.64 desc[UR4][R12.64+0x1400], R14 ;  /* 0x0014000e0c007986 */ /* 0x0001e4000c101b04 */
.L_x_1007:
[----:B------:R-:W-:Y:S05]  /*07c0*/  BSYNC.RECONVERGENT B0 ;  /* 0x0000000000007941 */ /* 0x000fea0003800200 */
.L_x_1006:
[----:B------:R-:W-:Y:S04]  /*07d0*/  BSSY.RECONVERGENT B0, `(.L_x_1008) ;  /* 0x0000008000007945 */ /* 0x000fe80003800200 */
[----:B------:R-:W-:Y:S05]  /*07e0*/  @P0 BRA `(.L_x_1009) ;  /* 0x0000000000180947 */ /* 0x000fea0003800000 */
[----:B------:R-:W0:Y:S02]  /*07f0*/  LDG.E.64 R8, desc[UR4][R8.64+0x1800] ;  /* 0x0018000408087981 */ /* 0x000e24000c1e1b00 */
[----:B01234-:R-:W-:Y:S02]  /*0800*/  DADD R14, -RZ, -R8 ;  /* 0x00000000ff0e7229 */ /* 0x01ffe40000000908 */
[----:B------:R-:W-:-:S08]  /*0810*/  DSETP.GEU.AND P0, PT, R8, RZ, PT ;  /* 0x000000ff0800722a */ /* 0x000fd00003f0e000 */
[----:B------:R-:W-:Y:S02]  /*0820*/  FSEL R14, R14, R8, !P0 ;  /* 0x000000080e0e7208 */ /* 0x000fe40004000000 */
[----:B------:R-:W-:-:S05]  /*0830*/  FSEL R15, R15, R9, !P0 ;  /* 0x000000090f0f7208 */ /* 0x000fca0004000000 */
[----:B------:R0:W-:Y:S02]  /*0840*/  STG.E.64 desc[UR4][R12.64+0x1800], R14 ;  /* 0x0018000e0c007986 */ /* 0x0001e4000c101b04 */
.L_x_1009:
[----:B------:R-:W-:Y:S05]  /*0850*/  BSYNC.RECONVERGENT B0 ;  /* 0x0000000000007941 */ /* 0x000fea0003800200 */
.L_x_1008:
[----:B------:R-:W-:Y:S05]  /*0860*/  @!P6 BRA `(.L_x_997) ;  /* 0x00000004002ce947 */ /* 0x000fea0003800000 */
[----:B------:R-:W-:-:S07]  /*0870*/  IMAD.MOV.U32 R0, RZ, RZ, 0x8 ;  /* 0x00000008ff007424 */ /* 0x000fce00078e00ff */
.L_x_1012:
[----:B------:R-:W-:-:S05]  /*0880*/  IMAD R11, R0, 0x80, R7 ;  /* 0x00000080000b7824 */ /* 0x000fca00078e0207 */
[----:B------:R-:W-:-:S13]  /*0890*/  ISETP.GE.AND P0, PT, R11, R6, PT ;  /* 0x000000060b00720c */ /* 0x000fda0003f06270 */
[----:B01234-:R-:W-:-:S06]  /*08a0*/  @!P0 IMAD.WIDE.U32 R14, R11, 0x8, R4 ;  /* 0x000000080b0e8825 */ /* 0x01ffcc00078e0004 */
[----:B------:R-:W2:Y:S01]  /*08b0*/  @!P0 LDG.E.64 R14, desc[UR4][R14.64] ;  /* 0x000000040e0e8981 */ /* 0x000ea2000c1e1b00 */
[C---:B------:R-:W-:Y:S02]  /*08c0*/  VIADD R25, R11.reuse, 0x80 ;  /* 0x000000800b197836 */ /* 0x040fe40000000000 */
[----:B------:R-:W-:-:S03]  /*08d0*/  @!P0 IMAD.WIDE.U32 R18, R11, 0x8, R2 ;  /* 0x000000080b128825 */ /* 0x000fc600078e0002 */
[C---:B------:R-:W-:Y:S01]  /*08e0*/  ISETP.GE.AND P2, PT, R25.reuse, R6, PT ;  /* 0x000000061900720c */ /* 0x040fe20003f46270 */
[----:B------:R-:W-:Y:S01]  /*08f0*/  IMAD.WIDE R12, R25, 0x8, R4 ;  /* 0x00000008190c7825 */ /* 0x000fe200078e0204 */
[----:B--2---:R-:W-:Y:S02]  /*0900*/  @!P0 DADD R8, -RZ, -R14 ;  /* 0x00000000ff088229 */ /* 0x004fe4000000090e */
[----:B------:R-:W-:-:S08]  /*0910*/  @!P0 DSETP.GEU.AND P1, PT, R14, RZ, PT ;  /* 0x000000ff0e00822a */ /* 0x000fd00003f2e000 */
[----:B------:R-:W-:Y:S02]  /*0920*/  @!P0 FSEL R20, R8, R14, !P1 ;  /* 0x0000000e08148208 */ /* 0x000fe40004800000 */
[----:B------:R-:W-:-:S05]  /*0930*/  @!P0 FSEL R21, R9, R15, !P1 ;  /* 0x0000000f09158208 */ /* 0x000fca0004800000 */
[----:B------:R0:W-:Y:S04]  /*0940*/  @!P0 STG.E.64 desc[UR4][R18.64], R20 ;  /* 0x0000001412008986 */ /* 0x0001e8000c101b04 */
[----:B------:R-:W2:Y:S01]  /*0950*/  @!P2 LDG.E.64 R8, desc[UR4][R12.64] ;  /* 0x000000040c08a981 */ /* 0x000ea2000c1e1b00 */
[----:B------:R-:W-:-:S05]  /*0960*/  VIADD R17, R11, 0x100 ;  /* 0x000001000b117836 */ /* 0x000fca0000000000 */
[----:B------:R-:W-:Y:S01]  /*0970*/  ISETP.GE.AND P1, PT, R17, R6, PT ;  /* 0x000000061100720c */ /* 0x000fe20003f26270 */
[----:B--2---:R-:W-:Y:S02]  /*0980*/  @!P2 DADD R14, -RZ, -R8 ;  /* 0x00000000ff0ea229 */ /* 0x004fe40000000908 */
[----:B------:R-:W-:-:S08]  /*0990*/  @!P2 DSETP.GEU.AND P0, PT, R8, RZ, PT ;  /* 0x000000ff0800a22a */ /* 0x000fd00003f0e000 */
[----:B------:R-:W-:Y:S02]  /*09a0*/  @!P2 FSEL R22, R14, R8, !P0 ;  /* 0x000000080e16a208 */ /* 0x000fe40004000000 */
[----:B------:R-:W-:Y:S01]  /*09b0*/  @!P2 FSEL R23, R15, R9, !P0 ;  /* 0x000000090f17a208 */ /* 0x000fe20004000000 */
[----:B------:R-:W-:-:S05]  /*09c0*/  IMAD.WIDE R8, R25, 0x8, R2 ;  /* 0x0000000819087825 */ /* 0x000fca00078e0202 */
[----:B------:R1:W-:Y:S04]  /*09d0*/  @!P2 STG.E.64 desc[UR4][R8.64], R22 ;  /* 0x000000160800a986 */ /* 0x0003e8000c101b04 */
[----:B------:R-:W0:Y:S01]  /*09e0*/  @!P1 LDG.E.64 R14, desc[UR4][R12.64+0x400] ;  /* 0x000400040c0e9981 */ /* 0x000e22000c1e1b00 */
[----:B------:R-:W-:-:S05]  /*09f0*/  VIADD R17, R11, 0x180 ;  /* 0x000001800b117836 */ /* 0x000fca0000000000 */
[----:B------:R-:W-:Y:S01]  /*0a00*/  ISETP.GE.AND P2, PT, R17, R6, PT ;  /* 0x000000061100720c */ /* 0x000fe20003f46270 */
[----:B0-----:R-:W-:Y:S02]  /*0a10*/  @!P1 DADD R18, -RZ, -R14 ;  /* 0x00000000ff129229 */ /* 0x001fe4000000090e */
        /* <DEDUP_REMOVED lines=10> */
[----:B------:R-:W-:-:S05]  /*0ac0*/  @!P2 FSEL R21, R21, R15, !P0 ;  /* 0x0000000f1515a208 */ /* 0x000fca0004000000 */
[----:B------:R2:W-:Y:S04]  /*0ad0*/  @!P2 STG.E.64 desc[UR4][R8.64+0x800], R20 ;  /* 0x000800140800a986 */ /* 0x0005e8000c101b04 */
[----:B------:R-:W1:Y:S01]  /*0ae0*/  @!P1 LDG.E.64 R14, desc[UR4][R12.64+0xc00] ;  /* 0x000c00040c0e9981 */ /* 0x000e62000c1e1b00 */
[----:B------:R-:W-:-:S05]  /*0af0*/  VIADD R17, R11, 0x280 ;  /* 0x000002800b117836 */ /* 0x000fca0000000000 */
[----:B------:R-:W-:Y:S01]  /*0b00*/  ISETP.GE.AND P2, PT, R17, R6, PT ;  /* 0x000000061100720c */ /* 0x000fe20003f46270 */
[----:B-1----:R-:W-:Y:S02]  /*0b10*/  @!P1 DADD R22, -RZ, -R14 ;  /* 0x00000000ff169229 */ /* 0x002fe4000000090e */
[----:B------:R-:W-:-:S08]  /*0b20*/  @!P1 DSETP.GEU.AND P0, PT, R14, RZ, PT ;  /* 0x000000ff0e00922a */ /* 0x000fd00003f0e000 */
[----:B0-----:R-:W-:Y:S02]  /*0b30*/  @!P1 FSEL R18, R22, R14, !P0 ;  /* 0x0000000e16129208 */ /* 0x001fe40004000000 */
[----:B------:R-:W-:-:S05]  /*0b40*/  @!P1 FSEL R19, R23, R15, !P0 ;  /* 0x0000000f17139208 */ /* 0x000fca0004000000 */
[----:B------:R0:W-:Y:S04]  /*0b50*/  @!P1 STG.E.64 desc[UR4][R8.64+0xc00], R18 ;  /* 0x000c001208009986 */ /* 0x0001e8000c101b04 */
[----:B------:R-:W3:Y:S01]  /*0b60*/  @!P2 LDG.E.64 R14, desc[UR4][R12.64+0x1000] ;  /* 0x001000040c0ea981 */ /* 0x000ee2000c1e1b00 */
[----:B------:R-:W-:-:S05]  /*0b70*/  VIADD R17, R11, 0x300 ;  /* 0x000003000b117836 */ /* 0x000fca0000000000 */
[----:B------:R-:W-:Y:S01]  /*0b80*/  ISETP.GE.AND P1, PT, R17, R6, PT ;  /* 0x000000061100720c */ /* 0x000fe20003f26270 */
[----:B---3--:R-:W-:Y:S02]  /*0b90*/  @!P2 DADD R22, -RZ, -R14 ;  /* 0x00000000ff16a229 */ /* 0x008fe4000000090e */
[----:B------:R-:W-:-:S08]  /*0ba0*/  @!P2 DSETP.GEU.AND P0, PT, R14, RZ, PT ;  /* 0x000000ff0e00a22a */ /* 0x000fd00003f0e000 */
[----:B--2---:R-:W-:Y:S02]  /*0bb0*/  @!P2 FSEL R20, R22, R14, !P0 ;  /* 0x0000000e1614a208 */ /* 0x004fe40004000000 */
[----:B------:R-:W-:-:S05]  /*0bc0*/  @!P2 FSEL R21, R23, R15, !P0 ;  /* 0x0000000f1715a208 */ /* 0x000fca0004000000 */
[----:B------:R0:W-:Y:S04]  /*0bd0*/  @!P2 STG.E.64 desc[UR4][R8.64+0x1000], R20 ;  /* 0x001000140800a986 */ /* 0x0001e8000c101b04 */
[----:B------:R-:W2:Y:S01]  /*0be0*/  @!P1 LDG.E.64 R14, desc[UR4][R12.64+0x1400] ;  /* 0x001400040c0e9981 */ /* 0x000ea2000c1e1b00 */
[----:B------:R-:W-:Y:S01]  /*0bf0*/  VIADD R11, R11, 0x380 ;  /* 0x000003800b0b7836 */ /* 0x000fe20000000000 */
[----:B------:R-:W-:Y:S01]  /*0c00*/  BSSY.RECONVERGENT B0, `(.L_x_1010) ;  /* 0x0000010000007945 */ /* 0x000fe20003800200 */
[----:B------:R-:W-:Y:S01]  /*0c10*/  VIADD R0, R0, 0x8 ;  /* 0x0000000800007836 */ /* 0x000fe20000000000 */
[----:B--2---:R-:W-:Y:S02]  /*0c20*/  @!P1 DADD R22, -RZ, -R14 ;  /* 0x00000000ff169229 */ /* 0x004fe4000000090e */
[----:B------:R-:W-:-:S08]  /*0c30*/  @!P1 DSETP.GEU.AND P0, PT, R14, RZ, PT ;  /* 0x000000ff0e00922a */ /* 0x000fd00003f0e000 */
[----:B------:R-:W-:Y:S02]  /*0c40*/  @!P1 FSEL R14, R22, R14, !P0 ;  /* 0x0000000e160e9208 */ /* 0x000fe40004000000 */
[----:B------:R-:W-:Y:S02]  /*0c50*/  @!P1 FSEL R15, R23, R15, !P0 ;  /* 0x0000000f170f9208 */ /* 0x000fe40004000000 */
[----:B------:R-:W-:-:S03]  /*0c60*/  ISETP.GE.AND P0, PT, R11, R6, PT ;  /* 0x000000060b00720c */ /* 0x000fc60003f06270 */
[----:B------:R0:W-:Y:S01]  /*0c70*/  @!P1 STG.E.64 desc[UR4][R8.64+0x1400], R14 ;  /* 0x0014000e08009986 */ /* 0x0001e2000c101b04 */
[----:B------:R-:W-:-:S09]  /*0c80*/  ISETP.NE.AND P1, PT, R0, R10, PT ;  /* 0x0000000a0000720c */ /* 0x000fd20003f25270 */
[----:B------:R-:W-:Y:S05]  /*0c90*/  @P0 BRA `(.L_x_1011) ;  /* 0x0000000000180947 */ /* 0x000fea0003800000 */
[----:B------:R-:W0:Y:S02]  /*0ca0*/  LDG.E.64 R12, desc[UR4][R12.64+0x1800] ;  /* 0x001800040c0c7981 */ /* 0x000e24000c1e1b00 */
[----:B0-----:R-:W-:Y:S02]  /*0cb0*/  DADD R14, -RZ, -R12 ;  /* 0x00000000ff0e7229 */ /* 0x001fe4000000090c */
[----:B------:R-:W-:-:S08]  /*0cc0*/  DSETP.GEU.AND P0, PT, R12, RZ, PT ;  /* 0x000000ff0c00722a */ /* 0x000fd00003f0e000 */
[----:B------:R-:W-:Y:S02]  /*0cd0*/  FSEL R14, R14, R12, !P0 ;  /* 0x0000000c0e0e7208 */ /* 0x000fe40004000000 */
[----:B------:R-:W-:-:S05]  /*0ce0*/  FSEL R15, R15, R13, !P0 ;  /* 0x0000000d0f0f7208 */ /* 0x000fca0004000000 */
[----:B------:R1:W-:Y:S02]  /*0cf0*/  STG.E.64 desc[UR4][R8.64+0x1800], R14 ;  /* 0x0018000e08007986 */ /* 0x0003e4000c101b04 */
.L_x_1011:
[----:B------:R-:W-:Y:S05]  /*0d00*/  BSYNC.RECONVERGENT B0 ;  /* 0x0000000000007941 */ /* 0x000fea0003800200 */
.L_x_1010:
[----:B------:R-:W-:Y:S05]  /*0d10*/  @P1 BRA `(.L_x_1012) ;  /* 0xfffffff800d81947 */ /* 0x000fea000383ffff */
.L_x_997:
[----:B------:R-:W-:-:S13]  /*0d20*/  ISETP.NE.AND P0, PT, R16, RZ, PT ;  /* 0x000000ff1000720c */ /* 0x000fda0003f05270 */
[----:B------:R-:W-:Y:S05]  /*0d30*/  @!P0 EXIT ;  /* 0x000000000000894d */ /* 0x000fea0003800000 */
[----:B------:R-:W5:Y:S01]  /*0d40*/  LDC R0, c[0x0][0x388] ;  /* 0x0000e200ff007b82 */ /* 0x000f620000000800 */
[----:B------:R-:W-:Y:S02]  /*0d50*/  ISETP.GE.U32.AND P1, PT, R16, 0x4, PT ;  /* 0x000000041000780c */ /* 0x000fe40003f26070 */
[----:B-----5:R-:W-:-:S04]  /*0d60*/  LOP3.LUT R11, R0, 0x3, RZ, 0xc0, !PT ;  /* 0x00000003000b7812 */ /* 0x020fc800078ec0ff */
[----:B------:R-:W-:-:S07]  /*0d70*/  ISETP.NE.AND P0, PT, R11, RZ, PT ;  /* 0x000000ff0b00720c */ /* 0x000fce0003f05270 */
[----:B------:R-:W-:Y:S06]  /*0d80*/  @!P1 BRA `(.L_x_1013) ;  /* 0x0000000000a49947 */ /* 0x000fec0003800000 */
[----:B01----:R-:W-:-:S05]  /*0d90*/  IMAD R9, R10, 0x80, R7 ;  /* 0x000000800a097824 */ /* 0x003fca00078e0207 */
[----:B------:R-:W-:-:S13]  /*0da0*/  ISETP.GE.AND P1, PT, R9, R6, PT ;  /* 0x000000060900720c */ /* 0x000fda0003f26270 */
[----:B--234-:R-:W-:-:S06]  /*0db0*/  @!P1 IMAD.WIDE R12, R9, 0x8, R4 ;  /* 0x00000008090c9825 */ /* 0x01cfcc00078e0204 */
[----:B------:R-:W2:Y:S01]  /*0dc0*/  @!P1 LDG.E.64 R12, desc[UR4][R12.64] ;  /* 0x000000040c0c9981 */ /* 0x000ea2000c1e1b00 */
[----:B------:R-:W-:-:S05]  /*0dd0*/  VIADD R19, R9, 0x80 ;  /* 0x0000008009137836 */ /* 0x000fca0000000000 */
[----:B------:R-:W-:-:S13]  /*0de0*/  ISETP.GE.AND P3, PT, R19, R6, PT ;  /* 0x000000061300720c */ /* 0x000fda0003f66270 */
[----:B------:R-:W-:Y:S01]  /*0df0*/  @!P3 IMAD.WIDE R16, R19, 0x8, R4 ;  /* 0x000000081310b825 */ /* 0x000fe200078e0204 */
[----:B--2---:R-:W-:Y:S02]  /*0e00*/  @!P1 DADD R14, -RZ, -R12 ;  /* 0x00000000ff0e9229 */ /* 0x004fe4000000090c */
[----:B------:R-:W-:-:S08]  /*0e10*/  @!P1 DSETP.GEU.AND P2, PT, R12, RZ, PT ;  /* 0x000000ff0c00922a */ /* 0x000fd00003f4e000 */
[----:B------:R-:W-:Y:S02]  /*0e20*/  @!P1 FSEL R20, R14, R12, !P2 ;  /* 0x0000000c0e149208 */ /* 0x000fe40005000000 */
[----:B------:R-:W-:Y:S01]  /*0e30*/  @!P1 FSEL R21, R15, R13, !P2 ;  /* 0x0000000d0f159208 */ /* 0x000fe20005000000 */
[----:B------:R-:W-:-:S05]  /*0e40*/  @!P1 IMAD.WIDE R14, R9, 0x8, R2 ;  /* 0x00000008090e9825 */ /* 0x000fca00078e0202 */
        /* <DEDUP_REMOVED lines=8> */
[----:B------:R-:W-:-:S04]  /*0ed0*/  @!P3 IMAD.WIDE R12, R19, 0x8, R2 ;  /* 0x00000008130cb825 */ /* 0x000fc800078e0202 */
[----:B------:R-:W-:Y:S01]  /*0ee0*/  @!P2 IMAD.WIDE R18, R25, 0x8, R4 ;  /* 0x000000081912a825 */ /* 0x000fe200078e0204 */
[----:B------:R1:W-:Y:S05]  /*0ef0*/  @!P3 STG.E.64 desc[UR4][R12.64], R22 ;  /* 0x000000160c00b986 */ /* 0x0003ea000c101b04 */
[----:B------:R-:W2:Y:S01]  /*0f00*/  @!P2 LDG.E.64 R18, desc[UR4][R18.64] ;  /* 0x000000041212a981 */ /* 0x000ea2000c1e1b00 */
[----:B0-----:R-:W-:-:S05]  /*0f10*/  VIADD R21, R9, 0x180 ;  /* 0x0000018009157836 */ /* 0x001fca0000000000 */
        /* <DEDUP_REMOVED lines=8> */
[----:B------:R-:W1:Y:S01]  /*0fa0*/  @!P3 LDG.E.64 R14, desc[UR4][R14.64] ;  /* 0x000000040e0eb981 */ /* 0x000e62000c1e1b00 */
[----:B------:R-:W-:Y:S01]  /*0fb0*/  VIADD R10, R10, 0x4 ;  /* 0x000000040a0a7836 */ /* 0x000fe20000000000 */
[----:B-1----:R-:W-:Y:S02]  /*0fc0*/  @!P3 DADD R12, -RZ, -R14 ;  /* 0x00000000ff0cb229 */ /* 0x002fe4000000090e */
[----:B------:R-:W-:-:S08]  /*0fd0*/  @!P3 DSETP.GEU.AND P1, PT, R14, RZ, PT ;  /* 0x000000ff0e00b22a */ /* 0x000fd00003f2e000 */
[----:B------:R-:W-:Y:S02]  /*0fe0*/  @!P3 FSEL R18, R12, R14, !P1 ;  /* 0x0000000e0c12b208 */ /* 0x000fe40004800000 */
[----:B------:R-:W-:Y:S01]  /*0ff0*/  @!P3 FSEL R19, R13, R15, !P1 ;  /* 0x0000000f0d13b208 */ /* 0x000fe20004800000 */
[----:B------:R-:W-:-:S05]  /*1000*/  @!P3 IMAD.WIDE R12, R21, 0x8, R2 ;  /* 0x00000008150cb825 */ /* 0x000fca00078e0202 */
[----:B------:R0:W-:Y:S02]  /*1010*/  @!P3 STG.E.64 desc[UR4][R12.64], R18 ;  /* 0x000000120c00b986 */ /* 0x0001e4000c101b04 */
.L_x_1013:
[----:B------:R-:W-:Y:S05]  /*1020*/  @!P0 EXIT ;  /* 0x000000000000894d */ /* 0x000fea0003800000 */
[----:B------:R-:W-:Y:S02]  /*1030*/  ISETP.NE.AND P0, PT, R11, 0x1, PT ;  /* 0x000000010b00780c */ /* 0x000fe40003f05270 */
[----:B------:R-:W-:-:S04]  /*1040*/  LOP3.LUT R0, R0, 0x1, RZ, 0xc0, !PT ;  /* 0x0000000100007812 */ /* 0x000fc800078ec0ff */
[----:B------:R-:W-:-:S07]  /*1050*/  ISETP.NE.U32.AND P3, PT, R0, 0x1, PT ;  /* 0x000000010000780c */ /* 0x000fce0003f65070 */
[----:B------:R-:W-:Y:S06]  /*1060*/  @!P0 BRA `(.L_x_1014) ;  /* 0x0000000000548947 */ /* 0x000fec0003800000 */
[----:B01234-:R-:W-:-:S05]  /*1070*/  IMAD R15, R10, 0x80, R7 ;  /* 0x000000800a0f7824 */ /* 0x01ffca00078e0207 */
[----:B------:R-:W-:-:S13]  /*1080*/  ISETP.GE.AND P0, PT, R15, R6, PT ;  /* 0x000000060f00720c */ /* 0x000fda0003f06270 */
[----:B------:R-:W-:-:S06]  /*1090*/  @!P0 IMAD.WIDE R8, R15, 0x8, R4 ;  /* 0x000000080f088825 */ /* 0x000fcc00078e0204 */
        /* <DEDUP_REMOVED lines=11> */
[----:B------:R-:W-:Y:S01]  /*1150*/  VIADD R10, R10, 0x2 ;  /* 0x000000020a0a7836 */ /* 0x000fe20000000000 */
[----:B--2---:R-:W-:Y:S02]  /*1160*/  @!P2 DADD R8, -RZ, -R14 ;  /* 0x00000000ff08a229 */ /* 0x004fe4000000090e */
[----:B------:R-:W-:-:S08]  /*1170*/  @!P2 DSETP.GEU.AND P0, PT, R14, RZ, PT ;  /* 0x000000ff0e00a22a */ /* 0x000fd00003f0e000 */
[----:B------:R-:W-:Y:S02]  /*1180*/  @!P2 FSEL R18, R8, R14, !P0 ;  /* 0x0000000e0812a208 */ /* 0x000fe40004000000 */
[----:B------:R-:W-:Y:S01]  /*1190*/  @!P2 FSEL R19, R9, R15, !P0 ;  /* 0x0000000f0913a208 */ /* 0x000fe20004000000 */
[----:B------:R-:W-:-:S05]  /*11a0*/  @!P2 IMAD.WIDE R8, R11, 0x8, R2 ;  /* 0x000000080b08a825 */ /* 0x000fca00078e0202 */
[----:B------:R0:W-:Y:S02]  /*11b0*/  @!P2 STG.E.64 desc[UR4][R8.64], R18 ;  /* 0x000000120800a986 */ /* 0x0001e4000c101b04 */
.L_x_1014:
[----:B------:R-:W-:Y:S05]  /*11c0*/  @P3 EXIT ;  /* 0x000000000000394d */ /* 0x000fea0003800000 */
[----:B01----:R-:W-:-:S05]  /*11d0*/  IMAD R9, R10, 0x80, R7 ;  /* 0x000000800a097824 */ /* 0x003fca00078e0207 */
[----:B------:R-:W-:-:S13]  /*11e0*/  ISETP.GE.AND P0, PT, R9, R6, PT ;  /* 0x000000060900720c */ /* 0x000fda0003f06270 */
[----:B------:R-:W-:Y:S05]  /*11f0*/  @P0 EXIT ;  /* 0x000000000000094d */ /* 0x000fea0003800000 */
[----:B------:R-:W-:-:S06]  /*1200*/  IMAD.WIDE R4, R9, 0x8, R4 ;  /* 0x0000000809047825 */ /* 0x000fcc00078e0204 */
[----:B------:R-:W5:Y:S01]  /*1210*/  LDG.E.64 R4, desc[UR4][R4.64] ;  /* 0x0000000404047981 */ /* 0x000f62000c1e1b00 */
[----:B------:R-:W-:Y:S01]  /*1220*/  IMAD.WIDE R2, R9, 0x8, R2 ;  /* 0x0000000809027825 */ /* 0x000fe200078e0202 */
[----:B-----5:R-:W-:Y:S02]  /*1230*/  DADD R6, -RZ, -R4 ;  /* 0x00000000ff067229 */ /* 0x020fe40000000904 */
[----:B------:R-:W-:-:S08]  /*1240*/  DSETP.GEU.AND P0, PT, R4, RZ, PT ;  /* 0x000000ff0400722a */ /* 0x000fd00003f0e000 */
[----:B------:R-:W-:Y:S02]  /*1250*/  FSEL R6, R6, R4, !P0 ;  /* 0x0000000406067208 */ /* 0x000fe40004000000 */
[----:B------:R-:W-:-:S05]  /*1260*/  FSEL R7, R7, R5, !P0 ;  /* 0x0000000507077208 */ /* 0x000fca0004000000 */
[----:B------:R-:W-:Y:S01]  /*1270*/  STG.E.64 desc[UR4][R2.64], R6 ;  /* 0x0000000602007986 */ /* 0x000fe2000c101b04 */
[----:B------:R-:W-:Y:S05]  /*1280*/  EXIT ;  /* 0x000000000000794d */ /* 0x000fea0003800000 */
.L_x_996:
[----:B------:R-:W-:-:S13]  /*1290*/  ISETP.GE.AND P0, PT, R0, 0x1, PT ;  /* 0x000000010000780c */ /* 0x000fda0003f06270 */
[----:B------:R-:W-:Y:S05]  /*12a0*/  @!P0 EXIT ;  /* 0x000000000000894d */ /* 0x000fea0003800000 */
[C---:B------:R-:W-:Y:S01]  /*12b0*/  ISETP.GE.U32.AND P1, PT, R0.reuse, 0x10, PT ;  /* 0x000000100000780c */ /* 0x040fe20003f26070 */
[----:B------:R-:W-:Y:S01]  /*12c0*/  IMAD.MOV.U32 R6, RZ, RZ, RZ ;  /* 0x000000ffff067224 */ /* 0x000fe200078e00ff */
[----:B------:R-:W-:-:S04]  /*12d0*/  LOP3.LUT R22, R0, 0xf, RZ, 0xc0, !PT ;  /* 0x0000000f00167812 */ /* 0x000fc800078ec0ff */
[----:B------:R-:W-:-:S07]  /*12e0*/  ISETP.NE.AND P0, PT, R22, RZ, PT ;  /* 0x000000ff1600720c */ /* 0x000fce0003f05270 */
[----:B------:R-:W-:Y:S06]  /*12f0*/  @!P1 BRA `(.L_x_1015) ;  /* 0x0000000400d89947 */ /* 0x000fec0003800000 */
[----:B------:R-:W-:Y:S01]  /*1300*/  IMAD.WIDE.U32 R14, R7, 0x8, RZ ;  /* 0x00000008070e7825 */ /* 0x000fe200078e00ff */
[----:B------:R-:W-:-:S03]  /*1310*/  LOP3.LUT R6, R0, 0x7ffffff0, RZ, 0xc0, !PT ;  /* 0x7ffffff000067812 */ /* 0x000fc600078ec0ff */
[----:B------:R-:W-:Y:S02]  /*1320*/  IMAD.MOV.U32 R13, RZ, RZ, R14 ;  /* 0x000000ffff0d7224 */ /* 0x000fe400078e000e */
[----:B------:R-:W-:Y:S02]  /*1330*/  VIADD R12, R7, 0x480 ;  /* 0x00000480070c7836 */ /* 0x000fe40000000000 */
[----:B------:R-:W-:-:S07]  /*1340*/  IMAD.MOV R14, RZ, RZ, -R6 ;  /* 0x000000ffff0e7224 */ /* 0x000fce00078e0a06 */
.L_x_1016:
[----:B0-----:R-:W-:-:S05]  /*1350*/  IADD3 R16, P1, PT, R13, R4, RZ ;  /* 0x000000040d107210 */ /* 0x001fca0007f3e0ff */
[----:B------:R-:W-:-:S05]  /*1360*/  IMAD.X R17, R15, 0x1, R5, P1 ;  /* 0x000000010f117824 */ /* 0x000fca00008e0605 */
[----:B------:R-:W2:Y:S01]  /*1370*/  LDG.E.64 R10, desc[UR4][R16.64] ;  /* 0x00000004100a7981 */ /* 0x000ea2000c1e1b00 */
[----:B------:R-:W-:-:S05]  /*1380*/  IADD3 R8, P2, PT, R13, R2, RZ ;  /* 0x000000020d087210 */ /* 0x000fca0007f5e0ff */
[----:B------:R-:W-:Y:S01]  /*1390*/  IMAD.X R9, R15, 0x1, R3, P2 ;  /* 0x000000010f097824 */ /* 0x000fe200010e0603 */
[----:B--2---:R-:W-:Y:S02]  /*13a0*/  DADD R18, -RZ, -R10 ;  /* 0x00000000ff127229 */ /* 0x004fe4000000090a */
[----:B------:R-:W-:-:S08]  /*13b0*/  DSETP.GEU.AND P1, PT, R10, RZ, PT ;  /* 0x000000ff0a00722a */ /* 0x000fd00003f2e000 */
[----:B------:R-:W-:Y:S02]  /*13c0*/  FSEL R18, R18, R10, !P1 ;  /* 0x0000000a12127208 */ /* 0x000fe40004800000 */
[----:B------:R-:W-:-:S05]  /*13d0*/  FSEL R19, R19, R11, !P1 ;  /* 0x0000000b13137208 */ /* 0x000fca0004800000 */
[----:B------:R0:W-:Y:S04]  /*13e0*/  STG.E.64 desc[UR4][R8.64], R18 ;  /* 0x0000001208007986 */ /* 0x0001e8000c101b04 */
[----:B------:R-:W2:Y:S02]  /*13f0*/  LDG.E.64 R10, desc[UR4][R16.64+0x400] ;  /* 0x00040004100a7981 */ /* 0x000ea4000c1e1b00 */
        /* <DEDUP_REMOVED lines=11> */
[----:B------:R-:W0:Y:S02]  /*14b0*/  LDG.E.64 R10, desc[UR4][R16.64+0xc00] ;  /* 0x000c0004100a7981 */ /* 0x000e24000c1e1b00 */
[----:B0-----:R-:W-:Y:S02]  /*14c0*/  DADD R18, -RZ, -R10 ;  /* 0x00000000ff127229 */ /* 0x001fe4000000090a */
[----:B------:R-:W-:-:S08]  /*14d0*/  DSETP.GEU.AND P1, PT, R10, RZ, PT ;  /* 0x000000ff0a00722a */ /* 0x000fd00003f2e000 */
[----:B------:R-:W-:Y:S02]  /*14e0*/  FSEL R18, R18, R10, !P1 ;  /* 0x0000000a12127208 */ /* 0x000fe40004800000 */
[----:B------:R-:W-:-:S05]  /*14f0*/  FSEL R19, R19, R11, !P1 ;  /* 0x0000000b13137208 */ /* 0x000fca0004800000 */
[----:B------:R0:W-:Y:S04]  /*1500*/  STG.E.64 desc[UR4][R8.64+0xc00], R18 ;  /* 0x000c001208007986 */ /* 0x0001e8000c101b04 */
[----:B------:R-:W1:Y:S02]  /*1510*/  LDG.E.64 R10, desc[UR4][R16.64+0x1000] ;  /* 0x00100004100a7981 */ /* 0x000e64000c1e1b00 */
[----:B-1----:R-:W-:Y:S02]  /*1520*/  DADD R20, -RZ, -R10 ;  /* 0x00000000ff147229 */ /* 0x002fe4000000090a */
        /* <DEDUP_REMOVED lines=16> */
[----:B------:R-:W3:Y:S02]  /*1630*/  LDG.E.64 R10, desc[UR4][R16.64+0x1c00] ;  /* 0x001c0004100a7981 */ /* 0x000ee4000c1e1b00 */
[----:B---3--:R-:W-:Y:S02]  /*1640*/  DADD R18, -RZ, -R10 ;  /* 0x00000000ff127229 */ /* 0x008fe4000000090a */
[----:B------:R-:W-:-:S08]  /*1650*/  DSETP.GEU.AND P1, PT, R10, RZ, PT ;  /* 0x000000ff0a00722a */ /* 0x000fd00003f2e000 */
[----:B------:R-:W-:Y:S02]  /*1660*/  FSEL R28, R18, R10, !P1 ;  /* 0x0000000a121c7208 */ /* 0x000fe40004800000 */
[----:B------:R-:W-:-:S05]  /*1670*/  FSEL R29, R19, R11, !P1 ;  /* 0x0000000b131d7208 */ /* 0x000fca0004800000 */
[----:B------:R-:W-:Y:S04]  /*1680*/  STG.E.64 desc[UR4][R8.64+0x1c00], R28 ;  /* 0x001c001c08007986 */ /* 0x000fe8000c101b04 */
[----:B-1----:R-:W3:Y:S01]  /*1690*/  LDG.E.64 R20, desc[UR4][R16.64+0x2000] ;  /* 0x0020000410147981 */ /* 0x002ee2000c1e1b00 */
[----:B------:R-:W-:Y:S02]  /*16a0*/  IMAD.MOV.U32 R10, RZ, RZ, 0xc00 ;  /* 0x00000c00ff0a7424 */ /* 0x000fe400078e00ff */
[----:B------:R-:W-:Y:S02]  /*16b0*/  IMAD.MOV.U32 R11, RZ, RZ, 0x0 ;  /* 0x00000000ff0b7424 */ /* 0x000fe400078e00ff */
[----:B------:R-:W-:Y:S01]  /*16c0*/  IMAD.WIDE R10, R12, 0x8, R10 ;  /* 0x000000080c0a7825 */ /* 0x000fe200078e020a */
[----:B---3--:R-:W-:-:S02]  /*16d0*/  DADD R18, -RZ, -R20 ;  /* 0x00000000ff127229 */ /* 0x008fc40000000914 */
[----:B------:R-:W-:-:S08]  /*16e0*/  DSETP.GEU.AND P1, PT, R20, RZ, PT ;  /* 0x000000ff1400722a */ /* 0x000fd00003f2e000 */
[----:B--2---:R-:W-:Y:S02]  /*16f0*/  FSEL R24, R18, R20, !P1 ;  /* 0x0000001412187208 */ /* 0x004fe40004800000 */
[----:B------:R-:W-:Y:S02]  /*1700*/  FSEL R25, R19, R21, !P1 ;  /* 0x0000001513197208 */ /* 0x000fe40004800000 */
[----:B------:R-:W-:-:S03]  /*1710*/  IADD3 R18, P1, PT, R10, R4, RZ ;  /* 0x000000040a127210 */ /* 0x000fc60007f3e0ff */
[----:B------:R1:W-:Y:S02]  /*1720*/  STG.E.64 desc[UR4][R8.64+0x2000], R24 ;  /* 0x0020001808007986 */ /* 0x0003e4000c101b04 */
[----:B------:R-:W-:-:S05]  /*1730*/  IMAD.X R19, R11, 0x1, R5, P1 ;  /* 0x000000010b137824 */ /* 0x000fca00008e0605 */
[----:B------:R-:W2:Y:S02]  /*1740*/  LDG.E.64 R20, desc[UR4][R18.64+-0xc00] ;  /* 0xfff4000412147981 */ /* 0x000ea4000c1e1b00 */
[----:B--2---:R-:W-:Y:S02]  /*1750*/  DADD R16, -RZ, -R20 ;  /* 0x00000000ff107229 */ /* 0x004fe40000000914 */
[----:B------:R-:W-:-:S08]  /*1760*/  DSETP.GEU.AND P1, PT, R20, RZ, PT ;  /* 0x000000ff1400722a */ /* 0x000fd00003f2e000 */
[----:B------:R-:W-:Y:S02]  /*1770*/  FSEL R20, R16, R20, !P1 ;  /* 0x0000001410147208 */ /* 0x000fe40004800000 */
[----:B------:R-:W-:Y:S02]  /*1780*/  FSEL R21, R17, R21, !P1 ;  /* 0x0000001511157208 */ /* 0x000fe40004800000 */
[----:B------:R-:W-:-:S05]  /*1790*/  IADD3 R10, P1, PT, R10, R2, RZ ;  /* 0x000000020a0a7210 */ /* 0x000fca0007f3e0ff */
[----:B------:R-:W-:-:S05]  /*17a0*/  IMAD.X R11, R11, 0x1, R3, P1 ;  /* 0x000000010b0b7824 */ /* 0x000fca00008e0603 */
[----:B------:R2:W-:Y:S04]  /*17b0*/  STG.E.64 desc[UR4][R10.64+-0xc00], R20 ;  /* 0xfff400140a007986 */ /* 0x0005e8000c101b04 */
[----:B------:R-:W0:Y:S02]  /*17c0*/  LDG.E.64 R16, desc[UR4][R18.64+-0x800] ;  /* 0xfff8000412107981 */ /* 0x000e24000c1e1b00 */
[----:B0-----:R-:W-:Y:S02]  /*17d0*/  DADD R26, -RZ, -R16 ;  /* 0x00000000ff1a7229 */ /* 0x001fe40000000910 */
[----:B------:R-:W-:-:S08]  /*17e0*/  DSETP.GEU.AND P1, PT, R16, RZ, PT ;  /* 0x000000ff1000722a */ /* 0x000fd00003f2e000 */
[----:B------:R-:W-:Y:S02]  /*17f0*/  FSEL R16, R26, R16, !P1 ;  /* 0x000000101a107208 */ /* 0x000fe40004800000 */
[----:B------:R-:W-:-:S05]  /*1800*/  FSEL R17, R27, R17, !P1 ;  /* 0x000000111b117208 */ /* 0x000fca0004800000 */
[----:B------:R0:W-:Y:S04]  /*1810*/  STG.E.64 desc[UR4][R10.64+-0x800], R16 ;  /* 0xfff800100a007986 */ /* 0x0001e8000c101b04 */
[----:B-1----:R-:W3:Y:S02]  /*1820*/  LDG.E.64 R8, desc[UR4][R18.64+-0x400] ;  /* 0xfffc000412087981 */ /* 0x002ee4000c1e1b00 */
[----:B---3--:R-:W-:Y:S02]  /*1830*/  DADD R24, -RZ, -R8 ;  /* 0x00000000ff187229 */ /* 0x008fe40000000908 */
        /* <DEDUP_REMOVED lines=22> */
[----:B------:R-:W2:Y:S01]  /*19a0*/  LDG.E.64 R8, desc[UR4][R18.64+0xc00] ;  /* 0x000c000412087981 */ /* 0x000ea2000c1e1b00 */
[----:B------:R-:W-:Y:S01]  /*19b0*/  VIADD R14, R14, 0x10 ;  /* 0x000000100e0e7836 */ /* 0x000fe20000000000 */
[----:B------:R-:W-:Y:S01]  /*19c0*/  IADD3 R13, P2, PT, R13, 0x4000, RZ ;  /* 0x000040000d0d7810 */ /* 0x000fe20007f5e0ff */
[----:B------:R-:W-:-:S04]  /*19d0*/  VIADD R12, R12, 0x800 ;  /* 0x000008000c0c7836 */ /* 0x000fc80000000000 */
[----:B------:R-:W-:Y:S01]  /*19e0*/  IMAD.X R15, RZ, RZ, R15, P2 ;  /* 0x000000ffff0f7224 */ /* 0x000fe200010e060f */
[----:B--2---:R-:W-:Y:S02]  /*19f0*/  DADD R20, -RZ, -R8 ;  /* 0x00000000ff147229 */ /* 0x004fe40000000908 */
[----:B------:R-:W-:-:S08]  /*1a00*/  DSETP.GEU.AND P1, PT, R8, RZ, PT ;  /* 0x000000ff0800722a */ /* 0x000fd00003f2e000 */
[----:B------:R-:W-:Y:S02]  /*1a10*/  FSEL R8, R20, R8, !P1 ;  /* 0x0000000814087208 */ /* 0x000fe40004800000 */
[----:B------:R-:W-:Y:S02]  /*1a20*/  FSEL R9, R21, R9, !P1 ;  /* 0x0000000915097208 */ /* 0x000fe40004800000 */
[----:B------:R-:W-:-:S03]  /*1a30*/  ISETP.NE.AND P1, PT, R14, RZ, PT ;  /* 0x000000ff0e00720c */ /* 0x000fc60003f25270 */
[----:B------:R0:W-:Y:S10]  /*1a40*/  STG.E.64 desc[UR4][R10.64+0xc00], R8 ;  /* 0x000c00080a007986 */ /* 0x0001f4000c101b04 */
[----:B------:R-:W-:Y:S05]  /*1a50*/  @P1 BRA `(.L_x_1016) ;  /* 0xfffffff8003c1947 */ /* 0x000fea000383ffff */
.L_x_1015:
[----:B------:R-:W-:Y:S05]  /*1a60*/  @!P0 EXIT ;  /* 0x000000000000894d */ /* 0x000fea0003800000 */
[----:B------:R-:W-:Y:S02]  /*1a70*/  ISETP.GE.U32.AND P1, PT, R22, 0x8, PT ;  /* 0x000000081600780c */ /* 0x000fe40003f26070 */
[----:B------:R-:W-:-:S04]  /*1a80*/  LOP3.LUT R14, R0, 0x7, RZ, 0xc0, !PT ;  /* 0x00000007000e7812 */ /* 0x000fc800078ec0ff */
[----:B------:R-:W-:-:S07]  /*1a90*/  ISETP.NE.AND P0, PT, R14, RZ, PT ;  /* 0x000000ff0e00720c */ /* 0x000fce0003f05270 */
[----:B------:R-:W-:Y:S06]  /*1aa0*/  @!P1 BRA `(.L_x_1017) ;  /* 0x0000000000d09947 */ /* 0x000fec0003800000 */
[----:B------:R-:W-:-:S04]  /*1ab0*/  IMAD R15, R6, 0x80, R7 ;  /* 0x00000080060f7824 */ /* 0x000fc800078e0207 */
[----:B0-----:R-:W-:-:S05]  /*1ac0*/  IMAD.WIDE R8, R15, 0x8, R4 ;  /* 0x000000080f087825 */ /* 0x001fca00078e0204 */
[----:B------:R-:W2:Y:S02]  /*1ad0*/  LDG.E.64 R10, desc[UR4][R8.64] ;  /* 0x00000004080a7981 */ /* 0x000ea4000c1e1b00 */
[----:B--2---:R-:W-:Y:S02]  /*1ae0*/  DADD R12, -RZ, -R10 ;  /* 0x00000000ff0c7229 */ /* 0x004fe4000000090a */
[----:B------:R-:W-:-:S08]  /*1af0*/  DSETP.GEU.AND P1, PT, R10, RZ, PT ;  /* 0x000000ff0a00722a */ /* 0x000fd00003f2e000 */
[----:B------:R-:W-:Y:S02]  /*1b00*/  FSEL R16, R12, R10, !P1 ;  /* 0x0000000a0c107208 */ /* 0x000fe40004800000 */
[----:B------:R-:W-:Y:S01]  /*1b10*/  FSEL R17, R13, R11, !P1 ;  /* 0x0000000b0d117208 */ /* 0x000fe20004800000 */
[----:B------:R-:W-:-:S05]  /*1b20*/  IMAD.WIDE R10, R15, 0x8, R2 ;  /* 0x000000080f0a7825 */ /* 0x000fca00078e0202 */
        /* <DEDUP_REMOVED lines=37> */
[----:B------:R-:W1:Y:S01]  /*1d80*/  LDG.E.64 R12, desc[UR4][R8.64+0x1c00] ;  /* 0x001c0004080c7981 */ /* 0x000e62000c1e1b00 */
[----:B------:R-:W-:Y:S01]  /*1d90*/  VIADD R6, R6, 0x8 ;  /* 0x0000000806067836 */ /* 0x000fe20000000000 */
[----:B-1----:R-:W-:Y:S02]  /*1da0*/  DADD R18, -RZ, -R12 ;  /* 0x00000000ff127229 */ /* 0x002fe4000000090c */
[----:B------:R-:W-:-:S08]  /*1db0*/  DSETP.GEU.AND P1, PT, R12, RZ, PT ;  /* 0x000000ff0c00722a */ /* 0x000fd00003f2e000 */
[----:B------:R-:W-:Y:S02]  /*1dc0*/  FSEL R12, R18, R12, !P1 ;  /* 0x0000000c120c7208 */ /* 0x000fe40004800000 */
[----:B------:R-:W-:-:S05]  /*1dd0*/  FSEL R13, R19, R13, !P1 ;  /* 0x0000000d130d7208 */ /* 0x000fca0004800000 */
[----:B------:R2:W-:Y:S02]  /*1de0*/  STG.E.64 desc[UR4][R10.64+0x1c00], R12 ;  /* 0x001c000c0a007986 */ /* 0x0005e4000c101b04 */
.L_x_1017:
[----:B------:R-:W-:Y:S05]  /*1df0*/  @!P0 EXIT ;  /* 0x000000000000894d */ /* 0x000fea0003800000 */
[----:B------:R-:W-:Y:S02]  /*1e00*/  ISETP.GE.U32.AND P0, PT, R14, 0x4, PT ;  /* 0x000000040e00780c */ /* 0x000fe40003f06070 */
[----:B------:R-:W-:-:S04]  /*1e10*/  LOP3.LUT R0, R0, 0x3, RZ, 0xc0, !PT ;  /* 0x0000000300007812 */ /* 0x000fc800078ec0ff */
[----:B------:R-:W-:-:S07]  /*1e20*/  ISETP.NE.AND P1, PT, R0, RZ, PT ;  /* 0x000000ff0000720c */ /* 0x000fce0003f25270 */
[----:B------:R-:W-:Y:S06]  /*1e30*/  @!P0 BRA `(.L_x_1018) ;  /* 0x0000000000708947 */ /* 0x000fec0003800000 */
[----:B0-2---:R-:W-:-:S04]  /*1e40*/  IMAD R17, R6, 0x80, R7 ;  /* 0x0000008006117824 */ /* 0x005fc800078e0207 */
[----:B------:R-:W-:-:S05]  /*1e50*/  IMAD.WIDE R10, R17, 0x8, R4 ;  /* 0x00000008110a7825 */ /* 0x000fca00078e0204 */
        /* <DEDUP_REMOVED lines=19> */
[----:B------:R-:W0:Y:S01]  /*1f90*/  LDG.E.64 R12, desc[UR4][R10.64+0xc00] ;  /* 0x000c00040a0c7981 */ /* 0x000e22000c1e1b00 */
[----:B------:R-:W-:Y:S01]  /*1fa0*/  VIADD R6, R6, 0x4 ;  /* 0x0000000406067836 */ /* 0x000fe20000000000 */
[----:B0-----:R-:W-:Y:S02]  /*1fb0*/  DADD R14, -RZ, -R12 ;  /* 0x00000000ff0e7229 */ /* 0x001fe4000000090c */
[----:B------:R-:W-:-:S08]  /*1fc0*/  DSETP.GEU.AND P0, PT, R12, RZ, PT ;  /* 0x000000ff0c00722a */ /* 0x000fd00003f0e000 */
[----:B------:R-:W-:Y:S02]  /*1fd0*/  FSEL R12, R14, R12, !P0 ;  /* 0x0000000c0e0c7208 */ /* 0x000fe40004000000 */
[----:B------:R-:W-:-:S05]  /*1fe0*/  FSEL R13, R15, R13, !P0 ;  /* 0x0000000d0f0d7208 */ /* 0x000fca0004000000 */
[----:B------:R1:W-:Y:S02]  /*1ff0*/  STG.E.64 desc[UR4][R8.64+0xc00], R12 ;  /* 0x000c000c08007986 */ /* 0x0003e4000c101b04 */
.L_x_1018:
[----:B------:R-:W-:Y:S05]  /*2000*/  @!P1 EXIT ;  /* 0x000000000000994d */ /* 0x000fea0003800000 */
[----:B-12---:R-:W-:Y:S02]  /*2010*/  IMAD R13, R6, 0x80, R7 ;  /* 0x00000080060d7824 */ /* 0x006fe400078e0207 */
[----:B------:R-:W-:-:S07]  /*2020*/  IMAD.MOV R0, RZ, RZ, -R0 ;  /* 0x000000ffff007224 */ /* 0x000fce00078e0a00 */
.L_x_1019:
[----:B0-----:R-:W-:-:S06]  /*2030*/  IMAD.WIDE R8, R13, 0x8, R4 ;  /* 0x000000080d087825 */ /* 0x001fcc00078e0204 */
[----:B------:R-:W2:Y:S01]  /*2040*/  LDG.E.64 R8, desc[UR4][R8.64] ;  /* 0x0000000408087981 */ /* 0x000ea2000c1e1b00 */
[----:B------:R-:W-:Y:S01]  /*2050*/  VIADD R0, R0, 0x1 ;  /* 0x0000000100007836 */ /* 0x000fe20000000000 */
[----:B--2---:R-:W-:Y:S02]  /*2060*/  DADD R6, -RZ, -R8 ;  /* 0x00000000ff067229 */ /* 0x004fe40000000908 */
[----:B------:R-:W-:-:S08]  /*2070*/  DSETP.GEU.AND P0, PT, R8, RZ, PT ;  /* 0x000000ff0800722a */ /* 0x000fd00003f0e000 */
[----:B------:R-:W-:Y:S02]  /*2080*/  FSEL R10, R6, R8, !P0 ;  /* 0x00000008060a7208 */ /* 0x000fe40004000000 */
[----:B------:R-:W-:Y:S01]  /*2090*/  FSEL R11, R7, R9, !P0 ;  /* 0x00000009070b7208 */ /* 0x000fe20004000000 */
[----:B------:R-:W-:Y:S01]  /*20a0*/  IMAD.WIDE R6, R13, 0x8, R2 ;  /* 0x000000080d067825 */ /* 0x000fe200078e0202 */
[----:B------:R-:W-:-:S04]  /*20b0*/  ISETP.NE.AND P0, PT, R0, RZ, PT ;  /* 0x000000ff0000720c */ /* 0x000fc80003f05270 */
[----:B------:R0:W-:Y:S09]  /*20c0*/  STG.E.64 desc[UR4][R6.64], R10 ;  /* 0x0000000a06007986 */ /* 0x0001f2000c101b04 */
[----:B------:R-:W-:Y:S05]  /*20d0*/  @!P0 EXIT ;  /* 0x000000000000894d */ /* 0x000fea0003800000 */
[----:B------:R-:W-:Y:S01]  /*20e0*/  VIADD R13, R13, 0x80 ;  /* 0x000000800d0d7836 */ /* 0x000fe20000000000 */
[----:B------:R-:W-:Y:S06]  /*20f0*/  BRA `(.L_x_1019) ;  /* 0xfffffffc00cc7947 */ /* 0x000fec000383ffff */
.L_x_1020:
        /* <DEDUP_REMOVED lines=16> */
.L_x_1317:


//--------------------- .text._ZN3cub18CUB_300001_SM_10006detail9transform16transform_kernelINS2_10policy_hubILb1EN4cuda3std3__45tupleIJN6thrust24THRUST_300001_SM_1000_NS6detail15normal_iteratorINSA_10device_ptrIdEEEEEEEE10policy1000Ei11abs_functorIdESF_JPdEEEvT0_iT1_T2_DpNS2_10kernel_argIT3_EE --------------------------
	.section	.text._ZN3cub18CUB_300001_SM_10006detail9transform16transform_kernelINS2_10policy_hubILb1EN4cuda3std3__45tupleIJN6thrust24THRUST_300001_SM_1000_NS6detail15normal_iteratorINSA_10device_ptrIdEEEEEEEE10policy1000Ei11abs_functorIdESF_JPdEEEvT0_iT1_T2_DpNS2_10kernel_argIT3_EE,"ax",@progbits
	.align	128
        .global         _ZN3cub18CUB_300001_SM_10006detail9transform16transform_kernelINS2_10policy_hubILb1EN4cuda3std3__45tupleIJN6thrust24THRUST_300001_SM_1000_NS6detail15normal_iteratorINSA_10device_ptrIdEEEEEEEE10policy1000Ei11abs_functorIdESF_JPdEEEvT0_iT1_T2_DpNS2_10kernel_argIT3_EE
        .type           _ZN3cub18CUB_300001_SM_10006detail9transform16transform_kernelINS2_10policy_hubILb1EN4cuda3std3__45tupleIJN6thrust24THRUST_300001_SM_1000_NS6detail15normal_iteratorINSA_10device_ptrIdEEEEEEEE10policy1000Ei11abs_functorIdESF_JPdEEEvT0_iT1_T2_DpNS2_10kernel_argIT3_EE,@function
        .size           _ZN3cub18CUB_300001_SM_10006detail9transform16transform_kernelINS2_10policy_hubILb1EN4cuda3std3__45tupleIJN6thrust24THRUST_300001_SM_1000_NS6detail15normal_iteratorINSA_10device_ptrIdEEEEEEEE10policy1000Ei11abs_functorIdESF_JPdEEEvT0_iT1_T2_DpNS2_10kernel_argIT3_EE,(.L_x_1318 - _ZN3cub18CUB_300001_SM_10006detail9transform16transform_kernelINS2_10policy_hubILb1EN4cuda3std3__45tupleIJN6thrust24THRUST_300001_SM_1000_NS6detail15normal_iteratorINSA_10device_ptrIdEEEEEEEE10policy1000Ei11abs_functorIdESF_JPdEEEvT0_iT1_T2_DpNS2_10kernel_argIT3_EE)
        .other          _ZN3cub18CUB_300001_SM_10006detail9transform16transform_kernelINS2_10policy_hubILb1EN4cuda3std3__45tupleIJN6thrust24THRUST_300001_SM_1000_NS6detail15normal_iteratorINSA_10device_ptrIdEEEEEEEE10policy1000Ei11abs_functorIdESF_JPdEEEvT0_iT1_T2_DpNS2_10kernel_argIT3_EE,@"STO_CUDA_ENTRY STV_DEFAULT"
_ZN3cub18CUB_300001_SM_10006detail9transform16transform_kernelINS2_10policy_hubILb1EN4cuda3std3__45tupleIJN6thrust24THRUST_300001_SM_1000_NS6detail15normal_iteratorINSA_10device_ptrIdEEEEEEEE10policy1000Ei11abs_functorIdESF_JPdEEEvT0_iT1_T2_DpNS2_10kernel_argIT3_EE:
.text._ZN3cub18CUB_300001_SM_10006detail9transform16transform_kernelINS2_10policy_hubILb1EN4cuda3std3__45tupleIJN6thrust24THRUST_300001_SM_1000_NS6detail15normal_iteratorINSA_10device_ptrIdEEEEEEEE10policy1000Ei11abs_functorIdESF_JPdEEEvT0_iT1_T2_DpNS2_10kernel_argIT3_EE:
[----:B------:R-:W-:Y:S08]  /*0000*/  LDC R1, c[0x0][0x37c] ;  /* 0x0000df00ff017b82 */ /* 0x000ff00000000800 */
[----:B------:R-:W0:Y:S01]  /*0010*/  LDC.64 R8, c[0x0][0x380] ;  /* 0x0000e000ff087b82 */ /* 0x000e220000000a00 */
[----:B------:R-:W1:Y:S01]  /*0020*/  S2R R0, SR_TID.X ;  /* 0x0000000000007919 */ /* 0x000e620000002100 */
[----:B------:R-:W2:Y:S01]  /*0030*/  LDCU.64 UR6, c[0x0][0x358] ;  /* 0x00006b00ff0677ac */ /* 0x000ea20008000a00 */
[----:B------:R-:W-:Y:S05]  /*0040*/  BSSY.RECONVERGENT B0, `(.L_x_1021) ;  /* 0x0000016000007945 */ /* 0x000fea0003800200 */
[----:B------:R-:W3:Y:S08]  /*0050*/  S2UR UR4, SR_CTAID.X ;  /* 0x00000000000479c3 */ /* 0x000ef00000002500 */
[----:B------:R-:W4:Y:S01]  /*0060*/  LDC.64 R4, c[0x0][0x398] ;  /* 0x0000e600ff047b82 */ /* 0x000f220000000a00 */
[----:B0-----:R-:W-:-:S07]  /*0070*/  IMAD.SHL.U32 R7, R9, 0x80, RZ ;  /* 0x0000008009077824 */ /* 0x001fce00078e00ff */
[----:B------:R-:W0:Y:S01]  /*0080*/  LDC.64 R2, c[0x0][0x390] ;  /* 0x0000e400ff027b82 */ /* 0x000e220000000a00 */
[----:B---3--:R-:W-:Y:S02]  /*0090*/  IMAD R13, R7, UR4, RZ ;  /* 0x00000004070d7c24 */ /* 0x008fe4000f8e02ff */
[----:B-1----:R-:W-:Y:S02]  /*00a0*/  IMAD.SHL.U32 R15, R0, 0x80, RZ ;  /* 0x00000080000f7824 */ /* 0x002fe400078e00ff */
[----:B------:R-:W-:-:S05]  /*00b0*/  IMAD.IADD R8, R8, 0x1, -R13 ;  /* 0x0000000108087824 */ /* 0x000fca00078e0a0d */
[CC--:B------:R-:W-:Y:S02]  /*00c0*/  VIMNMX R6, PT, PT, R7.reuse, R8.reuse, PT ;  /* 0x0000000807067248 */ /* 0x0c0fe40003fe0100 */
[----:B------:R-:W-:-:S03]  /*00d0*/  ISETP.GT.AND P1, PT, R7, R8, PT ;  /* 0x000000080700720c */ /* 0x000fc60003f24270 */
[----:B------:R-:W-:-:S05]  /*00e0*/  IMAD.SHL.U32 R12, R6, 0x8, RZ ;  /* 0x00000008060c7824 */ /* 0x000fca00078e00ff */
[----:B------:R-:W-:-:S13]  /*00f0*/  ISETP.GE.AND P0, PT, R15, R12, PT ;  /* 0x0000000c0f00720c */ /* 0x000fda0003f06270 */
[----:B--2-4-:R-:W-:Y:S05]  /*0100*/  @P0 BRA `(.L_x_1022) ;  /* 0x0000000000240947 */ /* 0x014fea0003800000 */
[----:B------:R-:W1:Y:S02]  /*0110*/  LDC.64 R10, c[0x0][0x398] ;  /* 0x0000e600ff0a7b82 */ /* 0x000e640000000a00 */
[----:B-1----:R-:W-:-:S04]  /*0120*/  IMAD.WIDE.U32 R10, R0, 0x80, R10 ;  /* 0x00000080000a7825 */ /* 0x002fc800078e000a */
[----:B------:R-:W-:-:S07]  /*0130*/  IMAD.WIDE R10, R13, 0x8, R10 ;  /* 0x000000080d0a7825 */ /* 0x000fce00078e020a */
.L_x_1023:
[----:B------:R-:W-:Y:S01]  /*0140*/  VIADD R15, R15, 0x4000 ;  /* 0x000040000f0f7836 */ /* 0x000fe20000000000 */
[----:B------:R1:W-:Y:S04]  /*0150*/  CCTL.E.PF2 [R10] ;  /* 0x000000000a00798f */ /* 0x0003e80000800100 */
[----:B------:R-:W-:Y:S02]  /*0160*/  ISETP.GE.AND P0, PT, R15, R12, PT ;  /* 0x0000000c0f00720c */ /* 0x000fe40003f06270 */
[----:B-1----:R-:W-:-:S05]  /*0170*/  IADD3 R10, P2, PT, R10, 0x4000, RZ ;  /* 0x000040000a0a7810 */ /* 0x002fca0007f5e0ff */
[----:B------:R-:W-:-:S06]  /*0180*/  IMAD.X R11, RZ, RZ, R11, P2 ;  /* 0x000000ffff0b7224 */ /* 0x000fcc00010e060b */
[----:B------:R-:W-:Y:S05]  /*0190*/  @!P0 BRA `(.L_x_1023) ;  /* 0xfffffffc00e88947 */ /* 0x000fea000383ffff */
.L_x_1022:
[----:B------:R-:W-:Y:S05]  /*01a0*/  BSYNC.RECONVERGENT B0 ;  /* 0x0000000000007941 */ /* 0x000fea0003800200 */
.L_x_1021:
[----:B------:R-:W-:-:S04]  /*01b0*/  IMAD.WIDE R4, R13, 0x8, R4 ;  /* 0x000000080d047825 */ /* 0x000fc800078e0204 */
[----:B0-----:R-:W-:Y:S01]  /*01c0*/  IMAD.WIDE R2, R13, 0x8, R2 ;  /* 0x000000080d027825 */ /* 0x001fe200078e0202 */
[----:B------:R-:W-:Y:S06]  /*01d0*/  @P1 BRA `(.L_x_1024) ;  /* 0x0000000c00a01947 */ /* 0x000fec0003800000 */
[----:B------:R-:W-:-:S13]  /*01e0*/  ISETP.GE.AND P0, PT, R9, 0x1, PT ;  /* 0x000000010900780c */ /* 0x000fda0003f06270 */
[----:B------:R-:W-:Y:S05]  /*01f0*/  @!P0 EXIT ;  /* 0x000000000000894d */ /* 0x000fea0003800000 */
[C---:B------:R-:W-:Y:S01]  /*0200*/  ISETP.GE.U32.AND P1, PT, R9.reuse, 0x10, PT ;  /* 0x000000100900780c */ /* 0x040fe20003f26070 */
[----:B------:R-:W-:Y:S01]  /*0210*/  IMAD.MOV.U32 R7, RZ, RZ, RZ ;  /* 0x000000ffff077224 */ /* 0x000fe200078e00ff */
[----:B------:R-:W-:-:S04]  /*0220*/  LOP3.LUT R22, R9, 0xf, RZ, 0xc0, !PT ;  /* 0x0000000f09167812 */ /* 0x000fc800078ec0ff */
[----:B------:R-:W-:-:S07]  /*0230*/  ISETP.NE.AND P0, PT, R22, RZ, PT ;  /* 0x000000ff1600720c */ /* 0x000fce0003f05270 */
[----:B------:R-:W-:Y:S06]  /*0240*/  @!P1 BRA `(.L_x_1025) ;  /* 0x0000000400d89947 */ /* 0x000fec0003800000 */
[----:B------:R-:W-:Y:S01]  /*0250*/  LOP3.LUT R7, R9, 0x7ffffff0, RZ, 0xc0, !PT ;  /* 0x7ffffff009077812 */ /* 0x000fe200078ec0ff */
[----:B------:R-:W-:-:S04]  /*0260*/  IMAD.WIDE.U32 R12, R0, 0x8, RZ ;  /* 0x00000008000c7825 */ /* 0x000fc800078e00ff */
[----:B------:R-:W-:Y:S02]  /*0270*/  IMAD.MOV.U32 R11, RZ, RZ, R12 ;  /* 0x000000ffff0b7224 */ /* 0x000fe400078e000c */
[----:B------:R-:W-:Y:S02]  /*0280*/  VIADD R6, R0, 0x480 ;  /* 0x0000048000067836 */ /* 0x000fe40000000000 */
[----:B------:R-:W-:-:S07]  /*0290*/  IMAD.MOV R10, RZ, RZ, -R7 ;  /* 0x000000ffff0a7224 */ /* 0x000fce00078e0a07 */
.L_x_1026:
[----:B--2---:R-:W-:-:S05]  /*02a0*/  IADD3 R14, P1, PT, R4, R11, RZ ;  /* 0x0000000b040e7210 */ /* 0x004fca0007f3e0ff */
        /* <DEDUP_REMOVED lines=51> */
[----:B-1----:R-:W2:Y:S01]  /*05e0*/  LDG.E.64 R20, desc[UR6][R14.64+0x2000] ;  /* 0x002000060e147981 */ /* 0x002ea2000c1e1b00 */
[----:B------:R-:W-:Y:S02]  /*05f0*/  IMAD.MOV.U32 R18, RZ, RZ, 0xc00 ;  /* 0x00000c00ff127424 */ /* 0x000fe400078e00ff */
[----:B------:R-:W-:Y:S02]  /*0600*/  IMAD.MOV.U32 R19, RZ, RZ, 0x0 ;  /* 0x00000000ff137424 */ /* 0x000fe400078e00ff */
[----:B------:R-:W-:-:S03]  /*0610*/  IMAD.WIDE R18, R6, 0x8, R18 ;  /* 0x0000000806127825 */ /* 0x000fc600078e0212 */
[----:B------:R-:W-:-:S05]  /*0620*/  IADD3 R16, P2, PT, R4, R18, RZ ;  /* 0x0000001204107210 */ /* 0x000fca0007f5e0ff */
[----:B------:R-:W-:Y:S01]  /*0630*/  IMAD.X R17, R5, 0x1, R19, P2 ;  /* 0x0000000105117824 */ /* 0x000fe200010e0613 */
[----:B--2---:R-:W-:Y:S02]  /*0640*/  DADD R24, -RZ, -R20 ;  /* 0x00000000ff187229 */ /* 0x004fe40000000914 */
[----:B------:R-:W-:-:S08]  /*0650*/  DSETP.GEU.AND P1, PT, R20, RZ, PT ;  /* 0x000000ff1400722a */ /* 0x000fd00003f2e000 */
[----:B------:R-:W-:Y:S02]  /*0660*/  FSEL R24, R24, R20, !P1 ;  /* 0x0000001418187208 */ /* 0x000fe40004800000 */
[----:B------:R-:W-:-:S05]  /*0670*/  FSEL R25, R25, R21, !P1 ;  /* 0x0000001519197208 */ /* 0x000fca0004800000 */
[----:B------:R1:W-:Y:S04]  /*0680*/  STG.E.64 desc[UR6][R8.64+0x2000], R24 ;  /* 0x0020001808007986 */ /* 0x0003e8000c101b06 */
[----:B------:R-:W0:Y:S01]  /*0690*/  LDG.E.64 R20, desc[UR6][R16.64+-0xc00] ;  /* 0xfff4000610147981 */ /* 0x000e22000c1e1b00 */
[----:B------:R-:W-:-:S05]  /*06a0*/  IADD3 R14, P2, PT, R2, R18, RZ ;  /* 0x00000012020e7210 */ /* 0x000fca0007f5e0ff */
[----:B------:R-:W-:Y:S01]  /*06b0*/  IMAD.X R15, R3, 0x1, R19, P2 ;  /* 0x00000001030f7824 */ /* 0x000fe200010e0613 */
[----:B0-----:R-:W-:Y:S02]  /*06c0*/  DADD R26, -RZ, -R20 ;  /* 0x00000000ff1a7229 */ /* 0x001fe40000000914 */
        /* <DEDUP_REMOVED lines=34> */
[----:B------:R-:W0:Y:S01]  /*08f0*/  LDG.E.64 R8, desc[UR6][R16.64+0xc00] ;  /* 0x000c000610087981 */ /* 0x000e22000c1e1b00 */
[----:B------:R-:W-:Y:S01]  /*0900*/  VIADD R10, R10, 0x10 ;  /* 0x000000100a0a7836 */ /* 0x000fe20000000000 */
[----:B------:R-:W-:Y:S01]  /*0910*/  IADD3 R11, P2, PT, R11, 0x4000, RZ ;  /* 0x000040000b0b7810 */ /* 0x000fe20007f5e0ff */
[----:B------:R-:W-:-:S04]  /*0920*/  VIADD R6, R6, 0x800 ;  /* 0x0000080006067836 */ /* 0x000fc80000000000 */
[----:B------:R-:W-:Y:S01]  /*0930*/  IMAD.X R13, RZ, RZ, R13, P2 ;  /* 0x000000ffff0d7224 */ /* 0x000fe200010e060d */
[----:B0-----:R-:W-:Y:S02]  /*0940*/  DADD R20, -RZ, -R8 ;  /* 0x00000000ff147229 */ /* 0x001fe40000000908 */
[----:B------:R-:W-:-:S08]  /*0950*/  DSETP.GEU.AND P1, PT, R8, RZ, PT ;  /* 0x000000ff0800722a */ /* 0x000fd00003f2e000 */
[----:B------:R-:W-:Y:S02]  /*0960*/  FSEL R8, R20, R8, !P1 ;  /* 0x0000000814087208 */ /* 0x000fe40004800000 */
[----:B------:R-:W-:Y:S02]  /*0970*/  FSEL R9, R21, R9, !P1 ;  /* 0x0000000915097208 */ /* 0x000fe40004800000 */
[----:B------:R-:W-:-:S03]  /*0980*/  ISETP.NE.AND P1, PT, R10, RZ, PT ;  /* 0x000000ff0a00720c */ /* 0x000fc60003f25270 */
[----:B------:R2:W-:Y:S10]  /*0990*/  STG.E.64 desc[UR6][R14.64+0xc00], R8 ;  /* 0x000c00080e007986 */ /* 0x0005f4000c101b06 */
[----:B------:R-:W-:Y:S05]  /*09a0*/  @P1 BRA `(.L_x_1026) ;  /* 0xfffffff8003c1947 */ /* 0x000fea000383ffff */
.L_x_1025:
[----:B------:R-:W-:Y:S05]  /*09b0*/  @!P0 EXIT ;  /* 0x000000000000894d */ /* 0x000fea0003800000 */
[----:B------:R-:W0:Y:S01]  /*09c0*/  LDCU UR4, c[0x0][0x384] ;  /* 0x00007080ff0477ac */ /* 0x000e220008000800 */
[----:B------:R-:W-:Y:S01]  /*09d0*/  ISETP.GE.U32.AND P1, PT, R22, 0x8, PT ;  /* 0x000000081600780c */ /* 0x000fe20003f26070 */
[----:B0-----:R-:W-:-:S06]  /*09e0*/  ULOP3.LUT UR5, UR4, 0x7, URZ, 0xc0, !UPT ;  /* 0x0000000704057892 */ /* 0x001fcc000f8ec0ff */
[----:B------:R-:W-:-:S06]  /*09f0*/  ISETP.NE.AND P0, PT, RZ, UR5, PT ;  /* 0x00000005ff007c0c */ /* 0x000fcc000bf05270 */
[----:B------:R-:W-:Y:S07]  /*0a00*/  @!P1 BRA `(.L_x_1027) ;  /* 0x0000000000d09947 */ /* 0x000fee0003800000 */
[----:B------:R-:W-:-:S04]  /*0a10*/  IMAD R17, R7, 0x80, R0 ;  /* 0x0000008007117824 */ /* 0x000fc800078e0200 */
[----:B------:R-:W-:-:S05]  /*0a20*/  IMAD.WIDE R10, R17, 0x8, R4 ;  /* 0x00000008110a7825 */ /* 0x000fca00078e0204 */
[----:B--2---:R-:W2:Y:S02]  /*0a30*/  LDG.E.64 R8, desc[UR6][R10.64] ;  /* 0x000000060a087981 */ /* 0x004ea4000c1e1b00 */
        /* <DEDUP_REMOVED lines=49> */
.L_x_1027:
[----:B------:R-:W-:Y:S05]  /*0d50*/  @!P0 EXIT ;  /* 0x000000000000894d */ /* 0x000fea0003800000 */
[----:B------:R-:W-:Y:S02]  /*0d60*/  UISETP.GE.U32.AND UP0, UPT, UR5, 0x4, UPT ;  /* 0x000000040500788c */ /* 0x000fe4000bf06070 */
[----:B------:R-:W-:-:S06]  /*0d70*/  ULOP3.LUT UR4, UR4, 0x3, URZ, 0xc0, !UPT ;  /* 0x0000000304047892 */ /* 0x000fcc000f8ec0ff */
[----:B------:R-:W-:Y:S01]  /*0d80*/  ISETP.NE.AND P0, PT, RZ, UR4, PT ;  /* 0x00000004ff007c0c */ /* 0x000fe2000bf05270 */
[----:B------:R-:W-:-:S12]  /*0d90*/  BRA.U !UP0, `(.L_x_1028) ;  /* 0x0000000108707547 */ /* 0x000fd8000b800000 */
[----:B------:R-:W-:-:S04]  /*0da0*/  IMAD R17, R7, 0x80, R0 ;  /* 0x0000008007117824 */ /* 0x000fc800078e0200 */
[----:B------:R-:W-:-:S05]  /*0db0*/  IMAD.WIDE R10, R17, 0x8, R4 ;  /* 0x00000008110a7825 */ /* 0x000fca00078e0204 */
[----:B--23--:R-:W2:Y:S02]  /*0dc0*/  LDG.E.64 R8, desc[UR6][R10.64] ;  /* 0x000000060a087981 */ /* 0x00cea4000c1e1b00 */
        /* <DEDUP_REMOVED lines=25> */
.L_x_1028:
[----:B------:R-:W-:Y:S05]  /*0f60*/  @!P0 EXIT ;  /* 0x000000000000894d */ /* 0x000fea0003800000 */
[----:B-1-3--:R-:W-:Y:S01]  /*0f70*/  IMAD R13, R7, 0x80, R0 ;  /* 0x00000080070d7824 */ /* 0x00afe200078e0200 */
[----:B------:R-:W-:-:S12]  /*0f80*/  UIADD3 UR4, UPT, UPT, -UR4, URZ, URZ ;  /* 0x000000ff04047290 */ /* 0x000fd8000fffe1ff */
.L_x_1029:
[----:B--2---:R-:W-:-:S06]  /*0f90*/  IMAD.WIDE R8, R13, 0x8, R4 ;  /* 0x000000080d087825 */ /* 0x004fcc00078e0204 */
[----:B------:R-:W2:Y:S01]  /*0fa0*/  LDG.E.64 R8, desc[UR6][R8.64] ;  /* 0x0000000608087981 */ /* 0x000ea2000c1e1b00 */
[----:B------:R-:W-:-:S04]  /*0fb0*/  UIADD3 UR4, UPT, UPT, UR4, 0x1, URZ ;  /* 0x0000000104047890 */ /* 0x000fc8000fffe0ff */
[----:B------:R-:W-:Y:S01]  /*0fc0*/  UISETP.NE.AND UP0, UPT, UR4, URZ, UPT ;  /* 0x000000ff0400728c */ /* 0x000fe2000bf05270 */
[----:B0-2---:R-:W-:Y:S02]  /*0fd0*/  DADD R6, -RZ, -R8 ;  /* 0x00000000ff067229 */ /* 0x005fe40000000908 */
[----:B------:R-:W-:-:S08]  /*0fe0*/  DSETP.GEU.AND P0, PT, R8, RZ, PT ;  /* 0x000000ff0800722a */ /* 0x000fd00003f0e000 */
[----:B------:R-:W-:Y:S02]  /*0ff0*/  FSEL R10, R6, R8, !P0 ;  /* 0x00000008060a7208 */ /* 0x000fe40004000000 */
[----:B------:R-:W-:Y:S01]  /*1000*/  FSEL R11, R7, R9, !P0 ;  /* 0x00000009070b7208 */ /* 0x000fe20004000000 */
[----:B------:R-:W-:-:S04]  /*1010*/  IMAD.WIDE R6, R13, 0x8, R2 ;  /* 0x000000080d067825 */ /* 0x000fc800078e0202 */
[----:B------:R-:W-:Y:S01]  /*1020*/  VIADD R13, R13, 0x80 ;  /* 0x000000800d0d7836 */ /* 0x000fe20000000000 */
[----:B------:R0:W-:Y:S01]  /*1030*/  STG.E.64 desc[UR6][R6.64], R10 ;  /* 0x0000000a06007986 */ /* 0x0001e2000c101b06 */
[----:B------:R-:W-:Y:S05]  /*1040*/  BRA.U UP0, `(.L_x_1029) ;  /* 0xfffffffd00d07547 */ /* 0x000fea000b83ffff */
[----:B------:R-:W-:Y:S05]  /*1050*/  EXIT ;  /* 0x000000000000794d */ /* 0x000fea0003800000 */
.L_x_1024:
[----:B------:R-:W-:-:S13]  /*1060*/  ISETP.GE.AND P0, PT, R9, 0x1, PT ;  /* 0x000000010900780c */ /* 0x000fda0003f06270 */
[----:B------:R-:W-:Y:S05]  /*1070*/  @!P0 EXIT ;  /* 0x000000000000894d */ /* 0x000fea0003800000 */
[C---:B------:R-:W-:Y:S01]  /*1080*/  ISETP.GE.U32.AND P0, PT, R9.reuse, 0x8, PT ;  /* 0x000000080900780c */ /* 0x040fe20003f06070 */
[----:B------:R-:W-:Y:S01]  /*1090*/  IMAD.MOV.U32 R7, RZ, RZ, RZ ;  /* 0x000000ffff077224 */ /* 0x000fe200078e00ff */
[----:B------:R-:W-:-:S11]  /*10a0*/  LOP3.LUT R18, R9, 0x7, RZ, 0xc0, !PT ;  /* 0x0000000709127812 */ /* 0x000fd600078ec0ff */
[----:B------:R-:W-:Y:S05]  /*10b0*/  @!P0 BRA `(.L_x_1030) ;  /* 0x0000000400308947 */ /* 0x000fea0003800000 */
[----:B------:R-:W-:Y:S01]  /*10c0*/  LOP3.LUT R7, R9, 0x7ffffff8, RZ, 0xc0, !PT ;  /* 0x7ffffff809077812 */ /* 0x000fe200078ec0ff */
[----:B------:R-:W-:-:S07]  /*10d0*/  IMAD.MOV.U32 R10, RZ, RZ, RZ ;  /* 0x000000ffff0a7224 */ /* 0x000fce00078e00ff */
.L_x_1033:
[----:B------:R-:W-:-:S05]  /*10e0*/  IMAD R11, R10, 0x80, R0 ;  /* 0x000000800a0b7824 */ /* 0x000fca00078e0200 */
[----:B------:R-:W-:-:S13]  /*10f0*/  ISETP.GE.AND P1, PT, R11, R6, PT ;  /* 0x000000060b00720c */ /* 0x000fda0003f26270 */
[----:B01----:R-:W-:-:S06]  /*1100*/  @!P1 IMAD.WIDE.U32 R12, R11, 0x8, R4 ;  /* 0x000000080b0c9825 */ /* 0x003fcc00078e0004 */
        /* <DEDUP_REMOVED lines=18> */
[----:B------:R-:W-:Y:S04]  /*1230*/  @!P0 STG.E.64 desc[UR6][R12.64], R22 ;  /* 0x000000160c008986 */ /* 0x000fe8000c101b06 */
        /* <DEDUP_REMOVED lines=16> */
[----:B------:R-:W2:Y:S01]  /*1340*/  @!P1 LDG.E.64 R14, desc[UR6][R8.64+0xc00] ;  /* 0x000c0006080e9981 */ /* 0x000ea2000c1e1b00 */
[----:B0-----:R-:W-:-:S05]  /*1350*/  VIADD R17, R11, 0x280 ;  /* 0x000002800b117836 */ /* 0x001fca0000000000 */
[----:B------:R-:W-:Y:S01]  /*1360*/  ISETP.GE.AND P0, PT, R17, R6, PT ;  /* 0x000000061100720c */ /* 0x000fe20003f06270 */
        /* <DEDUP_REMOVED lines=10> */
[----:B-1----:R-:W-:Y:S02]  /*1410*/  @!P0 FSEL R20, R22, R14, !P1 ;  /* 0x0000000e16148208 */ /* 0x002fe40004800000 */
[----:B------:R-:W-:-:S05]  /*1420*/  @!P0 FSEL R21, R23, R15, !P1 ;  /* 0x0000000f17158208 */ /* 0x000fca0004800000 */
[----:B------:R0:W-:Y:S04]  /*1430*/  @!P0 STG.E.64 desc[UR6][R12.64+0x1000], R20 ;  /* 0x001000140c008986 */ /* 0x0001e8000c101b06 */
[----:B------:R-:W2:Y:S01]  /*1440*/  @!P2 LDG.E.64 R14, desc[UR6][R8.64+0x1400] ;  /* 0x00140006080ea981 */ /* 0x000ea2000c1e1b00 */
[----:B------:R-:W-:Y:S01]  /*1450*/  VIADD R11, R11, 0x380 ;  /* 0x000003800b0b7836 */ /* 0x000fe20000000000 */
[----:B------:R-:W-:Y:S01]  /*1460*/  BSSY.RECONVERGENT B0, `(.L_x_1031) ;  /* 0x0000010000007945 */ /* 0x000fe20003800200 */
[----:B------:R-:W-:-:S05]  /*1470*/  VIADD R10, R10, 0x8 ;  /* 0x000000080a0a7836 */ /* 0x000fca0000000000 */
[----:B------:R-:W-:Y:S01]  /*1480*/  ISETP.NE.AND P1, PT, R10, R7, PT ;  /* 0x000000070a00720c */ /* 0x000fe20003f25270 */
[----:B--2---:R-:W-:Y:S02]  /*1490*/  @!P2 DADD R22, -RZ, -R14 ;  /* 0x00000000ff16a229 */ /* 0x004fe4000000090e */
[----:B------:R-:W-:-:S08]  /*14a0*/  @!P2 DSETP.GEU.AND P0, PT, R14, RZ, PT ;  /* 0x000000ff0e00a22a */ /* 0x000fd00003f0e000 */
[----:B------:R-:W-:Y:S02]  /*14b0*/  @!P2 FSEL R14, R22, R14, !P0 ;  /* 0x0000000e160ea208 */ /* 0x000fe40004000000 */
[----:B------:R-:W-:Y:S02]  /*14c0*/  @!P2 FSEL R15, R23, R15, !P0 ;  /* 0x0000000f170fa208 */ /* 0x000fe40004000000 */
[----:B------:R-:W-:-:S03]  /*14d0*/  ISETP.GE.AND P0, PT, R11, R6, PT ;  /* 0x000000060b00720c */ /* 0x000fc60003f06270 */
[----:B------:R0:W-:Y:S10]  /*14e0*/  @!P2 STG.E.64 desc[UR6][R12.64+0x1400], R14 ;  /* 0x0014000e0c00a986 */ /* 0x0001f4000c101b06 */
[----:B------:R-:W-:Y:S05]  /*14f0*/  @P0 BRA `(.L_x_1032) ;  /* 0x0000000000180947 */ /* 0x000fea0003800000 */
[----:B------:R-:W0:Y:S02]  /*1500*/  LDG.E.64 R8, desc[UR6][R8.64+0x1800] ;  /* 0x0018000608087981 */ /* 0x000e24000c1e1b00 */
[----:B0-----:R-:W-:Y:S02]  /*1510*/  DADD R14, -RZ, -R8 ;  /* 0x00000000ff0e7229 */ /* 0x001fe40000000908 */
[----:B------:R-:W-:-:S08]  /*1520*/  DSETP.GEU.AND P0, PT, R8, RZ, PT ;  /* 0x000000ff0800722a */ /* 0x000fd00003f0e000 */
[----:B------:R-:W-:Y:S02]  /*1530*/  FSEL R14, R14, R8, !P0 ;  /* 0x000000080e0e7208 */ /* 0x000fe40004000000 */
[----:B------:R-:W-:-:S05]  /*1540*/  FSEL R15, R15, R9, !P0 ;  /* 0x000000090f0f7208 */ /* 0x000fca0004000000 */
[----:B------:R1:W-:Y:S02]  /*1550*/  STG.E.64 desc[UR6][R12.64+0x1800], R14 ;  /* 0x0018000e0c007986 */ /* 0x0003e4000c101b06 */
.L_x_1032:
[----:B------:R-:W-:Y:S05]  /*1560*/  BSYNC.RECONVERGENT B0 ;  /* 0x0000000000007941 */ /* 0x000fea0003800200 */
.L_x_1031:
[----:B------:R-:W-:Y:S05]  /*1570*/  @P1 BRA `(.L_x_1033) ;  /* 0xfffffff800d81947 */ /* 0x000fea000383ffff */
.L_x_1030:
[----:B------:R-:W-:-:S13]  /*1580*/  ISETP.NE.AND P0, PT, R18, RZ, PT ;  /* 0x000000ff1200720c */ /* 0x000fda0003f05270 */
[----:B------:R-:W-:Y:S05]  /*1590*/  @!P0 EXIT ;  /* 0x000000000000894d */ /* 0x000fea0003800000 */
[----:B------:R-:W2:Y:S01]  /*15a0*/  LDC R8, c[0x0][0x384] ;  /* 0x0000e100ff087b82 */ /* 0x000ea20000000800 */
[----:B------:R-:W-:Y:S02]  /*15b0*/  ISETP.GE.U32.AND P1, PT, R18, 0x4, PT ;  /* 0x000000041200780c */ /* 0x000fe40003f26070 */
[----:B--2---:R-:W-:-:S04]  /*15c0*/  LOP3.LUT R19, R8, 0x3, RZ, 0xc0, !PT ;  /* 0x0000000308137812 */ /* 0x004fc800078ec0ff */
[----:B------:R-:W-:-:S07]  /*15d0*/  ISETP.NE.AND P0, PT, R19, RZ, PT ;  /* 0x000000ff1300720c */ /* 0x000fce0003f05270 */
[----:B------:R-:W-:Y:S06]  /*15e0*/  @!P1 BRA `(.L_x_1034) ;  /* 0x0000000000a49947 */ /* 0x000fec0003800000 */
[----:B------:R-:W-:-:S05]  /*15f0*/  IMAD R9, R7, 0x80, R0 ;  /* 0x0000008007097824 */ /* 0x000fca00078e0200 */
[----:B------:R-:W-:-:S13]  /*1600*/  ISETP.GE.AND P2, PT, R9, R6, PT ;  /* 0x000000060900720c */ /* 0x000fda0003f46270 */
[----:B------:R-:W-:-:S06]  /*1610*/  @!P2 IMAD.WIDE R10, R9, 0x8, R4 ;  /* 0x00000008090aa825 */ /* 0x000fcc00078e0204 */
[----:B------:R-:W2:Y:S01]  /*1620*/  @!P2 LDG.E.64 R10, desc[UR6][R10.64] ;  /* 0x000000060a0aa981 */ /* 0x000ea2000c1e1b00 */
[----:B0-----:R-:W-:-:S05]  /*1630*/  VIADD R17, R9, 0x80 ;  /* 0x0000008009117836 */ /* 0x001fca0000000000 */
[----:B------:R-:W-:-:S13]  /*1640*/  ISETP.GE.AND P1, PT, R17, R6, PT ;  /* 0x000000061100720c */ /* 0x000fda0003f26270 */
[----:B-1----:R-:W-:Y:S01]  /*1650*/  @!P1 IMAD.WIDE R14, R17, 0x8, R4 ;  /* 0x00000008110e9825 */ /* 0x002fe200078e0204 */
        /* <DEDUP_REMOVED lines=16> */
[----:B------:R-:W0:Y:S01]  /*1760*/  @!P2 LDG.E.64 R16, desc[UR6][R16.64] ;  /* 0x000000061010a981 */ /* 0x000e22000c1e1b00 */
[----:B------:R-:W-:-:S05]  /*1770*/  VIADD R9, R9, 0x180 ;  /* 0x0000018009097836 */ /* 0x000fca0000000000 */
[----:B------:R-:W-:-:S13]  /*1780*/  ISETP.GE.AND P1, PT, R9, R6, PT ;  /* 0x000000060900720c */ /* 0x000fda0003f26270 */
[----:B------:R-:W-:Y:S01]  /*1790*/  @!P1 IMAD.WIDE R14, R9, 0x8, R4 ;  /* 0x00000008090e9825 */ /* 0x000fe200078e0204 */
[----:B0-----:R-:W-:Y:S02]  /*17a0*/  @!P2 DADD R12, -RZ, -R16 ;  /* 0x00000000ff0ca229 */ /* 0x001fe40000000910 */
        /* <DEDUP_REMOVED lines=13> */
.L_x_1034:
[----:B------:R-:W-:Y:S05]  /*1880*/  @!P0 EXIT ;  /* 0x000000000000894d */ /* 0x000fea0003800000 */
[----:B------:R-:W-:Y:S02]  /*1890*/  ISETP.NE.AND P1, PT, R19, 0x1, PT ;  /* 0x000000011300780c */ /* 0x000fe40003f25270 */
[----:B------:R-:W-:-:S04]  /*18a0*/  LOP3.LUT R8, R8, 0x1, RZ, 0xc0, !PT ;  /* 0x0000000108087812 */ /* 0x000fc800078ec0ff */
[----:B------:R-:W-:-:S07]  /*18b0*/  ISETP.NE.U32.AND P0, PT, R8, 0x1, PT ;  /* 0x000000010800780c */ /* 0x000fce0003f05070 */
[----:B------:R-:W-:Y:S06]  /*18c0*/  @!P1 BRA `(.L_x_1035) ;  /* 0x0000000000549947 */ /* 0x000fec0003800000 */
[----:B012---:R-:W-:-:S05]  /*18d0*/  IMAD R13, R7, 0x80, R0 ;  /* 0x00000080070d7824 */ /* 0x007fca00078e0200 */
        /* <DEDUP_REMOVED lines=20> */
.L_x_1035:
[----:B------:R-:W-:Y:S05]  /*1a20*/  @P0 EXIT ;  /* 0x000000000000094d */ /* 0x000fea0003800000 */
[----:B---3--:R-:W-:-:S05]  /*1a30*/  IMAD R9, R7, 0x80, R0 ;  /* 0x0000008007097824 */ /* 0x008fca00078e0200 */
[----:B------:R-:W-:-:S13]  /*1a40*/  ISETP.GE.AND P0, PT, R9, R6, PT ;  /* 0x000000060900720c */ /* 0x000fda0003f06270 */
[----:B------:R-:W-:Y:S05]  /*1a50*/  @P0 EXIT ;  /* 0x000000000000094d */ /* 0x000fea0003800000 */
[----:B------:R-:W-:-:S06]  /*1a60*/  IMAD.WIDE R4, R9, 0x8, R4 ;  /* 0x0000000809047825 */ /* 0x000fcc00078e0204 */
[----:B------:R-:W3:Y:S01]  /*1a70*/  LDG.E.64 R4, desc[UR6][R4.64] ;  /* 0x0000000604047981 */ /* 0x000ee2000c1e1b00 */
[----:B------:R-:W-:Y:S01]  /*1a80*/  IMAD.WIDE R2, R9, 0x8, R2 ;  /* 0x0000000809027825 */ /* 0x000fe200078e0202 */
[----:B---3--:R-:W-:Y:S02]  /*1a90*/  DADD R6, -RZ, -R4 ;  /* 0x00000000ff067229 */ /* 0x008fe40000000904 */
[----:B------:R-:W-:-:S08]  /*1aa0*/  DSETP.GEU.AND P0, PT, R4, RZ, PT ;  /* 0x000000ff0400722a */ /* 0x000fd00003f0e000 */
[----:B------:R-:W-:Y:S02]  /*1ab0*/  FSEL R6, R6, R4, !P0 ;  /* 0x0000000406067208 */ /* 0x000fe40004000000 */
[----:B------:R-:W-:-:S05]  /*1ac0*/  FSEL R7, R7, R5, !P0 ;  /* 0x0000000507077208 */ /* 0x000fca0004000000 */
[----:B------:R-:W-:Y:S01]  /*1ad0*/  STG.E.64 desc[UR6][R2.64], R6 ;  /* 0x0000000602007986 */ /* 0x000fe2000c101b06 */
[----:B------:R-:W-:Y:S05]  /*1ae0*/  EXIT ;  /* 0x000000000000794d */ /* 0x000fea0003800000 */
.L_x_1036:
        /* <DEDUP_REMOVED lines=9> */
.L_x_1318:


//--------------------- .text._ZN3cub18CUB_300001_SM_10006detail9transform16transform_kernelINS2_10policy_hubILb1EN4cuda3std3__45tupleIJN6thrust24THRUST_300001_SM_1000_NS6detail15normal_iteratorINSA_10device_ptrIdEEEESF_EEEE10policy1000El12diff_functorIdESF_JPdSL_EEEvT0_iT1_T2_DpNS2_10kernel_argIT3_EE --------------------------
	.section	.text._ZN3cub18CUB_300001_SM_10006detail9transform16transform_kernelINS2_10policy_hubILb1EN4cuda3std3__45tupleIJN6thrust24THRUST_300001_SM_1000_NS6detail15normal_iteratorINSA_10device_ptrIdEEEESF_EEEE10policy1000El12diff_functorIdESF_JPdSL_EEEvT0_iT1_T2_DpNS2_10kernel_argIT3_EE,"ax",@progbits
	.align	128
        .global         _ZN3cub18CUB_300001_SM_10006detail9transform16transform_kernelINS2_10policy_hubILb1EN4cuda3std3__45tupleIJN6thrust24THRUST_300001_SM_1000_NS6detail15normal_iteratorINSA_10device_ptrIdEEEESF_EEEE10policy1000El12diff_functorIdESF_JPdSL_EEEvT0_iT1_T2_DpNS2_10kernel_argIT3_EE
        .type           _ZN3cub18CUB_300001_SM_10006detail9transform16transform_kernelINS2_10policy_hubILb1EN4cuda3std3__45tupleIJN6thrust24THRUST_300001_SM_1000_NS6detail15normal_iteratorINSA_10device_ptrIdEEEESF_EEEE10policy1000El12diff_functorIdESF_JPdSL_EEEvT0_iT1_T2_DpNS2_10kernel_argIT3_EE,@function
        .size           _ZN3cub18CUB_300001_SM_10006detail9transform16transform_kernelINS2_10policy_hubILb1EN4cuda3std3__45tupleIJN6thrust24THRUST_300001_SM_1000_NS6detail15normal_iteratorINSA_10device_ptrIdEEEESF_EEEE10policy1000El12diff_functorIdESF_JPdSL_EEEvT0_iT1_T2_DpNS2_10kernel_argIT3_EE,(.L_x_1319 - _ZN3cub18CUB_300001_SM_10006detail9transform16transform_kernelINS2_10policy_hubILb1EN4cuda3std3__45tupleIJN6thrust24THRUST_300001_SM_1000_NS6detail15normal_iteratorINSA_10device_ptrIdEEEESF_EEEE10policy1000El12diff_functorIdESF_JPdSL_EEEvT0_iT1_T2_DpNS2_10kernel_argIT3_EE)
        .other          _ZN3cub18CUB_300001_SM_10006detail9transform16transform_kernelINS2_10policy_hubILb1EN4cuda3std3__45tupleIJN6thrust24THRUST_300001_SM_1000_NS6detail15normal_iteratorINSA_10device_ptrIdEEEESF_EEEE10policy1000El12diff_functorIdESF_JPdSL_EEEvT0_iT1_T2_DpNS2_10kernel_argIT3_EE,@"STO_CUDA_ENTRY STV_DEFAULT"
_ZN3cub18CUB_300001_SM_10006detail9transform16transform_kernelINS2_10policy_hubILb1EN4cuda3std3__45tupleIJN6thrust24THRUST_300001_SM_1000_NS6detail15normal_iteratorINSA_10device_ptrIdEEEESF_EEEE10policy1000El12diff_functorIdESF_JPdSL_EEEvT0_iT1_T2_DpNS2_10kernel_argIT3_EE:
.text._ZN3cub18CUB_300001_SM_10006detail9transform16transform_kernelINS2_10policy_hubILb1EN4cuda3std3__45tupleIJN6thrust24THRUST_300001_SM_1000_NS6detail15normal_iteratorINSA_10device_ptrIdEEEESF_EEEE10policy1000El12diff_functorIdESF_JPdSL_EEEvT0_iT1_T2_DpNS2_10kernel_argIT3_EE:
        /* <DEDUP_REMOVED lines=10> */
[----:B-1----:R-:W-:-:S03]  /*00a0*/  IADD3 R4, P1, PT, -R16, UR6, RZ ;  /* 0x0000000610047c10 */ /* 0x002fc6000ff3e1ff */
[----:B------:R-:W-:Y:S01]  /*00b0*/  IMAD.IADD R15, R17, 0x1, R15 ;  /* 0x00000001110f7824 */ /* 0x000fe200078e020f */
[----:B------:R-:W-:-:S04]  /*00c0*/  ISETP.LT.U32.AND P0, PT, R4, R5, PT ;  /* 0x000000050400720c */ /* 0x000fc80003f01070 */
[----:B------:R-:W-:-:S04]  /*00d0*/  IADD3.X R3, PT, PT, ~R15, UR7, RZ, P1, !PT ;  /* 0x000000070f037c10 */ /* 0x000fc80008ffe5ff */
[----:B------:R-:W-:-:S04]  /*00e0*/  ISETP.LT.AND.EX P0, PT, R3, R2, PT, P0 ;  /* 0x000000020300720c */ /* 0x000fc80003f01300 */
[----:B------:R-:W-:Y:S01]  /*00f0*/  SEL R2, R4, R5, P0 ;  /* 0x0000000504027207 */ /* 0x000fe20000000000 */
[----:B--2---:R-:W-:-:S04]  /*0100*/  IMAD.SHL.U32 R4, R23, 0x80, RZ ;  /* 0x0000008017047824 */ /* 0x004fc800078e00ff */
[----:B------:R-:W-:-:S05]  /*0110*/  IMAD.SHL.U32 R3, R2, 0x8, RZ ;  /* 0x0000000802037824 */ /* 0x000fca00078e00ff */
[----:B------:R-:W-:-:S13]  /*0120*/  ISETP.GE.AND P0, PT, R4, R3, PT ;  /* 0x000000030400720c */ /* 0x000fda0003f06270 */
[----:B------:R-:W-:Y:S05]  /*0130*/  @P0 BRA `(.L_x_1038) ;  /* 0x0000000000640947 */ /* 0x000fea0003800000 */
[----:B------:R-:W0:Y:S01]  /*0140*/  LDCU.64 UR4, c[0x0][0x398] ;  /* 0x00007300ff0477ac */ /* 0x000e220008000a00 */
[C---:B------:R-:W-:Y:S01]  /*0150*/  IMAD.SHL.U32 R9, R16.reuse, 0x8, RZ ;  /* 0x0000000810097824 */ /* 0x040fe200078e00ff */
[----:B------:R-:W-:Y:S01]  /*0160*/  SHF.L.U64.HI R10, R16, 0x3, R15 ;  /* 0x00000003100a7819 */ /* 0x000fe2000001020f */
[----:B------:R-:W-:Y:S01]  /*0170*/  BSSY.RECONVERGENT B1, `(.L_x_1039) ;  /* 0x000000b000017945 */ /* 0x000fe20003800200 */
[----:B------:R-:W-:Y:S02]  /*0180*/  IMAD.MOV.U32 R8, RZ, RZ, R4 ;  /* 0x000000ffff087224 */ /* 0x000fe400078e0004 */
[----:B0-----:R-:W-:-:S04]  /*0190*/  IADD3 R6, P0, PT, R9, UR4, RZ ;  /* 0x0000000409067c10 */ /* 0x001fc8000ff1e0ff */
[----:B------:R-:W-:-:S03]  /*01a0*/  IADD3.X R7, PT, PT, R10, UR5, RZ, P0, !PT ;  /* 0x000000050a077c10 */ /* 0x000fc600087fe4ff */
[----:B------:R-:W-:-:S07]  /*01b0*/  IMAD.WIDE.U32 R6, R23, 0x80, R6 ;  /* 0x0000008017067825 */ /* 0x000fce00078e0006 */
.L_x_1040:
[----:B------:R-:W-:Y:S01]  /*01c0*/  VIADD R8, R8, 0x4000 ;  /* 0x0000400008087836 */ /* 0x000fe20000000000 */
[----:B------:R0:W-:Y:S04]  /*01d0*/  CCTL.E.PF2 [R6] ;  /* 0x000000000600798f */ /* 0x0001e80000800100 */
[----:B------:R-:W-:Y:S02]  /*01e0*/  ISETP.GE.AND P0, PT, R8, R3, PT ;  /* 0x000000030800720c */ /* 0x000fe40003f06270 */
[----:B0-----:R-:W-:-:S05]  /*01f0*/  IADD3 R6, P1, PT, R6, 0x4000, RZ ;  /* 0x0000400006067810 */ /* 0x001fca0007f3e0ff */
[----:B------:R-:W-:-:S06]  /*0200*/  IMAD.X R7, RZ, RZ, R7, P1 ;  /* 0x000000ffff077224 */ /* 0x000fcc00008e0607 */
[----:B------:R-:W-:Y:S05]  /*0210*/  @!P0 BRA `(.L_x_1040) ;  /* 0xfffffffc00e88947 */ /* 0x000fea000383ffff */
[----:B------:R-:W-:Y:S05]  /*0220*/  BSYNC.RECONVERGENT B1 ;  /* 0x0000000000017941 */ /* 0x000fea0003800200 */
.L_x_1039:
[----:B------:R-:W0:Y:S02]  /*0230*/  LDCU.64 UR4, c[0x0][0x3a8] ;  /* 0x00007500ff0477ac */ /* 0x000e240008000a00 */
[----:B0-----:R-:W-:-:S04]  /*0240*/  IADD3 R6, P0, PT, R9, UR4, RZ ;  /* 0x0000000409067c10 */ /* 0x001fc8000ff1e0ff */
[----:B------:R-:W-:-:S03]  /*0250*/  IADD3.X R7, PT, PT, R10, UR5, RZ, P0, !PT ;  /* 0x000000050a077c10 */ /* 0x000fc600087fe4ff */
[----:B------:R-:W-:-:S07]  /*0260*/  IMAD.WIDE.U32 R6, R23, 0x80, R6 ;  /* 0x0000008017067825 */ /* 0x000fce00078e0006 */
.L_x_1041:
[----:B------:R-:W-:Y:S01]  /*0270*/  VIADD R4, R4, 0x4000 ;  /* 0x0000400004047836 */ /* 0x000fe20000000000 */
[----:B------:R0:W-:Y:S04]  /*0280*/  CCTL.E.PF2 [R6] ;  /* 0x000000000600798f */ /* 0x0001e80000800100 */
[----:B------:R-:W-:Y:S02]  /*0290*/  ISETP.GE.AND P0, PT, R4, R3, PT ;  /* 0x000000030400720c */ /* 0x000fe40003f06270 */
[----:B0-----:R-:W-:-:S05]  /*02a0*/  IADD3 R6, P1, PT, R6, 0x4000, RZ ;  /* 0x0000400006067810 */ /* 0x001fca0007f3e0ff */
[----:B------:R-:W-:-:S06]  /*02b0*/  IMAD.X R7, RZ, RZ, R7, P1 ;  /* 0x000000ffff077224 */ /* 0x000fcc00008e0607 */
[----:B------:R-:W-:Y:S05]  /*02c0*/  @!P0 BRA `(.L_x_1041) ;  /* 0xfffffffc00e88947 */ /* 0x000fea000383ffff */
.L_x_1038:
[----:B------:R-:W-:Y:S05]  /*02d0*/  BSYNC.RECONVERGENT B0 ;  /* 0x0000000000007941 */ /* 0x000fea0003800200 */
.L_x_1037:
[----:B------:R-:W0:Y:S01]  /*02e0*/  LDC.64 R10, c[0x0][0x398] ;  /* 0x0000e600ff0a7b82 */ /* 0x000e220000000a00 */
[----:B------:R-:W1:Y:S01]  /*02f0*/  LDCU.64 UR6, c[0x0][0x3a8] ;  /* 0x00007500ff0677ac */ /* 0x000e620008000a00 */
[----:B------:R-:W-:Y:S01]  /*0300*/  ISETP.NE.AND P0, PT, R5, R2, PT ;  /* 0x000000020500720c */ /* 0x000fe20003f05270 */
[C---:B------:R-:W-:Y:S01]  /*0310*/  IMAD.SHL.U32 R3, R16.reuse, 0x8, RZ ;  /* 0x0000000810037824 */ /* 0x040fe200078e00ff */
[----:B------:R-:W-:Y:S01]  /*0320*/  SHF.L.U64.HI R35, R16, 0x3, R15 ;  /* 0x0000000310237819 */ /* 0x000fe2000001020f */
[----:B------:R-:W2:Y:S03]  /*0330*/  LDCU.64 UR4, c[0x0][0x358] ;  /* 0x00006b00ff0477ac */ /* 0x000ea60008000a00 */
[----:B------:R-:W3:Y:S01]  /*0340*/  LDC.64 R12, c[0x0][0x390] ;  /* 0x0000e400ff0c7b82 */ /* 0x000ee20000000a00 */
[----:B-1----:R-:W-:-:S04]  /*0350*/  IADD3 R8, P3, PT, R3, UR6, RZ ;  /* 0x0000000603087c10 */ /* 0x002fc8000ff7e0ff */
[----:B------:R-:W-:Y:S02]  /*0360*/  IADD3.X R9, PT, PT, R35, UR7, RZ, P3, !PT ;  /* 0x0000000723097c10 */ /* 0x000fe40009ffe4ff */
[----:B0-----:R-:W-:-:S05]  /*0370*/  IADD3 R6, P2, PT, R3, R10, RZ ;  /* 0x0000000a03067210 */ /* 0x001fca0007f5e0ff */
[----:B------:R-:W-:Y:S01]  /*0380*/  IMAD.X R7, R35, 0x1, R11, P2 ;  /* 0x0000000123077824 */ /* 0x000fe200010e060b */
[----:B---3--:R-:W-:-:S05]  /*0390*/  IADD3 R4, P1, PT, R3, R12, RZ ;  /* 0x0000000c03047210 */ /* 0x008fca0007f3e0ff */
[----:B------:R-:W-:Y:S01]  /*03a0*/  IMAD.X R5, R35, 0x1, R13, P1 ;  /* 0x0000000123057824 */ /* 0x000fe200008e060d */
[----:B--2---:R-:W-:Y:S07]  /*03b0*/  @!P0 BRA `(.L_x_1042) ;  /* 0x0000001000e48947 */ /* 0x004fee0003800000 */
[----:B------:R-:W-:-:S13]  /*03c0*/  ISETP.GE.AND P0, PT, R0, 0x1, PT ;  /* 0x000000010000780c */ /* 0x000fda0003f06270 */
[----:B------:R-:W-:Y:S05]  /*03d0*/  @!P0 EXIT ;  /* 0x000000000000894d */ /* 0x000fea0003800000 */
[C---:B------:R-:W-:Y:S01]  /*03e0*/  ISETP.GE.U32.AND P0, PT, R0.reuse, 0x8, PT ;  /* 0x000000080000780c */ /* 0x040fe20003f06070 */
[----:B------:R-:W-:Y:S01]  /*03f0*/  IMAD.MOV.U32 R14, RZ, RZ, RZ ;  /* 0x000000ffff0e7224 */ /* 0x000fe200078e00ff */
[----:B------:R-:W-:-:S11]  /*0400*/  LOP3.LUT R18, R0, 0x7, RZ, 0xc0, !PT ;  /* 0x0000000700127812 */ /* 0x000fd600078ec0ff */
[----:B------:R-:W-:Y:S05]  /*0410*/  @!P0 BRA `(.L_x_1043) ;  /* 0x0000000c001c8947 */ /* 0x000fea0003800000 */
[----:B------:R-:W-:-:S13]  /*0420*/  ISETP.GE.AND P0, PT, R23, R2, PT ;  /* 0x000000021700720c */ /* 0x000fda0003f06270 */
[----:B------:R-:W-:-:S04]  /*0430*/  @!P0 IMAD.WIDE.U32 R12, R23, 0x8, R6 ;  /* 0x00000008170c8825 */ /* 0x000fc800078e0006 */
[C---:B------:R-:W-:Y:S02]  /*0440*/  @!P0 IMAD.WIDE.U32 R14, R23.reuse, 0x8, R8 ;  /* 0x00000008170e8825 */ /* 0x040fe400078e0008 */
[----:B------:R-:W2:Y:S04]  /*0450*/  @!P0 LDG.E.64 R12, desc[UR4][R12.64] ;  /* 0x000000040c0c8981 */ /* 0x000ea8000c1e1b00 */
[----:B------:R-:W2:Y:S01]  /*0460*/  @!P0 LDG.E.64 R14, desc[UR4][R14.64] ;  /* 0x000000040e0e8981 */ /* 0x000ea2000c1e1b00 */
[----:B------:R-:W-:-:S05]  /*0470*/  VIADD R17, R23, 0x80 ;  /* 0x0000008017117836 */ /* 0x000fca0000000000 */
[C---:B------:R-:W-:Y:S01]  /*0480*/  ISETP.GE.AND P6, PT, R17.reuse, R2, PT ;  /* 0x000000021100720c */ /* 0x040fe20003fc6270 */
[C-C-:B--2---:R-:W-:Y:S02]  /*0490*/  @!P0 DADD R10, R12.reuse, -R14.reuse ;  /* 0x000000000c0a8229 */ /* 0x144fe4000000080e */
[----:B------:R-:W-:Y:S01]  /*04a0*/  @!P0 DADD R20, -R12, R14 ;  /* 0x000000000c148229 */ /* 0x000fe2000000010e */
[----:B------:R-:W-:-:S07]  /*04b0*/  IMAD.WIDE R12, R17, 0x8, R8 ;  /* 0x00000008110c7825 */ /* 0x000fce00078e0208 */
[----:B------:R-:W-:-:S06]  /*04c0*/  @!P0 DSETP.GEU.AND P1, PT, R10, R20, PT ;  /* 0x000000140a00822a */ /* 0x000fcc0003f2e000 */
[----:B------:R-:W-:Y:S02]  /*04d0*/  @!P0 FSEL R28, R20, R10, !P1 ;  /* 0x0000000a141c8208 */ /* 0x000fe40004800000 */
[----:B------:R-:W-:Y:S01]  /*04e0*/  @!P0 FSEL R29, R21, R11, !P1 ;  /* 0x0000000b151d8208 */ /* 0x000fe20004800000 */
[----:B------:R-:W-:-:S04]  /*04f0*/  @!P0 IMAD.WIDE.U32 R20, R23, 0x8, R4 ;  /* 0x0000000817148825 */ /* 0x000fc800078e0004 */
[----:B------:R-:W-:Y:S01]  /*0500*/  IMAD.WIDE R10, R17, 0x8, R6 ;  /* 0x00000008110a7825 */ /* 0x000fe200078e0206 */
[----:B------:R0:W-:Y:S04]  /*0510*/  @!P0 STG.E.64 desc[UR4][R20.64], R28 ;  /* 0x0000001c14008986 */ /* 0x0001e8000c101b04 */
[----:B------:R-:W2:Y:S04]  /*0520*/  @!P6 LDG.E.64 R24, desc[UR4][R10.64] ;  /* 0x000000040a18e981 */ /* 0x000ea8000c1e1b00 */
        /* <DEDUP_REMOVED lines=8> */
[-C--:B------:R-:W-:Y:S02]  /*05b0*/  ISETP.GE.AND P4, PT, R19, R2.reuse, PT ;  /* 0x000000021300720c */ /* 0x080fe40003f86270 */
[-C--:B------:R-:W-:Y:S02]  /*05c0*/  ISETP.GE.AND P2, PT, R31, R2.reuse, PT ;  /* 0x000000021f00720c */ /* 0x080fe40003f46270 */
[----:B------:R-:W-:Y:S01]  /*05d0*/  ISETP.GE.AND P1, PT, R3, R2, PT ;  /* 0x000000020300720c */ /* 0x000fe20003f26270 */
[----:B--2---:R-:W-:-:S02]  /*05e0*/  @!P6 DADD R14, R24, -R26 ;  /* 0x00000000180ee229 */ /* 0x004fc4000000081a */
[----:B------:R-:W-:Y:S01]  /*05f0*/  @!P6 DADD R24, -R24, R26 ;  /* 0x000000001818e229 */ /* 0x000fe2000000011a */
[----:B------:R-:W-:-:S05]  /*0600*/  VIADD R27, R23, 0x200 ;  /* 0x00000200171b7836 */ /* 0x000fca0000000000 */
[----:B------:R-:W-:Y:S02]  /*0610*/  ISETP.GE.AND P3, PT, R27, R2, PT ;  /* 0x000000021b00720c */ /* 0x000fe40003f66270 */
[----:B------:R-:W-:-:S06]  /*0620*/  @!P6 DSETP.GEU.AND P0, PT, R14, R24, PT ;  /* 0x000000180e00e22a */ /* 0x000fcc0003f0e000 */
[----:B0-----:R-:W-:Y:S02]  /*0630*/  @!P6 FSEL R20, R24, R14, !P0 ;  /* 0x0000000e1814e208 */ /* 0x001fe40004000000 */
[----:B------:R-:W-:Y:S01]  /*0640*/  @!P6 FSEL R21, R25, R15, !P0 ;  /* 0x0000000f1915e208 */ /* 0x000fe20004000000 */
[----:B------:R-:W-:Y:S01]  /*0650*/  VIADD R15, R23, 0x380 ;  /* 0x00000380170f7836 */ /* 0x000fe20000000000 */
[----:B------:R-:W-:-:S03]  /*0660*/  LOP3.LUT R14, R0, 0x7ffffff8, RZ, 0xc0, !PT ;  /* 0x7ffffff8000e7812 */ /* 0x000fc600078ec0ff */
[----:B------:R0:W-:Y:S01]  /*0670*/  @!P6 STG.E.64 desc[UR4][R16.64], R20 ;  /* 0x000000141000e986 */ /* 0x0001e2000c101b04 */
[----:B------:R-:W-:Y:S02]  /*0680*/  ISETP.GE.AND P0, PT, R15, R2, PT ;  /* 0x000000020f00720c */ /* 0x000fe40003f06270 */
[----:B------:R-:W-:Y:S01]  /*0690*/  ISETP.NE.AND P6, PT, R14, 0x8, PT ;  /* 0x000000080e00780c */ /* 0x000fe20003fc5270 */
[----:B------:R-:W-:-:S12]  /*06a0*/  @P5 BRA `(.L_x_1045) ;  /* 0x0000000000205947 */ /* 0x000fd80003800000 */
[----:B0-----:R-:W2:Y:S04]  /*06b0*/  LDG.E.64 R20, desc[UR4][R10.64+0x400] ;  /* 0x000400040a147981 */ /* 0x001ea8000c1e1b00 */
[----:B------:R-:W2:Y:S02]  /*06c0*/  LDG.E.64 R24, desc[UR4][R12.64+0x400] ;  /* 0x000400040c187981 */ /* 0x000ea4000c1e1b00 */
[C-C-:B--2---:R-:W-:Y:S02]  /*06d0*/  DADD R26, R20.reuse, -R24.reuse ;  /* 0x00000000141a7229 */ /* 0x144fe40000000818 */
[----:B------:R-:W-:-:S08]  /*06e0*/  DADD R20, -R20, R24 ;  /* 0x0000000014147229 */ /* 0x000fd00000000118 */
[----:B------:R-:W-:-:S06]  /*06f0*/  DSETP.GEU.AND P5, PT, R26, R20, PT ;  /* 0x000000141a00722a */ /* 0x000fcc0003fae000 */
[----:B------:R-:W-:Y:S02]  /*0700*/  FSEL R20, R20, R26, !P5 ;  /* 0x0000001a14147208 */ /* 0x000fe40006800000 */
[----:B------:R-:W-:-:S05]  /*0710*/  FSEL R21, R21, R27, !P5 ;  /* 0x0000001b15157208 */ /* 0x000fca0006800000 */
[----:B------:R1:W-:Y:S02]  /*0720*/  STG.E.64 desc[UR4][R16.64+0x400], R20 ;  /* 0x0004001410007986 */ /* 0x0003e4000c101b04 */
.L_x_1045:
[----:B------:R-:W-:Y:S05]  /*0730*/  BSYNC.RECONVERGENT B0 ;  /* 0x0000000000007941 */ /* 0x000fea0003800200 */
.L_x_1044:
[----:B------:R-:W-:Y:S04]  /*0740*/  BSSY.RECONVERGENT B0, `(.L_x_1046) ;  /* 0x000000a000007945 */ /* 0x000fe80003800200 */
[----:B------:R-:W-:Y:S05]  /*0750*/  @P4 BRA `(.L_x_1047) ;  /* 0x0000000000204947 */ /* 0x000fea0003800000 */
[----:B01----:R-:W2:Y:S04]  /*0760*/  LDG.E.64 R20, desc[UR4][R10.64+0x800] ;  /* 0x000800040a147981 */ /* 0x003ea8000c1e1b00 */
[----:B------:R-:W2:Y:S02]  /*0770*/  LDG.E.64 R24, desc[UR4][R12.64+0x800] ;  /* 0x000800040c187981 */ /* 0x000ea4000c1e1b00 */
[C-C-:B--2---:R-:W-:Y:S02]  /*0780*/  DADD R26, R20.reuse, -R24.reuse ;  /* 0x00000000141a7229 */ /* 0x144fe40000000818 */
[----:B------:R-:W-:-:S08]  /*0790*/  DADD R20, -R20, R24 ;  /* 0x0000000014147229 */ /* 0x000fd00000000118 */
[----:B------:R-:W-:-:S06]  /*07a0*/  DSETP.GEU.AND P4, PT, R26, R20, PT ;  /* 0x000000141a00722a */ /* 0x000fcc0003f8e000 */
[----:B------:R-:W-:Y:S02]  /*07b0*/  FSEL R20, R20, R26, !P4 ;  /* 0x0000001a14147208 */ /* 0x000fe40006000000 */
[----:B------:R-:W-:-:S05]  /*07c0*/  FSEL R21, R21, R27, !P4 ;  /* 0x0000001b15157208 */ /* 0x000fca0006000000 */
[----:B------:R2:W-:Y:S02]  /*07d0*/  STG.E.64 desc[UR4][R16.64+0x800], R20 ;  /* 0x0008001410007986 */ /* 0x0005e4000c101b04 */
.L_x_1047:
[----:B------:R-:W-:Y:S05]  /*07e0*/  BSYNC.RECONVERGENT B0 ;  /* 0x0000000000007941 */ /* 0x000fea0003800200 */
.L_x_1046:
[----:B------:R-:W-:Y:S04]  /*07f0*/  BSSY.RECONVERGENT B0, `(.L_x_1048) ;  /* 0x000000a000007945 */ /* 0x000fe80003800200 */
[----:B------:R-:W-:Y:S05]  /*0800*/  @P3 BRA `(.L_x_1049) ;  /* 0x0000000000203947 */ /* 0x000fea0003800000 */
[----:B012---:R-:W2:Y:S04]  /*0810*/  LDG.E.64 R20, desc[UR4][R10.64+0xc00] ;  /* 0x000c00040a147981 */ /* 0x007ea8000c1e1b00 */
[----:B------:R-:W2:Y:S02]  /*0820*/  LDG.E.64 R24, desc[UR4][R12.64+0xc00] ;  /* 0x000c00040c187981 */ /* 0x000ea4000c1e1b00 */
[C-C-:B--2---:R-:W-:Y:S02]  /*0830*/  DADD R26, R20.reuse, -R24.reuse ;  /* 0x00000000141a7229 */ /* 0x144fe40000000818 */
[----:B------:R-:W-:-:S08]  /*0840*/  DADD R20, -R20, R24 ;  /* 0x0000000014147229 */ /* 0x000fd00000000118 */
[----:B------:R-:W-:-:S06]  /*0850*/  DSETP.GEU.AND P3, PT, R26, R20, PT ;  /* 0x000000141a00722a */ /* 0x000fcc0003f6e000 */
[----:B------:R-:W-:Y:S02]  /*0860*/  FSEL R20, R20, R26, !P3 ;  /* 0x0000001a14147208 */ /* 0x000fe40005800000 */
[----:B------:R-:W-:-:S05]  /*0870*/  FSEL R21, R21, R27, !P3 ;  /* 0x0000001b15157208 */ /* 0x000fca0005800000 */
[----:B------:R3:W-:Y:S02]  /*0880*/  STG.E.64 desc[UR4][R16.64+0xc00], R20 ;  /* 0x000c001410007986 */ /* 0x0007e4000c101b04 */
.L_x_1049:
[----:B------:R-:W-:Y:S05]  /*0890*/  BSYNC.RECONVERGENT B0 ;  /* 0x0000000000007941 */ /* 0x000fea0003800200 */
.L_x_1048:
[----:B------:R-:W-:Y:S04]  /*08a0*/  BSSY.RECONVERGENT B0, `(.L_x_1050) ;  /* 0x000000a000007945 */ /* 0x000fe80003800200 */
[----:B------:R-:W-:Y:S05]  /*08b0*/  @P2 BRA `(.L_x_1051) ;  /* 0x0000000000202947 */ /* 0x000fea0003800000 */
[----:B0123--:R-:W2:Y:S04]  /*08c0*/  LDG.E.64 R20, desc[UR4][R10.64+0x1000] ;  /* 0x001000040a147981 */ /* 0x00fea8000c1e1b00 */
[----:B------:R-:W2:Y:S02]  /*08d0*/  LDG.E.64 R24, desc[UR4][R12.64+0x1000] ;  /* 0x001000040c187981 */ /* 0x000ea4000c1e1b00 */
[C-C-:B--2---:R-:W-:Y:S02]  /*08e0*/  DADD R26, R20.reuse, -R24.reuse ;  /* 0x00000000141a7229 */ /* 0x144fe40000000818 */
[----:B------:R-:W-:-:S08]  /*08f0*/  DADD R20, -R20, R24 ;  /* 0x0000000014147229 */ /* 0x000fd00000000118 */
[----:B------:R-:W-:-:S06]  /*0900*/  DSETP.GEU.AND P2, PT, R26, R20, PT ;  /* 0x000000141a00722a */ /* 0x000fcc0003f4e000 */
[----:B------:R-:W-:Y:S02]  /*0910*/  FSEL R20, R20, R26, !P2 ;  /* 0x0000001a14147208 */ /* 0x000fe40005000000 */
[----:B------:R-:W-:-:S05]  /*0920*/  FSEL R21, R21, R27, !P2 ;  /* 0x0000001b15157208 */ /* 0x000fca0005000000 */
[----:B------:R4:W-:Y:S02]  /*0930*/  STG.E.64 desc[UR4][R16.64+0x1000], R20 ;  /* 0x0010001410007986 */ /* 0x0009e4000c101b04 */
.L_x_1051:
[----:B------:R-:W-:Y:S05]  /*0940*/  BSYNC.RECONVERGENT B0 ;  /* 0x0000000000007941 */ /* 0x000fea0003800200 */
.L_x_1050:
[----:B------:R-:W-:Y:S04]  /*0950*/  BSSY.RECONVERGENT B0, `(.L_x_1052) ;  /* 0x000000a000007945 */ /* 0x000fe80003800200 */
[----:B------:R-:W-:Y:S05]  /*0960*/  @P1 BRA `(.L_x_1053) ;  /* 0x0000000000201947 */ /* 0x000fea0003800000 */
[----:B01234-:R-:W2:Y:S04]  /*0970*/  LDG.E.64 R20, desc[UR4][R10.64+0x1400] ;  /* 0x001400040a147981 */ /* 0x01fea8000c1e1b00 */
[----:B------:R-:W2:Y:S02]  /*0980*/  LDG.E.64 R24, desc[UR4][R12.64+0x1400] ;  /* 0x001400040c187981 */ /* 0x000ea4000c1e1b00 */
[C-C-:B--2---:R-:W-:Y:S02]  /*0990*/  DADD R26, R20.reuse, -R24.reuse ;  /* 0x00000000141a7229 */ /* 0x144fe40000000818 */
[----:B------:R-:W-:-:S08]  /*09a0*/  DADD R20, -R20, R24 ;  /* 0x0000000014147229 */ /* 0x000fd00000000118 */
[----:B------:R-:W-:-:S06]  /*09b0*/  DSETP.GEU.AND P1, PT, R26, R20, PT ;  /* 0x000000141a00722a */ /* 0x000fcc0003f2e000 */
[----:B------:R-:W-:Y:S02]  /*09c0*/  FSEL R20, R20, R26, !P1 ;  /* 0x0000001a14147208 */ /* 0x000fe40004800000 */
[----:B------:R-:W-:-:S05]  /*09d0*/  FSEL R21, R21, R27, !P1 ;  /* 0x0000001b15157208 */ /* 0x000fca0004800000 */
[----:B------:R0:W-:Y:S02]  /*09e0*/  STG.E.64 desc[UR4][R16.64+0x1400], R20 ;  /* 0x0014001410007986 */ /* 0x0001e4000c101b04 */
.L_x_1053:
[----:B------:R-:W-:Y:S05]  /*09f0*/  BSYNC.RECONVERGENT B0 ;  /* 0x0000000000007941 */ /* 0x000fea0003800200 */
.L_x_1052:
[----:B------:R-:W-:Y:S04]  /*0a00*/  BSSY.RECONVERGENT B0, `(.L_x_1054) ;  /* 0x000000a000007945 */ /* 0x000fe80003800200 */
[----:B------:R-:W-:Y:S05]  /*0a10*/  @P0 BRA `(.L_x_1055) ;  /* 0x0000000000200947 */ /* 0x000fea0003800000 */
[----:B------:R-:W0:Y:S04]  /*0a20*/  LDG.E.64 R10, desc[UR4][R10.64+0x1800] ;  /* 0x001800040a0a7981 */ /* 0x000e28000c1e1b00 */
[----:B------:R-:W0:Y:S02]  /*0a30*/  LDG.E.64 R12, desc[UR4][R12.64+0x1800] ;  /* 0x001800040c0c7981 */ /* 0x000e24000c1e1b00 */
[C-C-:B01234-:R-:W-:Y:S02]  /*0a40*/  DADD R20, R10.reuse, -R12.reuse ;  /* 0x000000000a147229 */ /* 0x15ffe4000000080c */
[----:B------:R-:W-:-:S08]  /*0a50*/  DADD R24, -R10, R12 ;  /* 0x000000000a187229 */ /* 0x000fd0000000010c */
[----:B------:R-:W-:-:S06]  /*0a60*/  DSETP.GEU.AND P0, PT, R20, R24, PT ;  /* 0x000000181400722a */ /* 0x000fcc0003f0e000 */
[----:B------:R-:W-:Y:S02]  /*0a70*/  FSEL R20, R24, R20, !P0 ;  /* 0x0000001418147208 */ /* 0x000fe40004000000 */
[----:B------:R-:W-:-:S05]  /*0a80*/  FSEL R21, R25, R21, !P0 ;  /* 0x0000001519157208 */ /* 0x000fca0004000000 */
[----:B------:R0:W-:Y:S02]  /*0a90*/  STG.E.64 desc[UR4][R16.64+0x1800], R20 ;  /* 0x0018001410007986 */ /* 0x0001e4000c101b04 */
.L_x_1055:
[----:B------:R-:W-:Y:S05]  /*0aa0*/  BSYNC.RECONVERGENT B0 ;  /* 0x0000000000007941 */ /* 0x000fea0003800200 */
.L_x_1054:
[----:B------:R-:W-:Y:S05]  /*0ab0*/  @!P6 BRA `(.L_x_1043) ;  /* 0x000000040074e947 */ /* 0x000fea0003800000 */
[----:B------:R-:W-:-:S07]  /*0ac0*/  IMAD.MOV.U32 R0, RZ, RZ, 0x8 ;  /* 0x00000008ff007424 */ /* 0x000fce00078e00ff */
.L_x_1058:
[----:B------:R-:W-:-:S05]  /*0ad0*/  IMAD R3, R0, 0x80, R23 ;  /* 0x0000008000037824 */ /* 0x000fca00078e0217 */
[----:B------:R-:W-:-:S13]  /*0ae0*/  ISETP.GE.AND P0, PT, R3, R2, PT ;  /* 0x000000020300720c */ /* 0x000fda0003f06270 */
[----:B01----:R-:W-:-:S04]  /*0af0*/  @!P0 IMAD.WIDE.U32 R10, R3, 0x8, R6 ;  /* 0x00000008030a8825 */ /* 0x003fc800078e0006 */
[C---:B01234-:R-:W-:Y:S02]  /*0b00*/  @!P0 IMAD.WIDE.U32 R20, R3.reuse, 0x8, R8 ;  /* 0x0000000803148825 */ /* 0x05ffe400078e0008 */
[----:B------:R-:W2:Y:S04]  /*0b10*/  @!P0 LDG.E.64 R10, desc[UR4][R10.64] ;  /* 0x000000040a0a8981 */ /* 0x000ea8000c1e1b00 */
[----:B------:R-:W2:Y:S01]  /*0b20*/  @!P0 LDG.E.64 R20, desc[UR4][R20.64] ;  /* 0x0000000414148981 */ /* 0x000ea2000c1e1b00 */
[C---:B------:R-:W-:Y:S02]  /*0b30*/  VIADD R19, R3.reuse, 0x80 ;  /* 0x0000008003137836 */ /* 0x040fe40000000000 */
[----:B------:R-:W-:-:S03]  /*0b40*/  @!P0 IMAD.WIDE.U32 R26, R3, 0x8, R4 ;  /* 0x00000008031a8825 */ /* 0x000fc600078e0004 */
[----:B------:R-:W-:Y:S01]  /*0b50*/  ISETP.GE.AND P2, PT, R19, R2, PT ;  /* 0x000000021300720c */ /* 0x000fe20003f46270 */
[C-C-:B--2---:R-:W-:Y:S02]  /*0b60*/  @!P0 DADD R12, R10.reuse, -R20.reuse ;  /* 0x000000000a0c8229 */ /* 0x144fe40000000814 */
[----:B------:R-:W-:-:S08]  /*0b70*/  @!P0 DADD R16, -R10, R20 ;  /* 0x000000000a108229 */ /* 0x000fd00000000114 */
[----:B------:R-:W-:-:S06]  /*0b80*/  @!P0 DSETP.GEU.AND P1, PT, R12, R16, PT ;  /* 0x000000100c00822a */ /* 0x000fcc0003f2e000 */
[----:B------:R-:W-:Y:S02]  /*0b90*/  @!P0 FSEL R28, R16, R12, !P1 ;  /* 0x0000000c101c8208 */ /* 0x000fe40004800000 */
[----:B------:R-:W-:Y:S01]  /*0ba0*/  @!P0 FSEL R29, R17, R13, !P1 ;  /* 0x0000000d111d8208 */ /* 0x000fe20004800000 */
[----:B------:R-:W-:-:S04]  /*0bb0*/  IMAD.WIDE R16, R19, 0x8, R6 ;  /* 0x0000000813107825 */ /* 0x000fc800078e0206 */
[----:B------:R-:W-:Y:S01]  /*0bc0*/  IMAD.WIDE R12, R19, 0x8, R8 ;  /* 0x00000008130c7825 */ /* 0x000fe200078e0208 */
[----:B------:R0:W-:Y:S04]  /*0bd0*/  @!P0 STG.E.64 desc[UR4][R26.64], R28 ;  /* 0x0000001c1a008986 */ /* 0x0001e8000c101b04 */
[----:B------:R-:W2:Y:S04]  /*0be0*/  @!P2 LDG.E.64 R10, desc[UR4][R16.64] ;  /* 0x00000004100aa981 */ /* 0x000ea8000c1e1b00 */
[----:B------:R-:W2:Y:S01]  /*0bf0*/  @!P2 LDG.E.64 R20, desc[UR4][R12.64] ;  /* 0x000000040c14a981 */ /* 0x000ea2000c1e1b00 */
[----:B------:R-:W-:-:S05]  /*0c00*/  VIADD R15, R3, 0x100 ;  /* 0x00000100030f7836 */ /* 0x000fca0000000000 */
[----:B------:R-:W-:Y:S01]  /*0c10*/  ISETP.GE.AND P1, PT, R15, R2, PT ;  /* 0x000000020f00720c */ /* 0x000fe20003f26270 */
[C-C-:B--2---:R-:W-:Y:S02]  /*0c20*/  @!P2 DADD R24, R10.reuse, -R20.reuse ;  /* 0x000000000a18a229 */ /* 0x144fe40000000814 */
[----:B------:R-:W-:-:S08]  /*0c30*/  @!P2 DADD R10, -R10, R20 ;  /* 0x000000000a0aa229 */ /* 0x000fd00000000114 */
[----:B------:R-:W-:-:S06]  /*0c40*/  @!P2 DSETP.GEU.AND P0, PT, R24, R10, PT ;  /* 0x0000000a1800a22a */ /* 0x000fcc0003f0e000 */
[----:B------:R-:W-:Y:S02]  /*0c50*/  @!P2 FSEL R30, R10, R24, !P0 ;  /* 0x000000180a1ea208 */ /* 0x000fe40004000000 */
[----:B------:R-:W-:Y:S01]  /*0c60*/  @!P2 FSEL R31, R11, R25, !P0 ;  /* 0x000000190b1fa208 */ /* 0x000fe20004000000 */
[----:B------:R-:W-:-:S05]  /*0c70*/  IMAD.WIDE R10, R19, 0x8, R4 ;  /* 0x00000008130a7825 */ /* 0x000fca00078e0204 */
[----:B------:R1:W-:Y:S04]  /*0c80*/  @!P2 STG.E.64 desc[UR4][R10.64], R30 ;  /* 0x0000001e0a00a986 */ /* 0x0003e8000c101b04 */
[----:B------:R-:W0:Y:S04]  /*0c90*/  @!P1 LDG.E.64 R20, desc[UR4][R16.64+0x400] ;  /* 0x0004000410149981 */ /* 0x000e28000c1e1b00 */
[----:B------:R-:W0:Y:S01]  /*0ca0*/  @!P1 LDG.E.64 R24, desc[UR4][R12.64+0x400] ;  /* 0x000400040c189981 */ /* 0x000e22000c1e1b00 */
[----:B------:R-:W-:-:S05]  /*0cb0*/  VIADD R15, R3, 0x180 ;  /* 0x00000180030f7836 */ /* 0x000fca0000000000 */
[----:B------:R-:W-:Y:S01]  /*0cc0*/  ISETP.GE.AND P2, PT, R15, R2, PT ;  /* 0x000000020f00720c */ /* 0x000fe20003f46270 */
[C-C-:B0-----:R-:W-:Y:S02]  /*0cd0*/  @!P1 DADD R26, R20.reuse, -R24.reuse ;  /* 0x00000000141a9229 */ /* 0x141fe40000000818 */
[----:B------:R-:W-:-:S08]  /*0ce0*/  @!P1 DADD R20, -R20, R24 ;  /* 0x0000000014149229 */ /* 0x000fd00000000118 */
[----:B------:R-:W-:-:S06]  /*0cf0*/  @!P1 DSETP.GEU.AND P0, PT, R26, R20, PT ;  /* 0x000000141a00922a */ /* 0x000fcc0003f0e000 */
[----:B------:R-:W-:Y:S02]  /*0d00*/  @!P1 FSEL R28, R20, R26, !P0 ;  /* 0x0000001a141c9208 */ /* 0x000fe40004000000 */
[----:B------:R-:W-:-:S05]  /*0d10*/  @!P1 FSEL R29, R21, R27, !P0 ;  /* 0x0000001b151d9208 */ /* 0x000fca0004000000 */
        /* <DEDUP_REMOVED lines=8> */
[----:B-1----:R-:W-:Y:S02]  /*0da0*/  @!P2 FSEL R30, R20, R26, !P0 ;  /* 0x0000001a141ea208 */ /* 0x002fe40004000000 */
        /* <DEDUP_REMOVED lines=9> */
[----:B0-----:R-:W-:Y:S02]  /*0e40*/  @!P1 FSEL R28, R20, R26, !P0 ;  /* 0x0000001a141c9208 */ /* 0x001fe40004000000 */
        /* <DEDUP_REMOVED lines=14> */
[----:B------:R-:W-:Y:S01]  /*0f30*/  VIADD R3, R3, 0x380 ;  /* 0x0000038003037836 */ /* 0x000fe20000000000 */
[----:B------:R-:W-:Y:S01]  /*0f40*/  BSSY.RECONVERGENT B0, `(.L_x_1056) ;  /* 0x0000013000007945 */ /* 0x000fe20003800200 */
[----:B------:R-:W-:Y:S01]  /*0f50*/  VIADD R0, R0, 0x8 ;  /* 0x0000000800007836 */ /* 0x000fe20000000000 */
[----:B--2---:R-:W-:-:S02]  /*0f60*/  @!P1 DADD R26, R20, -R24 ;  /* 0x00000000141a9229 */ /* 0x004fc40000000818 */
[----:B------:R-:W-:-:S08]  /*0f70*/  @!P1 DADD R20, -R20, R24 ;  /* 0x0000000014149229 */ /* 0x000fd00000000118 */
[----:B------:R-:W-:-:S06]  /*0f80*/  @!P1 DSETP.GEU.AND P0, PT, R26, R20, PT ;  /* 0x000000141a00922a */ /* 0x000fcc0003f0e000 */
[----:B------:R-:W-:Y:S02]  /*0f90*/  @!P1 FSEL R20, R20, R26, !P0 ;  /* 0x0000001a14149208 */ /* 0x000fe40004000000 */
[----:B------:R-:W-:Y:S02]  /*0fa0*/  @!P1 FSEL R21, R21, R27, !P0 ;  /* 0x0000001b15159208 */ /* 0x000fe40004000000 */
[----:B------:R-:W-:-:S03]  /*0fb0*/  ISETP.GE.AND P0, PT, R3, R2, PT ;  /* 0x000000020300720c */ /* 0x000fc60003f06270 */
[----:B------:R0:W-:Y:S01]  /*0fc0*/  @!P1 STG.E.64 desc[UR4][R10.64+0x1400], R20 ;  /* 0x001400140a009986 */ /* 0x0001e2000c101b04 */
[----:B------:R-:W-:-:S09]  /*0fd0*/  ISETP.NE.AND P1, PT, R0, R14, PT ;  /* 0x0000000e0000720c */ /* 0x000fd20003f25270 */
[----:B------:R-:W-:Y:S05]  /*0fe0*/  @P0 BRA `(.L_x_1057) ;  /* 0x0000000000200947 */ /* 0x000fea0003800000 */
[----:B------:R-:W0:Y:S04]  /*0ff0*/  LDG.E.64 R16, desc[UR4][R16.64+0x1800] ;  /* 0x0018000410107981 */ /* 0x000e28000c1e1b00 */
[----:B------:R-:W0:Y:S02]  /*1000*/  LDG.E.64 R12, desc[UR4][R12.64+0x1800] ;  /* 0x001800040c0c7981 */ /* 0x000e24000c1e1b00 */
[C-C-:B0-----:R-:W-:Y:S02]  /*1010*/  DADD R20, R16.reuse, -R12.reuse ;  /* 0x0000000010147229 */ /* 0x141fe4000000080c */
[----:B------:R-:W-:-:S08]  /*1020*/  DADD R24, -R16, R12 ;  /* 0x0000000010187229 */ /* 0x000fd0000000010c */
[----:B------:R-:W-:-:S06]  /*1030*/  DSETP.GEU.AND P0, PT, R20, R24, PT ;  /* 0x000000181400722a */ /* 0x000fcc0003f0e000 */
[----:B------:R-:W-:Y:S02]  /*1040*/  FSEL R20, R24, R20, !P0 ;  /* 0x0000001418147208 */ /* 0x000fe40004000000 */
[----:B------:R-:W-:-:S05]  /*1050*/  FSEL R21, R25, R21, !P0 ;  /* 0x0000001519157208 */ /* 0x000fca0004000000 */
[----:B------:R1:W-:Y:S02]  /*1060*/  STG.E.64 desc[UR4][R10.64+0x1800], R20 ;  /* 0x001800140a007986 */ /* 0x0003e4000c101b04 */
.L_x_1057:
[----:B------:R-:W-:Y:S05]  /*1070*/  BSYNC.RECONVERGENT B0 ;  /* 0x0000000000007941 */ /* 0x000fea0003800200 */
.L_x_1056:
[----:B------:R-:W-:Y:S05]  /*1080*/  @P1 BRA `(.L_x_1058) ;  /* 0xfffffff800901947 */ /* 0x000fea000383ffff */
.L_x_1043:
[----:B------:R-:W-:-:S13]  /*1090*/  ISETP.NE.AND P0, PT, R18, RZ, PT ;  /* 0x000000ff1200720c */ /* 0x000fda0003f05270 */
[----:B------:R-:W-:Y:S05]  /*10a0*/  @!P0 EXIT ;  /* 0x000000000000894d */ /* 0x000fea0003800000 */
[----:B------:R-:W0:Y:S01]  /*10b0*/  LDC R0, c[0x0][0x388] ;  /* 0x0000e200ff007b82 */ /* 0x000e220000000800 */
[----:B------:R-:W-:Y:S02]  /*10c0*/  ISETP.GE.U32.AND P1, PT, R18, 0x4, PT ;  /* 0x000000041200780c */ /* 0x000fe40003f26070 */
[----:B01----:R-:W-:-:S04]  /*10d0*/  LOP3.LUT R10, R0, 0x3, RZ, 0xc0, !PT ;  /* 0x00000003000a7812 */ /* 0x003fc800078ec0ff */
[----:B------:R-:W-:-:S07]  /*10e0*/  ISETP.NE.AND P0, PT, R10, RZ, PT ;  /* 0x000000ff0a00720c */ /* 0x000fce0003f05270 */
[----:B------:R-:W-:Y:S06]  /*10f0*/  @!P1 BRA `(.L_x_1059) ;  /* 0x0000000000d49947 */ /* 0x000fec0003800000 */
[----:B------:R-:W-:-:S05]  /*1100*/  IMAD R3, R14, 0x80, R23 ;  /* 0x000000800e037824 */ /* 0x000fca00078e0217 */
[----:B------:R-:W-:-:S13]  /*1110*/  ISETP.GE.AND P1, PT, R3, R2, PT ;  /* 0x000000020300720c */ /* 0x000fda0003f26270 */
[----:B------:R-:W-:-:S04]  /*1120*/  @!P1 IMAD.WIDE R12, R3, 0x8, R6 ;  /* 0x00000008030c9825 */ /* 0x000fc800078e0206 */
[C---:B--234-:R-:W-:Y:S02]  /*1130*/  @!P1 IMAD.WIDE R16, R3.reuse, 0x8, R8 ;  /* 0x0000000803109825 */ /* 0x05cfe400078e0208 */
[----:B------:R-:W2:Y:S04]  /*1140*/  @!P1 LDG.E.64 R12, desc[UR4][R12.64] ;  /* 0x000000040c0c9981 */ /* 0x000ea8000c1e1b00 */
[----:B------:R-:W2:Y:S01]  /*1150*/  @!P1 LDG.E.64 R16, desc[UR4][R16.64] ;  /* 0x0000000410109981 */ /* 0x000ea2000c1e1b00 */
[----:B------:R-:W-:-:S05]  /*1160*/  VIADD R11, R3, 0x80 ;  /* 0x00000080030b7836 */ /* 0x000fca0000000000 */
[----:B------:R-:W-:-:S13]  /*1170*/  ISETP.GE.AND P3, PT, R11, R2, PT ;  /* 0x000000020b00720c */ /* 0x000fda0003f66270 */
[----:B------:R-:W-:Y:S01]  /*1180*/  @!P3 IMAD.WIDE R24, R11, 0x8, R8 ;  /* 0x000000080b18b825 */ /* 0x000fe200078e0208 */
[C-C-:B--2---:R-:W-:Y:S02]  /*1190*/  @!P1 DADD R18, R12.reuse, -R16.reuse ;  /* 0x000000000c129229 */ /* 0x144fe40000000810 */
[----:B------:R-:W-:-:S08]  /*11a0*/  @!P1 DADD R20, -R12, R16 ;  /* 0x000000000c149229 */ /* 0x000fd00000000110 */
[----:B------:R-:W-:-:S06]  /*11b0*/  @!P1 DSETP.GEU.AND P2, PT, R18, R20, PT ;  /* 0x000000141200922a */ /* 0x000fcc0003f4e000 */
[----:B------:R-:W-:Y:S02]  /*11c0*/  @!P1 FSEL R28, R20, R18, !P2 ;  /* 0x00000012141c9208 */ /* 0x000fe40005000000 */
[----:B------:R-:W-:Y:S01]  /*11d0*/  @!P1 FSEL R29, R21, R19, !P2 ;  /* 0x00000013151d9208 */ /* 0x000fe20005000000 */
[----:B------:R-:W-:-:S04]  /*11e0*/  @!P1 IMAD.WIDE R18, R3, 0x8, R4 ;  /* 0x0000000803129825 */ /* 0x000fc800078e0204 */
[----:B------:R-:W-:Y:S01]  /*11f0*/  @!P3 IMAD.WIDE R20, R11, 0x8, R6 ;  /* 0x000000080b14b825 */ /* 0x000fe200078e0206 */
[----:B------:R0:W-:Y:S04]  /*1200*/  @!P1 STG.E.64 desc[UR4][R18.64], R28 ;  /* 0x0000001c12009986 */ /* 0x0001e8000c101b04 */
[----:B------:R-:W2:Y:S04]  /*1210*/  @!P3 LDG.E.64 R24, desc[UR4][R24.64] ;  /* 0x000000041818b981 */ /* 0x000ea8000c1e1b00 */
[----:B------:R-:W2:Y:S01]  /*1220*/  @!P3 LDG.E.64 R20, desc[UR4][R20.64] ;  /* 0x000000041414b981 */ /* 0x000ea2000c1e1b00 */
[----:B------:R-:W-:-:S05]  /*1230*/  VIADD R13, R3, 0x100 ;  /* 0x00000100030d7836 */ /* 0x000fca0000000000 */
[----:B------:R-:W-:-:S13]  /*1240*/  ISETP.GE.AND P2, PT, R13, R2, PT ;  /* 0x000000020d00720c */ /* 0x000fda0003f46270 */
[----:B0-----:R-:W-:Y:S01]  /*1250*/  @!P2 IMAD.WIDE R18, R13, 0x8, R6 ;  /* 0x000000080d12a825 */ /* 0x001fe200078e0206 */
[C-C-:B--2---:R-:W-:Y:S02]  /*1260*/  @!P3 DADD R16, R20.reuse, -R24.reuse ;  /* 0x000000001410b229 */ /* 0x144fe40000000818 */
[----:B------:R-:W-:-:S08]  /*1270*/  @!P3 DADD R26, -R20, R24 ;  /* 0x00000000141ab229 */ /* 0x000fd00000000118 */
[----:B------:R-:W-:Y:S01]  /*1280*/  @!P3 DSETP.GEU.AND P1, PT, R16, R26, PT ;  /* 0x0000001a1000b22a */ /* 0x000fe20003f2e000 */
[----:B------:R-:W-:-:S05]  /*1290*/  @!P2 IMAD.WIDE R20, R13, 0x8, R8 ;  /* 0x000000080d14a825 */ /* 0x000fca00078e0208 */
[----:B------:R-:W-:Y:S02]  /*12a0*/  @!P3 FSEL R30, R26, R16, !P1 ;  /* 0x000000101a1eb208 */ /* 0x000fe40004800000 */
[----:B------:R-:W-:Y:S01]  /*12b0*/  @!P3 FSEL R31, R27, R17, !P1 ;  /* 0x000000111b1fb208 */ /* 0x000fe20004800000 */
[----:B------:R-:W-:-:S05]  /*12c0*/  @!P3 IMAD.WIDE R16, R11, 0x8, R4 ;  /* 0x000000080b10b825 */ /* 0x000fca00078e0204 */
[----:B------:R0:W-:Y:S04]  /*12d0*/  @!P3 STG.E.64 desc[UR4][R16.64], R30 ;  /* 0x0000001e1000b986 */ /* 0x0001e8000c101b04 */
[----:B------:R-:W2:Y:S04]  /*12e0*/  @!P2 LDG.E.64 R18, desc[UR4][R18.64] ;  /* 0x000000041212a981 */ /* 0x000ea8000c1e1b00 */
[----:B------:R-:W2:Y:S01]  /*12f0*/  @!P2 LDG.E.64 R20, desc[UR4][R20.64] ;  /* 0x000000041414a981 */ /* 0x000ea2000c1e1b00 */
[----:B------:R-:W-:-:S05]  /*1300*/  VIADD R3, R3, 0x180 ;  /* 0x0000018003037836 */ /* 0x000fca0000000000 */
[----:B------:R-:W-:Y:S01]  /*1310*/  ISETP.GE.AND P3, PT, R3, R2, PT ;  /* 0x000000020300720c */ /* 0x000fe20003f66270 */
[----:B------:R-:W-:-:S12]  /*1320*/  @!P2 IMAD.WIDE R12, R13, 0x8, R4 ;  /* 0x000000080d0ca825 */ /* 0x000fd800078e0204 */
[C---:B0-----:R-:W-:Y:S01]  /*1330*/  @!P3 IMAD.WIDE R16, R3.reuse, 0x8, R6 ;  /* 0x000000080310b825 */ /* 0x041fe200078e0206 */
[C-C-:B--2---:R-:W-:Y:S02]  /*1340*/  @!P2 DADD R24, R18.reuse, -R20.reuse ;  /* 0x000000001218a229 */ /* 0x144fe40000000814 */
[----:B------:R-:W-:Y:S01]  /*1350*/  @!P2 DADD R26, -R18, R20 ;  /* 0x00000000121aa229 */ /* 0x000fe20000000114 */
[----:B------:R-:W-:-:S07]  /*1360*/  @!P3 IMAD.WIDE R18, R3, 0x8, R8 ;  /* 0x000000080312b825 */ /* 0x000fce00078e0208 */
[----:B------:R-:W-:-:S06]  /*1370*/  @!P2 DSETP.GEU.AND P1, PT, R24, R26, PT ;  /* 0x0000001a1800a22a */ /* 0x000fcc0003f2e000 */
[----:B------:R-:W-:Y:S02]  /*1380*/  @!P2 FSEL R26, R26, R24, !P1 ;  /* 0x000000181a1aa208 */ /* 0x000fe40004800000 */
[----:B------:R-:W-:-:S05]  /*1390*/  @!P2 FSEL R27, R27, R25, !P1 ;  /* 0x000000191b1ba208 */ /* 0x000fca0004800000 */
[----:B------:R0:W-:Y:S04]  /*13a0*/  @!P2 STG.E.64 desc[UR4][R12.64], R26 ;  /* 0x0000001a0c00a986 */ /* 0x0001e8000c101b04 */
[----:B------:R-:W2:Y:S04]  /*13b0*/  @!P3 LDG.E.64 R16, desc[UR4][R16.64] ;  /* 0x000000041010b981 */ /* 0x000ea8000c1e1b00 */
[----:B------:R-:W2:Y:S01]  /*13c0*/  @!P3 LDG.E.64 R18, desc[UR4][R18.64] ;  /* 0x000000041212b981 */ /* 0x000ea2000c1e1b00 */
[----:B------:R-:W-:Y:S01]  /*13d0*/  VIADD R14, R14, 0x4 ;  /* 0x000000040e0e7836 */ /* 0x000fe20000000000 */
[----:B--2---:R-:W-:-:S02]  /*13e0*/  @!P3 DADD R20, R16, -R18 ;  /* 0x000000001014b229 */ /* 0x004fc40000000812 */
[----:B------:R-:W-:-:S08]  /*13f0*/  @!P3 DADD R24, -R16, R18 ;  /* 0x000000001018b229 */ /* 0x000fd00000000112 */
[----:B------:R-:W-:-:S06]  /*1400*/  @!P3 DSETP.GEU.AND P1, PT, R20, R24, PT ;  /* 0x000000181400b22a */ /* 0x000fcc0003f2e000 */
[----:B------:R-:W-:Y:S02]  /*1410*/  @!P3 FSEL R24, R24, R20, !P1 ;  /* 0x000000141818b208 */ /* 0x000fe40004800000 */
[----:B------:R-:W-:Y:S01]  /*1420*/  @!P3 FSEL R25, R25, R21, !P1 ;  /* 0x000000151919b208 */ /* 0x000fe20004800000 */
[----:B------:R-:W-:-:S05]  /*1430*/  @!P3 IMAD.WIDE R20, R3, 0x8, R4 ;  /* 0x000000080314b825 */ /* 0x000fca00078e0204 */
[----:B------:R0:W-:Y:S02]  /*1440*/  @!P3 STG.E.64 desc[UR4][R20.64], R24 ;  /* 0x000000181400b986 */ /* 0x0001e4000c101b04 */
.L_x_1059:
[----:B------:R-:W-:Y:S05]  /*1450*/  @!P0 EXIT ;  /* 0x000000000000894d */ /* 0x000fea0003800000 */
[----:B------:R-:W-:Y:S02]  /*1460*/  ISETP.NE.AND P0, PT, R10, 0x1, PT ;  /* 0x000000010a00780c */ /* 0x000fe40003f05270 */
[----:B------:R-:W-:-:S04]  /*1470*/  LOP3.LUT R0, R0, 0x1, RZ, 0xc0, !PT ;  /* 0x0000000100007812 */ /* 0x000fc800078ec0ff */
[----:B------:R-:W-:-:S07]  /*1480*/  ISETP.NE.U32.AND P3, PT, R0, 0x1, PT ;  /* 0x000000010000780c */ /* 0x000fce0003f65070 */
[----:B------:R-:W-:Y:S06]  /*1490*/  @!P0 BRA `(.L_x_1060) ;  /* 0x00000000006c8947 */ /* 0x000fec0003800000 */
[----:B------:R-:W-:-:S05]  /*14a0*/  IMAD R15, R14, 0x80, R23 ;  /* 0x000000800e0f7824 */ /* 0x000fca00078e0217 */
[----:B------:R-:W-:-:S13]  /*14b0*/  ISETP.GE.AND P0, PT, R15, R2, PT ;  /* 0x000000020f00720c */ /* 0x000fda0003f06270 */
[----:B------:R-:W-:-:S04]  /*14c0*/  @!P0 IMAD.WIDE R10, R15, 0x8, R6 ;  /* 0x000000080f0a8825 */ /* 0x000fc800078e0206 */
[C---:B0-----:R-:W-:Y:S02]  /*14d0*/  @!P0 IMAD.WIDE R12, R15.reuse, 0x8, R8 ;  /* 0x000000080f0c8825 */ /* 0x041fe400078e0208 */
[----:B------:R-:W2:Y:S04]  /*14e0*/  @!P0 LDG.E.64 R10, desc[UR4][R10.64] ;  /* 0x000000040a0a8981 */ /* 0x000ea8000c1e1b00 */
[----:B------:R-:W2:Y:S01]  /*14f0*/  @!P0 LDG.E.64 R12, desc[UR4][R12.64] ;  /* 0x000000040c0c8981 */ /* 0x000ea2000c1e1b00 */
[----:B------:R-:W-:-:S05]  /*1500*/  VIADD R3, R15, 0x80 ;  /* 0x000000800f037836 */ /* 0x000fca0000000000 */
[----:B------:R-:W-:Y:S01]  /*1510*/  ISETP.GE.AND P2, PT, R3, R2, PT ;  /* 0x000000020300720c */ /* 0x000fe20003f46270 */
[C-C-:B--234-:R-:W-:Y:S02]  /*1520*/  @!P0 DADD R16, R10.reuse, -R12.reuse ;  /* 0x000000000a108229 */ /* 0x15cfe4000000080c */
[----:B------:R-:W-:-:S10]  /*1530*/  @!P0 DADD R18, -R10, R12 ;  /* 0x000000000a128229 */ /* 0x000fd4000000010c */
[----:B------:R-:W-:Y:S01]  /*1540*/  @!P2 IMAD.WIDE R10, R3, 0x8, R8 ;  /* 0x00000008030aa825 */ /* 0x000fe200078e0208 */
        /* <DEDUP_REMOVED lines=16> */
.L_x_1060:
[----:B------:R-:W-:Y:S05]  /*1650*/  @P3 EXIT ;  /* 0x000000000000394d */ /* 0x000fea0003800000 */
[----:B------:R-:W-:-:S05]  /*1660*/  IMAD R23, R14, 0x80, R23 ;  /* 0x000000800e177824 */ /* 0x000fca00078e0217 */
[----:B------:R-:W-:-:S13]  /*1670*/  ISETP.GE.AND P0, PT, R23, R2, PT ;  /* 0x000000021700720c */ /* 0x000fda0003f06270 */
[----:B------:R-:W-:Y:S05]  /*1680*/  @P0 EXIT ;  /* 0x000000000000094d */ /* 0x000fea0003800000 */
[----:B------:R-:W-:-:S04]  /*1690*/  IMAD.WIDE R6, R23, 0x8, R6 ;  /* 0x0000000817067825 */ /* 0x000fc800078e0206 */
[C---:B------:R-:W-:Y:S02]  /*16a0*/  IMAD.WIDE R8, R23.reuse, 0x8, R8 ;  /* 0x0000000817087825 */ /* 0x040fe400078e0208 */
[----:B------:R-:W5:Y:S04]  /*16b0*/  LDG.E.64 R6, desc[UR4][R6.64] ;  /* 0x0000000406067981 */ /* 0x000f68000c1e1b00 */
[----:B------:R-:W5:Y:S01]  /*16c0*/  LDG.E.64 R8, desc[UR4][R8.64] ;  /* 0x0000000408087981 */ /* 0x000f62000c1e1b00 */
[----:B------:R-:W-:Y:S01]  /*16d0*/  IMAD.WIDE R4, R23, 0x8, R4 ;  /* 0x0000000817047825 */ /* 0x000fe200078e0204 */
[C-C-:B-----5:R-:W-:Y:S02]  /*16e0*/  DADD R2, R6.reuse, -R8.reuse ;  /* 0x0000000006027229 */ /* 0x160fe40000000808 */
[----:B------:R-:W-:-:S08]  /*16f0*/  DADD R10, -R6, R8 ;  /* 0x00000000060a7229 */ /* 0x000fd00000000108 */
[----:B------:R-:W-:-:S06]  /*1700*/  DSETP.GEU.AND P0, PT, R2, R10, PT ;  /* 0x0000000a0200722a */ /* 0x000fcc0003f0e000 */
[----:B------:R-:W-:Y:S02]  /*1710*/  FSEL R2, R10, R2, !P0 ;  /* 0x000000020a027208 */ /* 0x000fe40004000000 */
[----:B------:R-:W-:-:S05]  /*1720*/  FSEL R3, R11, R3, !P0 ;  /* 0x000000030b037208 */ /* 0x000fca0004000000 */
[----:B------:R-:W-:Y:S01]  /*1730*/  STG.E.64 desc[UR4][R4.64], R2 ;  /* 0x0000000204007986 */ /* 0x000fe2000c101b04 */
[----:B------:R-:W-:Y:S05]  /*1740*/  EXIT ;  /* 0x000000000000794d */ /* 0x000fea0003800000 */
.L_x_1042:
[----:B------:R-:W-:-:S13]  /*1750*/  ISETP.GE.AND P0, PT, R0, 0x1, PT ;  /* 0x000000010000780c */ /* 0x000fda0003f06270 */
[----:B------:R-:W-:Y:S05]  /*1760*/  @!P0 EXIT ;  /* 0x000000000000894d */ /* 0x000fea0003800000 */
[----:B------:R-:W-:Y:S01]  /*1770*/  ISETP.GE.U32.AND P0, PT, R0, 0x8, PT ;  /* 0x000000080000780c */ /* 0x000fe20003f06070 */
[----:B------:R-:W-:-:S12]  /*1780*/  IMAD.MOV.U32 R34, RZ, RZ, RZ ;  /* 0x000000ffff227224 */ /* 0x000fd800078e00ff */
[----:B------:R-:W-:Y:S05]  /*1790*/  @!P0 BRA `(.L_x_1061) ;  /* 0x0000000400808947 */ /* 0x000fea0003800000 */
[----:B------:R-:W0:Y:S01]  /*17a0*/  LDC.64 R24, c[0x0][0x390] ;  /* 0x0000e400ff187b82 */ /* 0x000e220000000a00 */
[----:B------:R-:W-:Y:S02]  /*17b0*/  IADD3 R17, P0, PT, R3, 0xc00, RZ ;  /* 0x00000c0003117810 */ /* 0x000fe40007f1e0ff */
[----:B------:R-:W-:Y:S02]  /*17c0*/  LEA R10, P2, R16, R10, 0x3 ;  /* 0x0000000a100a7211 */ /* 0x000fe400078418ff */
[C---:B------:R-:W-:Y:S01]  /*17d0*/  IADD3 R12, P1, PT, R17.reuse, R12, RZ ;  /* 0x0000000c110c7210 */ /* 0x040fe20007f3e0ff */
[----:B------:R-:W-:Y:S01]  /*17e0*/  IMAD.X R2, RZ, RZ, R35, P0 ;  /* 0x000000ffff027224 */ /* 0x000fe200000e0623 */
[----:B------:R-:W-:Y:S01]  /*17f0*/  IADD3 R14, P0, PT, R17, UR6, RZ ;  /* 0x00000006110e7c10 */ /* 0x000fe2000ff1e0ff */
[----:B------:R-:W1:Y:S01]  /*1800*/  LDC.64 R18, c[0x0][0x398] ;  /* 0x0000e600ff127b82 */ /* 0x000e620000000a00 */
[----:B------:R-:W-:Y:S01]  /*1810*/  LOP3.LUT R34, R0, 0x7ffffff8, RZ, 0xc0, !PT ;  /* 0x7ffffff800227812 */ /* 0x000fe200078ec0ff */
[----:B------:R-:W-:Y:S01]  /*1820*/  IMAD.X R13, R2, 0x1, R13, P1 ;  /* 0x00000001020d7824 */ /* 0x000fe200008e060d */
[----:B------:R-:W-:-:S02]  /*1830*/  LEA.HI.X R11, R16, R11, R15, 0x3, P2 ;  /* 0x0000000b100b7211 */ /* 0x000fc400010f1c0f */
[----:B------:R-:W-:Y:S01]  /*1840*/  IADD3.X R15, PT, PT, R2, UR7, RZ, P0, !PT ;  /* 0x00000007020f7c10 */ /* 0x000fe200087fe4ff */
[C---:B------:R-:W-:Y:S02]  /*1850*/  VIADD R2, R23.reuse, 0x80 ;  /* 0x0000008017027836 */ /* 0x040fe40000000000 */
[----:B------:R-:W2:Y:S01]  /*1860*/  LDC.64 R20, c[0x0][0x3a8] ;  /* 0x0000ea00ff147b82 */ /* 0x000ea20000000a00 */
[----:B------:R-:W-:Y:S02]  /*1870*/  IMAD.MOV R36, RZ, RZ, -R34 ;  /* 0x000000ffff247224 */ /* 0x000fe400078e0a22 */
[----:B0-----:R-:W-:-:S04]  /*1880*/  IMAD.WIDE.U32 R16, R23, 0x8, R24 ;  /* 0x0000000817107825 */ /* 0x001fc800078e0018 */
[----:B-1----:R-:W-:-:S04]  /*1890*/  IMAD.WIDE.U32 R18, R23, 0x8, R18 ;  /* 0x0000000817127825 */ /* 0x002fc800078e0012 */
[----:B--2---:R-:W-:-:S07]  /*18a0*/  IMAD.WIDE.U32 R20, R23, 0x8, R20 ;  /* 0x0000000817147825 */ /* 0x004fce00078e0014 */
.L_x_1062:
[-C--:B------:R-:W-:Y:S02]  /*18b0*/  IADD3 R26, P1, PT, R20, R3.reuse, RZ ;  /* 0x00000003141a7210 */ /* 0x080fe40007f3e0ff */
[----:B------:R-:W-:-:S03]  /*18c0*/  IADD3 R28, P0, PT, R18, R3, RZ ;  /* 0x00000003121c7210 */ /* 0x000fc60007f1e0ff */
[--C-:B------:R-:W-:Y:S02]  /*18d0*/  IMAD.X R27, R21, 0x1, R35.reuse, P1 ;  /* 0x00000001151b7824 */ /* 0x100fe400008e0623 */
[----:B------:R-:W-:-:S04]  /*18e0*/  IMAD.X R29, R19, 0x1, R35, P0 ;  /* 0x00000001131d7824 */ /* 0x000fc800000e0623 */
[----:B------:R-:W2:Y:S04]  /*18f0*/  LDG.E.64 R26, desc[UR4][R26.64] ;  /* 0x000000041a1a7981 */ /* 0x000ea8000c1e1b00 */
[----:B------:R-:W2:Y:S01]  /*1900*/  LDG.E.64 R24, desc[UR4][R28.64] ;  /* 0x000000041c187981 */ /* 0x000ea2000c1e1b00 */
[----:B------:R-:W-:-:S05]  /*1910*/  IADD3 R30, P1, PT, R16, R3, RZ ;  /* 0x00000003101e7210 */ /* 0x000fca0007f3e0ff */
[----:B------:R-:W-:Y:S01]  /*1920*/  IMAD.X R31, R17, 0x1, R35, P1 ;  /* 0x00000001111f7824 */ /* 0x000fe200008e0623 */
[C-C-:B--2---:R-:W-:Y:S02]  /*1930*/  DADD R22, R24.reuse, -R26.reuse ;  /* 0x0000000018167229 */ /* 0x144fe4000000081a */
[----:B------:R-:W-:-:S08]  /*1940*/  DADD R24, -R24, R26 ;  /* 0x0000000018187229 */ /* 0x000fd0000000011a */
[----:B------:R-:W-:-:S06]  /*1950*/  DSETP.GEU.AND P0, PT, R22, R24, PT ;  /* 0x000000181600722a */ /* 0x000fcc0003f0e000 */
[----:B------:R-:W-:Y:S02]  /*1960*/  FSEL R32, R24, R22, !P0 ;  /* 0x0000001618207208 */ /* 0x000fe40004000000 */
[----:B------:R-:W-:Y:S01]  /*1970*/  FSEL R33, R25, R23, !P0 ;  /* 0x0000001719217208 */ /* 0x000fe20004000000 */
[----:B------:R-:W-:-:S04]  /*1980*/  IMAD.WIDE R22, R2, 0x8, R10 ;  /* 0x0000000802167825 */ /* 0x000fc800078e020a */
[----:B------:R-:W-:Y:S01]  /*1990*/  IMAD.WIDE R24, R2, 0x8, R14 ;  /* 0x0000000802187825 */ /* 0x000fe200078e020e */
[----:B------:R0:W-:Y:S04]  /*19a0*/  STG.E.64 desc[UR4][R30.64], R32 ;  /* 0x000000201e007986 */ /* 0x0001e8000c101b04 */
[----:B------:R-:W2:Y:S04]  /*19b0*/  LDG.E.64 R28, desc[UR4][R24.64+-0xc00] ;  /* 0xfff40004181c7981 */ /* 0x000ea8000c1e1b00 */
[----:B0-----:R-:W2:Y:S02]  /*19c0*/  LDG.E.64 R30, desc[UR4][R22.64] ;  /* 0x00000004161e7981 */ /* 0x001ea4000c1e1b00 */
[----:B--2---:R-:W-:-:S02]  /*19d0*/  DADD R26, R30, -R28 ;  /* 0x000000001e1a7229 */ /* 0x004fc4000000081c */
[----:B------:R-:W-:-:S08]  /*19e0*/  DADD R28, -R30, R28 ;  /* 0x000000001e1c7229 */ /* 0x000fd0000000011c */
[----:B------:R-:W-:-:S06]  /*19f0*/  DSETP.GEU.AND P0, PT, R26, R28, PT ;  /* 0x0000001c1a00722a */ /* 0x000fcc0003f0e000 */
[----:B------:R-:W-:Y:S02]  /*1a00*/  FSEL R28, R28, R26, !P0 ;  /* 0x0000001a1c1c7208 */ /* 0x000fe40004000000 */
[----:B------:R-:W-:Y:S01]  /*1a10*/  FSEL R29, R29, R27, !P0 ;  /* 0x0000001b1d1d7208 */ /* 0x000fe20004000000 */
[----:B------:R-:W-:-:S05]  /*1a20*/  IMAD.WIDE R26, R2, 0x8, R12 ;  /* 0x00000008021a7825 */ /* 0x000fca00078e020c */
[----:B------:R0:W-:Y:S04]  /*1a30*/  STG.E.64 desc[UR4][R26.64+-0xc00], R28 ;  /* 0xfff4001c1a007986 */ /* 0x0001e8000c101b04 */
[----:B------:R-:W0:Y:S04]  /*1a40*/  LDG.E.64 R32, desc[UR4][R22.64+0x400] ;  /* 0x0004000416207981 */ /* 0x000e28000c1e1b00 */
[----:B------:R-:W0:Y:S02]  /*1a50*/  LDG.E.64 R30, desc[UR4][R24.64+-0x800] ;  /* 0xfff80004181e7981 */ /* 0x000e24000c1e1b00 */
[----:B0-----:R-:W-:-:S02]  /*1a60*/  DADD R28, R32, -R30 ;  /* 0x00000000201c7229 */ /* 0x001fc4000000081e */
[----:B------:R-:W-:-:S08]  /*1a70*/  DADD R30, -R32, R30 ;  /* 0x00000000201e7229 */ /* 0x000fd0000000011e */
[----:B------:R-:W-:-:S06]  /*1a80*/  DSETP.GEU.AND P0, PT, R28, R30, PT ;  /* 0x0000001e1c00722a */ /* 0x000fcc0003f0e000 */
[----:B------:R-:W-:Y:S02]  /*1a90*/  FSEL R32, R30, R28, !P0 ;  /* 0x0000001c1e207208 */ /* 0x000fe40004000000 */
[----:B------:R-:W-:-:S05]  /*1aa0*/  FSEL R33, R31, R29, !P0 ;  /* 0x0000001d1f217208 */ /* 0x000fca0004000000 */
[----:B------:R0:W-:Y:S04]  /*1ab0*/  STG.E.64 desc[UR4][R26.64+-0x800], R32 ;  /* 0xfff800201a007986 */ /* 0x0001e8000c101b04 */
[----:B------:R-:W2:Y:S04]  /*1ac0*/  LDG.E.64 R30, desc[UR4][R24.64+-0x400] ;  /* 0xfffc0004181e7981 */ /* 0x000ea8000c1e1b00 */
[----:B0-----:R-:W2:Y:S02]  /*1ad0*/  LDG.E.64 R32, desc[UR4][R22.64+0x800] ;  /* 0x0008000416207981 */ /* 0x001ea4000c1e1b00 */
[----:B--2---:R-:W-:-:S02]  /*1ae0*/  DADD R28, R32, -R30 ;  /* 0x00000000201c7229 */ /* 0x004fc4000000081e */
[----:B------:R-:W-:-:S08]  /*1af0*/  DADD R30, -R32, R30 ;  /* 0x00000000201e7229 */ /* 0x000fd0000000011e */
[----:B------:R-:W-:-:S06]  /*1b00*/  DSETP.GEU.AND P0, PT, R28, R30, PT ;  /* 0x0000001e1c00722a */ /* 0x000fcc0003f0e000 */
[----:B------:R-:W-:Y:S02]  /*1b10*/  FSEL R28, R30, R28, !P0 ;  /* 0x0000001c1e1c7208 */ /* 0x000fe40004000000 */
[----:B------:R-:W-:-:S05]  /*1b20*/  FSEL R29, R31, R29, !P0 ;  /* 0x0000001d1f1d7208 */ /* 0x000fca0004000000 */
        /* <DEDUP_REMOVED lines=26> */
[----:B------:R-:W2:Y:S01]  /*1cd0*/  LDG.E.64 R24, desc[UR4][R24.64+0xc00] ;  /* 0x000c000418187981 */ /* 0x000ea2000c1e1b00 */
[----:B------:R-:W-:Y:S01]  /*1ce0*/  VIADD R36, R36, 0x8 ;  /* 0x0000000824247836 */ /* 0x000fe20000000000 */
[----:B------:R-:W-:Y:S01]  /*1cf0*/  IADD3 R3, P1, PT, R3, 0x2000, RZ ;  /* 0x0000200003037810 */ /* 0x000fe20007f3e0ff */
[----:B------:R-:W-:-:S04]  /*1d00*/  VIADD R2, R2, 0x400 ;  /* 0x0000040002027836 */ /* 0x000fc80000000000 */
[----:B------:R-:W-:Y:S01]  /*1d10*/  IMAD.X R35, RZ, RZ, R35, P1 ;  /* 0x000000ffff237224 */ /* 0x000fe200008e0623 */
[C-C-:B--2---:R-:W-:Y:S02]  /*1d20*/  DADD R30, R32.reuse, -R24.reuse ;  /* 0x00000000201e7229 */ /* 0x144fe40000000818 */
[----:B------:R-:W-:-:S08]  /*1d30*/  DADD R32, -R32, R24 ;  /* 0x0000000020207229 */ /* 0x000fd00000000118 */
[----:B------:R-:W-:-:S06]  /*1d40*/  DSETP.GEU.AND P0, PT, R30, R32, PT ;  /* 0x000000201e00722a */ /* 0x000fcc0003f0e000 */
[----:B------:R-:W-:Y:S02]  /*1d50*/  FSEL R30, R32, R30, !P0 ;  /* 0x0000001e201e7208 */ /* 0x000fe40004000000 */
[----:B------:R-:W-:-:S05]  /*1d60*/  FSEL R31, R33, R31, !P0 ;  /* 0x0000001f211f7208 */ /* 0x000fca0004000000 */
[----:B------:R0:W-:Y:S01]  /*1d70*/  STG.E.64 desc[UR4][R26.64+0xc00], R30 ;  /* 0x000c001e1a007986 */ /* 0x0001e2000c101b04 */
[----:B------:R-:W-:-:S13]  /*1d80*/  ISETP.NE.AND P0, PT, R36, RZ, PT ;  /* 0x000000ff2400720c */ /* 0x000fda0003f05270 */
[----:B0-----:R-:W-:Y:S05]  /*1d90*/  @P0 BRA `(.L_x_1062) ;  /* 0xfffffff800c40947 */ /* 0x001fea000383ffff */
.L_x_1061:
[----:B------:R-:W-:-:S13]  /*1da0*/  LOP3.LUT P0, R2, R0, 0x7, RZ, 0xc0, !PT ;  /* 0x0000000700027812 */ /* 0x000fda000780c0ff */
[----:B------:R-:W-:Y:S05]  /*1db0*/  @!P0 EXIT ;  /* 0x000000000000894d */ /* 0x000fea0003800000 */
[----:B------:R-:W0:Y:S01]  /*1dc0*/  S2R R13, SR_TID.X ;  /* 0x00000000000d7919 */ /* 0x000e220000002100 */
[----:B------:R-:W-:Y:S02]  /*1dd0*/  ISETP.GE.U32.AND P0, PT, R2, 0x4, PT ;  /* 0x000000040200780c */ /* 0x000fe40003f06070 */
[----:B------:R-:W-:-:S04]  /*1de0*/  LOP3.LUT R12, R0, 0x3, RZ, 0xc0, !PT ;  /* 0x00000003000c7812 */ /* 0x000fc800078ec0ff */
[----:B------:R-:W-:-:S07]  /*1df0*/  ISETP.NE.AND P1, PT, R12, RZ, PT ;  /* 0x000000ff0c00720c */ /* 0x000fce0003f25270 */
[----:B------:R-:W-:Y:S06]  /*1e00*/  @!P0 BRA `(.L_x_1063) ;  /* 0x0000000000948947 */ /* 0x000fec0003800000 */
[----:B0-----:R-:W-:-:S04]  /*1e10*/  IMAD R21, R34, 0x80, R13 ;  /* 0x0000008022157824 */ /* 0x001fc800078e020d */
[----:B------:R-:W-:-:S04]  /*1e20*/  IMAD.WIDE R10, R21, 0x8, R6 ;  /* 0x00000008150a7825 */ /* 0x000fc800078e0206 */
[----:B------:R-:W-:Y:S01]  /*1e30*/  IMAD.WIDE R2, R21, 0x8, R8 ;  /* 0x0000000815027825 */ /* 0x000fe200078e0208 */
[----:B------:R-:W2:Y:S04]  /*1e40*/  LDG.E.64 R14, desc[UR4][R10.64] ;  /* 0x000000040a0e7981 */ /* 0x000ea8000c1e1b00 */
[----:B------:R-:W2:Y:S02]  /*1e50*/  LDG.E.64 R16, desc[UR4][R2.64] ;  /* 0x0000000402107981 */ /* 0x000ea4000c1e1b00 */
[C-C-:B--2---:R-:W-:Y:S02]  /*1e60*/  DADD R18, R14.reuse, -R16.reuse ;  /* 0x000000000e127229 */ /* 0x144fe40000000810 */
[----:B------:R-:W-:-:S08]  /*1e70*/  DADD R14, -R14, R16 ;  /* 0x000000000e0e7229 */ /* 0x000fd00000000110 */
[----:B------:R-:W-:-:S06]  /*1e80*/  DSETP.GEU.AND P0, PT, R18, R14, PT ;  /* 0x0000000e1200722a */ /* 0x000fcc0003f0e000 */
[----:B------:R-:W-:Y:S02]  /*1e90*/  FSEL R22, R14, R18, !P0 ;  /* 0x000000120e167208 */ /* 0x000fe40004000000 */
[----:B------:R-:W-:Y:S01]  /*1ea0*/  FSEL R23, R15, R19, !P0 ;  /* 0x000000130f177208 */ /* 0x000fe20004000000 */
[----:B------:R-:W-:-:S05]  /*1eb0*/  IMAD.WIDE R14, R21, 0x8, R4 ;  /* 0x00000008150e7825 */ /* 0x000fca00078e0204 */
[----:B------:R0:W-:Y:S04]  /*1ec0*/  STG.E.64 desc[UR4][R14.64], R22 ;  /* 0x000000160e007986 */ /* 0x0001e8000c101b04 */
[----:B------:R-:W2:Y:S04]  /*1ed0*/  LDG.E.64 R16, desc[UR4][R10.64+0x400] ;  /* 0x000400040a107981 */ /* 0x000ea8000c1e1b00 */
[----:B------:R-:W2:Y:S02]  /*1ee0*/  LDG.E.64 R18, desc[UR4][R2.64+0x400] ;  /* 0x0004000402127981 */ /* 0x000ea4000c1e1b00 */
[----:B--2---:R-:W-:-:S02]  /*1ef0*/  DADD R20, R16, -R18 ;  /* 0x0000000010147229 */ /* 0x004fc40000000812 */
[----:B------:R-:W-:-:S08]  /*1f00*/  DADD R16, -R16, R18 ;  /* 0x0000000010107229 */ /* 0x000fd00000000112 */
[----:B------:R-:W-:-:S06]  /*1f10*/  DSETP.GEU.AND P0, PT, R20, R16, PT ;  /* 0x000000101400722a */ /* 0x000fcc0003f0e000 */
[----:B------:R-:W-:Y:S02]  /*1f20*/  FSEL R24, R16, R20, !P0 ;  /* 0x0000001410187208 */ /* 0x000fe40004000000 */
[----:B------:R-:W-:-:S05]  /*1f30*/  FSEL R25, R17, R21, !P0 ;  /* 0x0000001511197208 */ /* 0x000fca0004000000 */
[----:B------:R1:W-:Y:S04]  /*1f40*/  STG.E.64 desc[UR4][R14.64+0x400], R24 ;  /* 0x000400180e007986 */ /* 0x0003e8000c101b04 */
[----:B------:R-:W2:Y:S04]  /*1f50*/  LDG.E.64 R16, desc[UR4][R10.64+0x800] ;  /* 0x000800040a107981 */ /* 0x000ea8000c1e1b00 */
[----:B------:R-:W2:Y:S02]  /*1f60*/  LDG.E.64 R18, desc[UR4][R2.64+0x800] ;  /* 0x0008000402127981 */ /* 0x000ea4000c1e1b00 */
[----:B--2---:R-:W-:-:S02]  /*1f70*/  DADD R20, R16, -R18 ;  /* 0x0000000010147229 */ /* 0x004fc40000000812 */
[----:B------:R-:W-:-:S08]  /*1f80*/  DADD R16, -R16, R18 ;  /* 0x0000000010107229 */ /* 0x000fd00000000112 */
[----:B------:R-:W-:-:S06]  /*1f90*/  DSETP.GEU.AND P0, PT, R20, R16, PT ;  /* 0x000000101400722a */ /* 0x000fcc0003f0e000 */
[----:B0-----:R-:W-:Y:S02]  /*1fa0*/  FSEL R22, R16, R20, !P0 ;  /* 0x0000001410167208 */ /* 0x001fe40004000000 */
[----:B------:R-:W-:-:S05]  /*1fb0*/  FSEL R23, R17, R21, !P0 ;  /* 0x0000001511177208 */ /* 0x000fca0004000000 */
[----:B------:R1:W-:Y:S04]  /*1fc0*/  STG.E.64 desc[UR4][R14.64+0x800], R22 ;  /* 0x000800160e007986 */ /* 0x0003e8000c101b04 */
[----:B------:R-:W2:Y:S04]  /*1fd0*/  LDG.E.64 R16, desc[UR4][R10.64+0xc00] ;  /* 0x000c00040a107981 */ /* 0x000ea8000c1e1b00 */
[----:B------:R-:W2:Y:S01]  /*1fe0*/  LDG.E.64 R18, desc[UR4][R2.64+0xc00] ;  /* 0x000c000402127981 */ /* 0x000ea2000c1e1b00 */
[----:B------:R-:W-:Y:S01]  /*1ff0*/  VIADD R34, R34, 0x4 ;  /* 0x0000000422227836 */ /* 0x000fe20000000000 */
[----:B--2---:R-:W-:-:S02]  /*2000*/  DADD R20, R16, -R18 ;  /* 0x0000000010147229 */ /* 0x004fc40000000812 */
[----:B------:R-:W-:-:S08]  /*2010*/  DADD R16, -R16, R18 ;  /* 0x0000000010107229 */ /* 0x000fd00000000112 */
[----:B------:R-:W-:-:S06]  /*2020*/  DSETP.GEU.AND P0, PT, R20, R16, PT ;  /* 0x000000101400722a */ /* 0x000fcc0003f0e000 */
[----:B------:R-:W-:Y:S02]  /*2030*/  FSEL R16, R16, R20, !P0 ;  /* 0x0000001410107208 */ /* 0x000fe40004000000 */
[----:B------:R-:W-:-:S05]  /*2040*/  FSEL R17, R17, R21, !P0 ;  /* 0x0000001511117208 */ /* 0x000fca0004000000 */
[----:B------:R1:W-:Y:S02]  /*2050*/  STG.E.64 desc[UR4][R14.64+0xc00], R16 ;  /* 0x000c00100e007986 */ /* 0x0003e4000c101b04 */
.L_x_1063:
[----:B------:R-:W-:Y:S05]  /*2060*/  @!P1 EXIT ;  /* 0x000000000000994d */ /* 0x000fea0003800000 */
[----:B------:R-:W-:Y:S02]  /*2070*/  ISETP.NE.AND P0, PT, R12, 0x1, PT ;  /* 0x000000010c00780c */ /* 0x000fe40003f05270 */
[----:B------:R-:W-:-:S04]  /*2080*/  LOP3.LUT R0, R0, 0x1, RZ, 0xc0, !PT ;  /* 0x0000000100007812 */ /* 0x000fc800078ec0ff */
[----:B------:R-:W-:-:S07]  /*2090*/  ISETP.NE.U32.AND P1, PT, R0, 0x1, PT ;  /* 0x000000010000780c */ /* 0x000fce0003f25070 */
[----:B------:R-:W-:Y:S06]  /*20a0*/  @!P0 BRA `(.L_x_1064) ;  /* 0x0000000000548947 */ /* 0x000fec0003800000 */
[----:B01----:R-:W-:-:S04]  /*20b0*/  IMAD R23, R34, 0x80, R13 ;  /* 0x0000008022177824 */ /* 0x003fc800078e020d */
[----:B------:R-:W-:-:S04]  /*20c0*/  IMAD.WIDE R18, R23, 0x8, R6 ;  /* 0x0000000817127825 */ /* 0x000fc800078e0206 */
[C---:B------:R-:W-:Y:S01]  /*20d0*/  IMAD.WIDE R20, R23.reuse, 0x8, R8 ;  /* 0x0000000817147825 */ /* 0x040fe200078e0208 */
[----:B------:R-:W2:Y:S04]  /*20e0*/  LDG.E.64 R2, desc[UR4][R18.64] ;  /* 0x0000000412027981 */ /* 0x000ea8000c1e1b00 */
[----:B------:R-:W2:Y:S01]  /*20f0*/  LDG.E.64 R10, desc[UR4][R20.64] ;  /* 0x00000004140a7981 */ /* 0x000ea2000c1e1b00 */
[----:B------:R-:W-:Y:S01]  /*2100*/  IMAD.WIDE R22, R23, 0x8, R4 ;  /* 0x0000000817167825 */ /* 0x000fe200078e0204 */
[C-C-:B--2---:R-:W-:Y:S02]  /*2110*/  DADD R14, R2.reuse, -R10.reuse ;  /* 0x00000000020e7229 */ /* 0x144fe4000000080a */
[----:B------:R-:W-:-:S08]  /*2120*/  DADD R2, -R2, R10 ;  /* 0x0000000002027229 */ /* 0x000fd0000000010a */
[----:B------:R-:W-:-:S06]  /*2130*/  DSETP.GEU.AND P0, PT, R14, R2, PT ;  /* 0x000000020e00722a */ /* 0x000fcc0003f0e000 */
[----:B------:R-:W-:Y:S02]  /*2140*/  FSEL R16, R2, R14, !P0 ;  /* 0x0000000e02107208 */ /* 0x000fe40004000000 */
[----:B------:R-:W-:-:S05]  /*2150*/  FSEL R17, R3, R15, !P0 ;  /* 0x0000000f03117208 */ /* 0x000fca0004000000 */
[----:B------:R2:W-:Y:S04]  /*2160*/  STG.E.64 desc[UR4][R22.64], R16 ;  /* 0x0000001016007986 */ /* 0x0005e8000c101b04 */
[----:B------:R-:W3:Y:S04]  /*2170*/  LDG.E.64 R2, desc[UR4][R18.64+0x400] ;  /* 0x0004000412027981 */ /* 0x000ee8000c1e1b00 */
[----:B------:R-:W3:Y:S01]  /*2180*/  LDG.E.64 R10, desc[UR4][R20.64+0x400] ;  /* 0x00040004140a7981 */ /* 0x000ee2000c1e1b00 */
[----:B------:R-:W-:Y:S01]  /*2190*/  VIADD R34, R34, 0x2 ;  /* 0x0000000222227836 */ /* 0x000fe20000000000 */
[----:B---3--:R-:W-:-:S02]  /*21a0*/  DADD R14, R2, -R10 ;  /* 0x00000000020e7229 */ /* 0x008fc4000000080a */
[----:B------:R-:W-:-:S08]  /*21b0*/  DADD R2, -R2, R10 ;  /* 0x0000000002027229 */ /* 0x000fd0000000010a */
[----:B------:R-:W-:-:S06]  /*21c0*/  DSETP.GEU.AND P0, PT, R14, R2, PT ;  /* 0x000000020e00722a */ /* 0x000fcc0003f0e000 */
[----:B------:R-:W-:Y:S02]  /*21d0*/  FSEL R2, R2, R14, !P0 ;  /* 0x0000000e02027208 */ /* 0x000fe40004000000 */
[----:B------:R-:W-:-:S05]  /*21e0*/  FSEL R3, R3, R15, !P0 ;  /* 0x0000000f03037208 */ /* 0x000fca0004000000 */
[----:B------:R2:W-:Y:S02]  /*21f0*/  STG.E.64 desc[UR4][R22.64+0x400], R2 ;  /* 0x0004000216007986 */ /* 0x0005e4000c101b04 */
.L_x_1064:
[----:B------:R-:W-:Y:S05]  /*2200*/  @P1 EXIT ;  /* 0x000000000000194d */ /* 0x000fea0003800000 */
[----:B0-----:R-:W-:-:S04]  /*2210*/  IMAD R13, R34, 0x80, R13 ;  /* 0x00000080220d7824 */ /* 0x001fc800078e020d */
[----:B------:R-:W-:-:S04]  /*2220*/  IMAD.WIDE R6, R13, 0x8, R6 ;  /* 0x000000080d067825 */ /* 0x000fc800078e0206 */
[C---:B------:R-:W-:Y:S02]  /*2230*/  IMAD.WIDE R8, R13.reuse, 0x8, R8 ;  /* 0x000000080d087825 */ /* 0x040fe400078e0208 */
        /* <DEDUP_REMOVED lines=8> */
[----:B------:R-:W-:Y:S01]  /*22c0*/  STG.E.64 desc[UR4][R4.64], R2 ;  /* 0x0000000204007986 */ /* 0x000fe2000c101b04 */
[----:B------:R-:W-:Y:S05]  /*22d0*/  EXIT ;  /* 0x000000000000794d */ /* 0x000fea0003800000 */
.L_x_1065:
        /* <DEDUP_REMOVED lines=10> */
.L_x_1319:


//--------------------- .text._ZN3cub18CUB_300001_SM_10006detail9transform16transform_kernelINS2_10policy_hubILb1EN4cuda3std3__45tupleIJN6thrust24THRUST_300001_SM_1000_NS6detail15normal_iteratorINSA_10device_ptrIdEEEESF_EEEE10policy1000Ei12diff_functorIdESF_JPdSL_EEEvT0_iT1_T2_DpNS2_10kernel_argIT3_EE --------------------------
	.section	.text._ZN3cub18CUB_300001_SM_10006detail9transform16transform_kernelINS2_10policy_hubILb1EN4cuda3std3__45tupleIJN6thrust24THRUST_300001_SM_1000_NS6detail15normal_iteratorINSA_10device_ptrIdEEEESF_EEEE10policy1000Ei12diff_functorIdESF_JPdSL_EEEvT0_iT1_T2_DpNS2_10kernel_argIT3_EE,"ax",@progbits
	.align	128
        .global         _ZN3cub18CUB_300001_SM_10006detail9transform16transform_kernelINS2_10policy_hubILb1EN4cuda3std3__45tupleIJN6thrust24THRUST_300001_SM_1000_NS6detail15normal_iteratorINSA_10device_ptrIdEEEESF_EEEE10policy1000Ei12diff_functorIdESF_JPdSL_EEEvT0_iT1_T2_DpNS2_10kernel_argIT3_EE
        .type           _ZN3cub18CUB_300001_SM_10006detail9transform16transform_kernelINS2_10policy_hubILb1EN4cuda3std3__45tupleIJN6thrust24THRUST_300001_SM_1000_NS6detail15normal_iteratorINSA_10device_ptrIdEEEESF_EEEE10policy1000Ei12diff_functorIdESF_JPdSL_EEEvT0_iT1_T2_DpNS2_10kernel_argIT3_EE,@function
        .size           _ZN3cub18CUB_300001_SM_10006detail9transform16transform_kernelINS2_10policy_hubILb1EN4cuda3std3__45tupleIJN6thrust24THRUST_300001_SM_1000_NS6detail15normal_iteratorINSA_10device_ptrIdEEEESF_EEEE10policy1000Ei12diff_functorIdESF_JPdSL_EEEvT0_iT1_T2_DpNS2_10kernel_argIT3_EE,(.L_x_1320 - _ZN3cub18CUB_300001_SM_10006detail9transform16transform_kernelINS2_10policy_hubILb1EN4cuda3std3__45tupleIJN6thrust24THRUST_300001_SM_1000_NS6detail15normal_iteratorINSA_10device_ptrIdEEEESF_EEEE10policy1000Ei12diff_functorIdESF_JPdSL_EEEvT0_iT1_T2_DpNS2_10kernel_argIT3_EE)
        .other          _ZN3cub18CUB_300001_SM_10006detail9transform16transform_kernelINS2_10policy_hubILb1EN4cuda3std3__45tupleIJN6thrust24THRUST_300001_SM_1000_NS6detail15normal_iteratorINSA_10device_ptrIdEEEESF_EEEE10policy1000Ei12diff_functorIdESF_JPdSL_EEEvT0_iT1_T2_DpNS2_10kernel_argIT3_EE,@"STO_CUDA_ENTRY STV_DEFAULT"
_ZN3cub18CUB_300001_SM_10006detail9transform16transform_kernelINS2_10policy_hubILb1EN4cuda3std3__45tupleIJN6thrust24THRUST_300001_SM_1000_NS6detail15normal_iteratorINSA_10device_ptrIdEEEESF_EEEE10policy1000Ei12diff_functorIdESF_JPdSL_EEEvT0_iT1_T2_DpNS2_10kernel_argIT3_EE:
.text._ZN3cub18CUB_300001_SM_10006detail9transform16transform_kernelINS2_10policy_hubILb1EN4cuda3std3__45tupleIJN6thrust24THRUST_300001_SM_1000_NS6detail15normal_iteratorINSA_10device_ptrIdEEEESF_EEEE10policy1000Ei12diff_functorIdESF_JPdSL_EEEvT0_iT1_T2_DpNS2_10kernel_argIT3_EE:
[----:B------:R-:W-:Y:S08]  /*0000*/  LDC R1, c[0x0][0x37c] ;  /* 0x0000df00ff017b82 */ /* 0x000ff00000000800 */
[----:B------:R-:W0:Y:S01]  /*0010*/  S2UR UR14, SR_CTAID.X ;  /* 0x00000000000e79c3 */ /* 0x000e220000002500 */
[----:B------:R-:W1:Y:S01]  /*0020*/  LDCU.64 UR8, c[0x0][0x380] ;  /* 0x00007000ff0877ac */ /* 0x000e620008000a00 */
[----:B------:R-:W2:Y:S01]  /*0030*/  S2R R8, SR_TID.X ;  /* 0x0000000000087919 */ /* 0x000ea20000002100 */
[----:B------:R-:W-:Y:S01]  /*0040*/  BSSY.RECONVERGENT B0, `(.L_x_1066) ;  /* 0x0000020000007945 */ /* 0x000fe20003800200 */
[----:B-1----:R-:W-:-:S04]  /*0050*/  USHF.L.U32 UR7, UR9, 0x7, URZ ;  /* 0x0000000709077899 */ /* 0x002fc800080006ff */
[----:B0-----:R-:W-:-:S04]  /*0060*/  UIMAD UR4, UR7, UR14, URZ ;  /* 0x0000000e070472a4 */ /* 0x001fc8000f8e02ff */
[----:B------:R-:W-:-:S04]  /*0070*/  UIADD3 UR6, UPT, UPT, -UR4, UR8, URZ ;  /* 0x0000000804067290 */ /* 0x000fc8000fffe1ff */
[----:B------:R-:W-:Y:S01]  /*0080*/  UISETP.LT.AND UP0, UPT, UR7, UR6, UPT ;  /* 0x000000060700728c */ /* 0x000fe2000bf01270 */
[----:B--2---:R-:W-:-:S03]  /*0090*/  IMAD.SHL.U32 R0, R8, 0x80, RZ ;  /* 0x0000008008007824 */ /* 0x004fc600078e00ff */
[----:B------:R-:W-:-:S04]  /*00a0*/  USEL UR8, UR7, UR6, UP0 ;  /* 0x0000000607087287 */ /* 0x000fc80008000000 */
[----:B------:R-:W-:-:S06]  /*00b0*/  USHF.L.U32 UR5, UR8, 0x3, URZ ;  /* 0x0000000308057899 */ /* 0x000fcc00080006ff */
[----:B------:R-:W-:-:S13]  /*00c0*/  ISETP.GE.AND P0, PT, R0, UR5, PT ;  /* 0x0000000500007c0c */ /* 0x000fda000bf06270 */
[----:B------:R-:W-:Y:S05]  /*00d0*/  @P0 BRA `(.L_x_1067) ;  /* 0x0000000000580947 */ /* 0x000fea0003800000 */
[----:B------:R-:W0:Y:S01]  /*00e0*/  LDC.64 R2, c[0x0][0x398] ;  /* 0x0000e600ff027b82 */ /* 0x000e220000000a00 */
[----:B------:R-:W-:Y:S01]  /*00f0*/  IMAD.U32 R5, RZ, RZ, UR4 ;  /* 0x00000004ff057e24 */ /* 0x000fe2000f8e00ff */
[----:B------:R-:W-:Y:S01]  /*0100*/  BSSY.RECONVERGENT B1, `(.L_x_1068) ;  /* 0x000000a000017945 */ /* 0x000fe20003800200 */
[----:B------:R-:W-:Y:S02]  /*0110*/  IMAD.MOV.U32 R4, RZ, RZ, R0 ;  /* 0x000000ffff047224 */ /* 0x000fe400078e0000 */
[----:B0-----:R-:W-:-:S04]  /*0120*/  IMAD.WIDE.U32 R2, R8, 0x80, R2 ;  /* 0x0000008008027825 */ /* 0x001fc800078e0002 */
[----:B------:R-:W-:-:S07]  /*0130*/  IMAD.WIDE R2, R5, 0x8, R2 ;  /* 0x0000000805027825 */ /* 0x000fce00078e0202 */
.L_x_1069:
[----:B------:R-:W-:Y:S01]  /*0140*/  VIADD R4, R4, 0x4000 ;  /* 0x0000400004047836 */ /* 0x000fe20000000000 */
[----:B------:R0:W-:Y:S04]  /*0150*/  CCTL.E.PF2 [R2] ;  /* 0x000000000200798f */ /* 0x0001e80000800100 */
[----:B------:R-:W-:Y:S02]  /*0160*/  ISETP.GE.AND P0, PT, R4, UR5, PT ;  /* 0x0000000504007c0c */ /* 0x000fe4000bf06270 */
[----:B0-----:R-:W-:-:S05]  /*0170*/  IADD3 R2, P1, PT, R2, 0x4000, RZ ;  /* 0x0000400002027810 */ /* 0x001fca0007f3e0ff */
[----:B------:R-:W-:-:S06]  /*0180*/  IMAD.X R3, RZ, RZ, R3, P1 ;  /* 0x000000ffff037224 */ /* 0x000fcc00008e0603 */
[----:B------:R-:W-:Y:S05]  /*0190*/  @!P0 BRA `(.L_x_1069) ;  /* 0xfffffffc00e88947 */ /* 0x000fea000383ffff */
[----:B------:R-:W-:Y:S05]  /*01a0*/  BSYNC.RECONVERGENT B1 ;  /* 0x0000000000017941 */ /* 0x000fea0003800200 */
.L_x_1068:
[----:B------:R-:W0:Y:S02]  /*01b0*/  LDC.64 R2, c[0x0][0x3a8] ;  /* 0x0000ea00ff027b82 */ /* 0x000e240000000a00 */
[----:B0-----:R-:W-:-:S04]  /*01c0*/  IMAD.WIDE.U32 R2, R8, 0x80, R2 ;  /* 0x0000008008027825 */ /* 0x001fc800078e0002 */
[----:B------:R-:W-:-:S07]  /*01d0*/  IMAD.WIDE R2, R5, 0x8, R2 ;  /* 0x0000000805027825 */ /* 0x000fce00078e0202 */
.L_x_1070:
[----:B------:R-:W-:Y:S01]  /*01e0*/  VIADD R0, R0, 0x4000 ;  /* 0x0000400000007836 */ /* 0x000fe20000000000 */
[----:B------:R0:W-:Y:S04]  /*01f0*/  CCTL.E.PF2 [R2] ;  /* 0x000000000200798f */ /* 0x0001e80000800100 */
[----:B------:R-:W-:Y:S02]  /*0200*/  ISETP.GE.AND P0, PT, R0, UR5, PT ;  /* 0x0000000500007c0c */ /* 0x000fe4000bf06270 */
[----:B0-----:R-:W-:-:S05]  /*0210*/  IADD3 R2, P1, PT, R2, 0x4000, RZ ;  /* 0x0000400002027810 */ /* 0x001fca0007f3e0ff */
[----:B------:R-:W-:-:S06]  /*0220*/  IMAD.X R3, RZ, RZ, R3, P1 ;  /* 0x000000ffff037224 */ /* 0x000fcc00008e0603 */
[----:B------:R-:W-:Y:S05]  /*0230*/  @!P0 BRA `(.L_x_1070) ;  /* 0xfffffffc00e88947 */ /* 0x000fea000383ffff */
.L_x_1067:
[----:B------:R-:W-:Y:S05]  /*0240*/  BSYNC.RECONVERGENT B0 ;  /* 0x0000000000007941 */ /* 0x000fea0003800200 */
.L_x_1066:
[----:B------:R-:W-:Y:S01]  /*0250*/  UISETP.GT.AND UP0, UPT, UR7, UR6, UPT ;  /* 0x000000060700728c */ /* 0x000fe2000bf04270 */
[----:B------:R-:W0:Y:S01]  /*0260*/  LDCU.64 UR20, c[0x0][0x358] ;  /* 0x00006b00ff1477ac */ /* 0x000e220008000a00 */
[----:B------:R-:W1:Y:S01]  /*0270*/  LDCU.64 UR12, c[0x0][0x390] ;  /* 0x00007200ff0c77ac */ /* 0x000e620008000a00 */
[----:B------:R-:W2:Y:S01]  /*0280*/  LDCU.64 UR10, c[0x0][0x3a8] ;  /* 0x00007500ff0a77ac */ /* 0x000ea20008000a00 */
[----:B------:R-:W-:-:S05]  /*0290*/  UIMAD.WIDE UR4, UR4, 0x8, URZ ;  /* 0x00000008040478a5 */ /* 0x000fca000f8e02ff */
[----:B------:R-:W-:Y:S07]  /*02a0*/  BRA.U UP0, `(.L_x_1071) ;  /* 0x0000000d004c7547 */ /* 0x000fee000b800000 */
[----:B------:R-:W-:-:S06]  /*02b0*/  UISETP.GE.AND UP0, UPT, UR9, 0x1, UPT ;  /* 0x000000010900788c */ /* 0x000fcc000bf06270 */
[----:B------:R-:W-:-:S13]  /*02c0*/  PLOP3.LUT P0, PT, PT, PT, UP0, 0x80, 0x8 ;  /* 0x000000000008781c */ /* 0x000fda0003f0f008 */
[----:B012---:R-:W-:Y:S05]  /*02d0*/  @!P0 EXIT ;  /* 0x000000000000894d */ /* 0x007fea0003800000 */
[----:B------:R-:W-:Y:S01]  /*02e0*/  UISETP.GE.U32.AND UP0, UPT, UR9, 0x8, UPT ;  /* 0x000000080900788c */ /* 0x000fe2000bf06070 */
[----:B------:R-:W-:-:S08]  /*02f0*/  IMAD.MOV.U32 R0, RZ, RZ, RZ ;  /* 0x000000ffff007224 */ /* 0x000fd000078e00ff */
[----:B------:R-:W-:Y:S05]  /*0300*/  BRA.U !UP0, `(.L_x_1072) ;  /* 0x0000000508b47547 */ /* 0x000fea000b800000 */
[----:B------:R-:W0:Y:S01]  /*0310*/  LDC.64 R2, c[0x0][0x3a8] ;  /* 0x0000ea00ff027b82 */ /* 0x000e220000000a00 */
[----:B------:R-:W1:Y:S01]  /*0320*/  LDCU.128 UR16, c[0x0][0x390] ;  /* 0x00007200ff1077ac */ /* 0x000e620008000c00 */
[----:B------:R-:W-:Y:S01]  /*0330*/  VIADD R0, R8, 0x80 ;  /* 0x0000008008007836 */ /* 0x000fe20000000000 */
[----:B------:R-:W-:Y:S01]  /*0340*/  UMOV UR7, UR4 ;  /* 0x0000000400077c82 */ /* 0x000fe20008000000 */
[----:B------:R-:W-:Y:S01]  /*0350*/  UMOV UR8, UR5 ;  /* 0x0000000500087c82 */ /* 0x000fe20008000000 */
[----:B------:R-:W-:Y:S02]  /*0360*/  UIADD3 UR4, UP0, UPT, UR7, 0xc00, URZ ;  /* 0x00000c0007047890 */ /* 0x000fe4000ff1e0ff */
[----:B------:R-:W-:Y:S02]  /*0370*/  ULOP3.LUT UR6, UR9, 0x7ffffff8, URZ, 0xc0, !UPT ;  /* 0x7ffffff809067892 */ /* 0x000fe4000f8ec0ff */
[----:B------:R-:W-:Y:S02]  /*0380*/  UIADD3.X UR5, UPT, UPT, URZ, UR8, URZ, UP0, !UPT ;  /* 0x00000008ff057290 */ /* 0x000fe400087fe4ff */
[----:B------:R-:W-:-:S02]  /*0390*/  UIADD3 UR10, UP0, UPT, UR4, UR10, URZ ;  /* 0x0000000a040a7290 */ /* 0x000fc4000ff1e0ff */
[----:B------:R-:W-:Y:S02]  /*03a0*/  UIADD3 UR12, UP1, UPT, UR4, UR12, URZ ;  /* 0x0000000c040c7290 */ /* 0x000fe4000ff3e0ff */
[----:B------:R-:W-:Y:S01]  /*03b0*/  UIMAD UR4, UR14, UR9, URZ ;  /* 0x000000090e0472a4 */ /* 0x000fe2000f8e02ff */
[----:B-1----:R-:W-:Y:S01]  /*03c0*/  IMAD.U32 R4, RZ, RZ, UR16 ;  /* 0x00000010ff047e24 */ /* 0x002fe2000f8e00ff */
[----:B------:R-:W-:Y:S01]  /*03d0*/  UIADD3.X UR11, UPT, UPT, UR5, UR11, URZ, UP0, !UPT ;  /* 0x0000000b050b7290 */ /* 0x000fe200087fe4ff */
[----:B------:R-:W-:Y:S01]  /*03e0*/  IMAD.U32 R5, RZ, RZ, UR17 ;  /* 0x00000011ff057e24 */ /* 0x000fe2000f8e00ff */
[----:B------:R-:W-:Y:S01]  /*03f0*/  USHF.L.U32 UR4, UR4, 0x7, URZ ;  /* 0x0000000704047899 */ /* 0x000fe200080006ff */
[----:B------:R-:W-:Y:S01]  /*0400*/  IMAD.U32 R6, RZ, RZ, UR18 ;  /* 0x00000012ff067e24 */ /* 0x000fe2000f8e00ff */
[----:B------:R-:W-:Y:S01]  /*0410*/  UIADD3.X UR13, UPT, UPT, UR5, UR13, URZ, UP1, !UPT ;  /* 0x0000000d050d7290 */ /* 0x000fe20008ffe4ff */
[----:B------:R-:W-:Y:S01]  /*0420*/  IMAD.U32 R7, RZ, RZ, UR19 ;  /* 0x00000013ff077e24 */ /* 0x000fe2000f8e00ff */
[----:B------:R-:W-:Y:S01]  /*0430*/  UIMAD.WIDE UR4, UR4, 0x8, UR18 ;  /* 0x00000008040478a5 */ /* 0x000fe2000f8e0212 */
[----:B0-----:R-:W-:Y:S01]  /*0440*/  IMAD.WIDE.U32 R2, R8, 0x8, R2 ;  /* 0x0000000808027825 */ /* 0x001fe200078e0002 */
[----:B------:R-:W-:-:S03]  /*0450*/  UIADD3 UR6, UPT, UPT, -UR6, URZ, URZ ;  /* 0x000000ff06067290 */ /* 0x000fc6000fffe1ff */
[----:B------:R-:W-:-:S04]  /*0460*/  IMAD.WIDE.U32 R4, R8, 0x8, R4 ;  /* 0x0000000808047825 */ /* 0x000fc800078e0004 */
[----:B------:R-:W-:-:S07]  /*0470*/  IMAD.WIDE.U32 R6, R8, 0x8, R6 ;  /* 0x0000000808067825 */ /* 0x000fce00078e0006 */
.L_x_1073:
[----:B------:R-:W-:Y:S02]  /*0480*/  IADD3 R10, P1, PT, R2, UR7, RZ ;  /* 0x00000007020a7c10 */ /* 0x000fe4000ff3e0ff */
[----:B------:R-:W-:Y:S02]  /*0490*/  IADD3 R16, P0, PT, R6, UR7, RZ ;  /* 0x0000000706107c10 */ /* 0x000fe4000ff1e0ff */
[----:B------:R-:W-:Y:S02]  /*04a0*/  IADD3.X R11, PT, PT, R3, UR8, RZ, P1, !PT ;  /* 0x00000008030b7c10 */ /* 0x000fe40008ffe4ff */
[----:B------:R-:W-:-:S04]  /*04b0*/  IADD3.X R17, PT, PT, R7, UR8, RZ, P0, !PT ;  /* 0x0000000807117c10 */ /* 0x000fc800087fe4ff */
[----:B------:R-:W2:Y:S04]  /*04c0*/  LDG.E.64 R10, desc[UR20][R10.64] ;  /* 0x000000140a0a7981 */ /* 0x000ea8000c1e1b00 */
[----:B------:R-:W2:Y:S01]  /*04d0*/  LDG.E.64 R8, desc[UR20][R16.64] ;  /* 0x0000001410087981 */ /* 0x000ea2000c1e1b00 */
[----:B-1----:R-:W-:Y:S01]  /*04e0*/  IADD3 R20, P1, PT, R4, UR7, RZ ;  /* 0x0000000704147c10 */ /* 0x002fe2000ff3e0ff */
[----:B------:R-:W-:Y:S02]  /*04f0*/  IMAD.U32 R14, RZ, RZ, UR10 ;  /* 0x0000000aff0e7e24 */ /* 0x000fe4000f8e00ff */
[----:B------:R-:W-:Y:S02]  /*0500*/  IMAD.U32 R15, RZ, RZ, UR11 ;  /* 0x0000000bff0f7e24 */ /* 0x000fe4000f8e00ff */
[----:B------:R-:W-:Y:S01]  /*0510*/  IMAD.MOV.U32 R23, RZ, RZ, 0x8 ;  /* 0x00000008ff177424 */ /* 0x000fe200078e00ff */
[----:B------:R-:W-:Y:S01]  /*0520*/  IADD3.X R21, PT, PT, R5, UR8, RZ, P1, !PT ;  /* 0x0000000805157c10 */ /* 0x000fe20008ffe4ff */
[----:B--2---:R-:W-:-:S02]  /*0530*/  DADD R12, R8, -R10 ;  /* 0x00000000080c7229 */ /* 0x004fc4000000080a */
[----:B------:R-:W-:-:S08]  /*0540*/  DADD R8, -R8, R10 ;  /* 0x0000000008087229 */ /* 0x000fd0000000010a */
[----:B------:R-:W-:Y:S01]  /*0550*/  DSETP.GEU.AND P0, PT, R12, R8, PT ;  /* 0x000000080c00722a */ /* 0x000fe20003f0e000 */
[----:B------:R-:W-:-:S05]  /*0560*/  IMAD.WIDE R10, R0, R23, UR4 ;  /* 0x00000004000a7e25 */ /* 0x000fca000f8e0217 */
[----:B------:R-:W-:Y:S02]  /*0570*/  FSEL R18, R8, R12, !P0 ;  /* 0x0000000c08127208 */ /* 0x000fe40004000000 */
[----:B------:R-:W-:Y:S01]  /*0580*/  FSEL R19, R9, R13, !P0 ;  /* 0x0000000d09137208 */ /* 0x000fe20004000000 */
[----:B------:R-:W-:-:S04]  /*0590*/  IMAD.WIDE R8, R0, 0x8, R14 ;  /* 0x0000000800087825 */ /* 0x000fc800078e020e */
[----:B------:R0:W-:Y:S04]  /*05a0*/  STG.E.64 desc[UR20][R20.64], R18 ;  /* 0x0000001214007986 */ /* 0x0001e8000c101b14 */
[----:B------:R-:W2:Y:S04]  /*05b0*/  LDG.E.64 R12, desc[UR20][R10.64] ;  /* 0x000000140a0c7981 */ /* 0x000ea8000c1e1b00 */
[----:B------:R-:W2:Y:S02]  /*05c0*/  LDG.E.64 R14, desc[UR20][R8.64+-0xc00] ;  /* 0xfff40014080e7981 */ /* 0x000ea4000c1e1b00 */
[----:B--2---:R-:W-:-:S02]  /*05d0*/  DADD R16, R12, -R14 ;  /* 0x000000000c107229 */ /* 0x004fc4000000080e */
[----:B------:R-:W-:Y:S01]  /*05e0*/  DADD R12, -R12, R14 ;  /* 0x000000000c0c7229 */ /* 0x000fe2000000010e */
[----:B------:R-:W-:Y:S02]  /*05f0*/  IMAD.U32 R14, RZ, RZ, UR12 ;  /* 0x0000000cff0e7e24 */ /* 0x000fe4000f8e00ff */
[----:B------:R-:W-:-:S05]  /*0600*/  IMAD.U32 R15, RZ, RZ, UR13 ;  /* 0x0000000dff0f7e24 */ /* 0x000fca000f8e00ff */
        /* <DEDUP_REMOVED lines=18> */
[----:B-1----:R-:W-:Y:S02]  /*0730*/  FSEL R22, R14, R18, !P0 ;  /* 0x000000120e167208 */ /* 0x002fe40004000000 */
        /* <DEDUP_REMOVED lines=28> */
[----:B------:R-:W-:Y:S02]  /*0900*/  UIADD3 UR7, UP0, UPT, UR7, 0x2000, URZ ;  /* 0x0000200007077890 */ /* 0x000fe4000ff1e0ff */
[----:B------:R-:W-:-:S02]  /*0910*/  UIADD3 UR6, UPT, UPT, UR6, 0x8, URZ ;  /* 0x0000000806067890 */ /* 0x000fc4000fffe0ff */
[----:B------:R-:W-:Y:S02]  /*0920*/  UIADD3.X UR8, UPT, UPT, URZ, UR8, URZ, UP0, !UPT ;  /* 0x00000008ff087290 */ /* 0x000fe400087fe4ff */
[----:B------:R-:W-:Y:S01]  /*0930*/  UISETP.NE.AND UP0, UPT, UR6, URZ, UPT ;  /* 0x000000ff0600728c */ /* 0x000fe2000bf05270 */
[----:B------:R-:W-:Y:S01]  /*0940*/  VIADD R0, R0, 0x400 ;  /* 0x0000040000007836 */ /* 0x000fe20000000000 */
[C-C-:B--2---:R-:W-:Y:S02]  /*0950*/  DADD R18, R14.reuse, -R16.reuse ;  /* 0x000000000e127229 */ /* 0x144fe40000000810 */
[----:B------:R-:W-:-:S08]  /*0960*/  DADD R14, -R14, R16 ;  /* 0x000000000e0e7229 */ /* 0x000fd00000000110 */
[----:B------:R-:W-:-:S06]  /*0970*/  DSETP.GEU.AND P0, PT, R18, R14, PT ;  /* 0x0000000e1200722a */ /* 0x000fcc0003f0e000 */
[----:B------:R-:W-:Y:S02]  /*0980*/  FSEL R14, R14, R18, !P0 ;  /* 0x000000120e0e7208 */ /* 0x000fe40004000000 */
[----:B------:R-:W-:-:S05]  /*0990*/  FSEL R15, R15, R19, !P0 ;  /* 0x000000130f0f7208 */ /* 0x000fca0004000000 */
[----:B------:R1:W-:Y:S01]  /*09a0*/  STG.E.64 desc[UR20][R12.64+0xc00], R14 ;  /* 0x000c000e0c007986 */ /* 0x0003e2000c101b14 */
[----:B------:R-:W-:Y:S05]  /*09b0*/  BRA.U UP0, `(.L_x_1073) ;  /* 0xfffffff900b07547 */ /* 0x000fea000b83ffff */
[----:B------:R-:W0:Y:S02]  /*09c0*/  LDC R0, c[0x0][0x384] ;  /* 0x0000e100ff007b82 */ /* 0x000e240000000800 */
[----:B0-----:R-:W-:-:S07]  /*09d0*/  LOP3.LUT R0, R0, 0x7ffffff8, RZ, 0xc0, !PT ;  /* 0x7ffffff800007812 */ /* 0x001fce00078ec0ff */
.L_x_1072:
[----:B-1----:R-:W0:Y:S02]  /*09e0*/  LDC R12, c[0x0][0x384] ;  /* 0x0000e100ff0c7b82 */ /* 0x002e240000000800 */
[----:B0-----:R-:W-:-:S13]  /*09f0*/  LOP3.LUT P0, R3, R12, 0x7, RZ, 0xc0, !PT ;  /* 0x000000070c037812 */ /* 0x001fda000780c0ff */
[----:B------:R-:W-:Y:S05]  /*0a00*/  @!P0 EXIT ;  /* 0x000000000000894d */ /* 0x000fea0003800000 */
[----:B------:R-:W0:Y:S01]  /*0a10*/  LDCU.64 UR4, c[0x0][0x3a8] ;  /* 0x00007500ff0477ac */ /* 0x000e220008000a00 */
[----:B------:R-:W-:Y:S01]  /*0a20*/  IMAD.SHL.U32 R2, R12, 0x80, RZ ;  /* 0x000000800c027824 */ /* 0x000fe200078e00ff */
[----:B------:R-:W1:Y:S01]  /*0a30*/  S2R R13, SR_TID.X ;  /* 0x00000000000d7919 */ /* 0x000e620000002100 */
[----:B------:R-:W-:Y:S01]  /*0a40*/  ISETP.GE.U32.AND P1, PT, R3, 0x4, PT ;  /* 0x000000040300780c */ /* 0x000fe20003f26070 */
[----:B------:R-:W2:Y:S01]  /*0a50*/  LDCU.128 UR8, c[0x0][0x390] ;  /* 0x00007200ff0877ac */ /* 0x000ea20008000c00 */
[----:B------:R-:W-:Y:S01]  /*0a60*/  IMAD R2, R2, UR14, RZ ;  /* 0x0000000e02027c24 */ /* 0x000fe2000f8e02ff */
[----:B------:R-:W-:-:S03]  /*0a70*/  LOP3.LUT R20, R12, 0x3, RZ, 0xc0, !PT ;  /* 0x000000030c147812 */ /* 0x000fc600078ec0ff */
[----:B------:R-:W-:-:S03]  /*0a80*/  IMAD.WIDE R6, R2, 0x8, RZ ;  /* 0x0000000802067825 */ /* 0x000fc600078e02ff */
[C---:B0-----:R-:W-:Y:S02]  /*0a90*/  IADD3 R2, P0, PT, R6.reuse, UR4, RZ ;  /* 0x0000000406027c10 */ /* 0x041fe4000ff1e0ff */
[C---:B--2---:R-:W-:Y:S02]  /*0aa0*/  IADD3 R4, P2, PT, R6.reuse, UR8, RZ ;  /* 0x0000000806047c10 */ /* 0x044fe4000ff5e0ff */
[----:B------:R-:W-:Y:S02]  /*0ab0*/  IADD3 R6, P3, PT, R6, UR10, RZ ;  /* 0x0000000a06067c10 */ /* 0x000fe4000ff7e0ff */
[C---:B------:R-:W-:Y:S02]  /*0ac0*/  IADD3.X R3, PT, PT, R7.reuse, UR5, RZ, P0, !PT ;  /* 0x0000000507037c10 */ /* 0x040fe400087fe4ff */
[C---:B------:R-:W-:Y:S02]  /*0ad0*/  IADD3.X R5, PT, PT, R7.reuse, UR9, RZ, P2, !PT ;  /* 0x0000000907057c10 */ /* 0x040fe400097fe4ff */
[----:B------:R-:W-:-:S02]  /*0ae0*/  IADD3.X R7, PT, PT, R7, UR11, RZ, P3, !PT ;  /* 0x0000000b07077c10 */ /* 0x000fc40009ffe4ff */
[----:B------:R-:W-:Y:S01]  /*0af0*/  ISETP.NE.AND P0, PT, R20, RZ, PT ;  /* 0x000000ff1400720c */ /* 0x000fe20003f05270 */
[----:B------:R-:W-:-:S12]  /*0b00*/  @!P1 BRA `(.L_x_1074) ;  /* 0x0000000000949947 */ /* 0x000fd80003800000 */
[----:B-1----:R-:W-:-:S04]  /*0b10*/  IMAD R21, R0, 0x80, R13 ;  /* 0x0000008000157824 */ /* 0x002fc800078e020d */
        /* <DEDUP_REMOVED lines=19> */
[----:B------:R-:W3:Y:S04]  /*0c50*/  LDG.E.64 R16, desc[UR20][R10.64+0x800] ;  /* 0x000800140a107981 */ /* 0x000ee8000c1e1b00 */
[----:B------:R-:W3:Y:S02]  /*0c60*/  LDG.E.64 R18, desc[UR20][R8.64+0x800] ;  /* 0x0008001408127981 */ /* 0x000ee4000c1e1b00 */
[----:B---3--:R-:W-:-:S02]  /*0c70*/  DADD R22, R16, -R18 ;  /* 0x0000000010167229 */ /* 0x008fc40000000812 */
[----:B------:R-:W-:-:S08]  /*0c80*/  DADD R16, -R16, R18 ;  /* 0x0000000010107229 */ /* 0x000fd00000000112 */
[----:B------:R-:W-:-:S06]  /*0c90*/  DSETP.GEU.AND P1, PT, R22, R16, PT ;  /* 0x000000101600722a */ /* 0x000fcc0003f2e000 */
[----:B0-----:R-:W-:Y:S02]  /*0ca0*/  FSEL R24, R16, R22, !P1 ;  /* 0x0000001610187208 */ /* 0x001fe40004800000 */
        /* <DEDUP_REMOVED lines=11> */
.L_x_1074:
[----:B------:R-:W-:Y:S05]  /*0d60*/  @!P0 EXIT ;  /* 0x000000000000894d */ /* 0x000fea0003800000 */
[----:B------:R-:W-:Y:S02]  /*0d70*/  ISETP.NE.AND P0, PT, R20, 0x1, PT ;  /* 0x000000011400780c */ /* 0x000fe40003f05270 */
[----:B------:R-:W-:-:S04]  /*0d80*/  LOP3.LUT R12, R12, 0x1, RZ, 0xc0, !PT ;  /* 0x000000010c0c7812 */ /* 0x000fc800078ec0ff */
[----:B------:R-:W-:-:S07]  /*0d90*/  ISETP.NE.U32.AND P1, PT, R12, 0x1, PT ;  /* 0x000000010c00780c */ /* 0x000fce0003f25070 */
[----:B------:R-:W-:Y:S06]  /*0da0*/  @!P0 BRA `(.L_x_1075) ;  /* 0x0000000000548947 */ /* 0x000fec0003800000 */
[----:B-1----:R-:W-:-:S04]  /*0db0*/  IMAD R23, R0, 0x80, R13 ;  /* 0x0000008000177824 */ /* 0x002fc800078e020d */
[----:B------:R-:W-:-:S04]  /*0dc0*/  IMAD.WIDE R20, R23, 0x8, R6 ;  /* 0x0000000817147825 */ /* 0x000fc800078e0206 */
[C---:B------:R-:W-:Y:S01]  /*0dd0*/  IMAD.WIDE R8, R23.reuse, 0x8, R2 ;  /* 0x0000000817087825 */ /* 0x040fe200078e0202 */
[----:B------:R-:W3:Y:S04]  /*0de0*/  LDG.E.64 R10, desc[UR20][R20.64] ;  /* 0x00000014140a7981 */ /* 0x000ee8000c1e1b00 */
[----:B--2---:R-:W3:Y:S01]  /*0df0*/  LDG.E.64 R14, desc[UR20][R8.64] ;  /* 0x00000014080e7981 */ /* 0x004ee2000c1e1b00 */
[----:B------:R-:W-:Y:S01]  /*0e00*/  IMAD.WIDE R22, R23, 0x8, R4 ;  /* 0x0000000817167825 */ /* 0x000fe200078e0204 */
[C-C-:B---3--:R-:W-:Y:S02]  /*0e10*/  DADD R16, R10.reuse, -R14.reuse ;  /* 0x000000000a107229 */ /* 0x148fe4000000080e */
        /* <DEDUP_REMOVED lines=14> */
.L_x_1075:
[----:B------:R-:W-:Y:S05]  /*0f00*/  @P1 EXIT ;  /* 0x000000000000194d */ /* 0x000fea0003800000 */
[----:B-1----:R-:W-:-:S04]  /*0f10*/  IMAD R13, R0, 0x80, R13 ;  /* 0x00000080000d7824 */ /* 0x002fc800078e020d */
[----:B------:R-:W-:-:S04]  /*0f20*/  IMAD.WIDE R6, R13, 0x8, R6 ;  /* 0x000000080d067825 */ /* 0x000fc800078e0206 */
[C---:B------:R-:W-:Y:S02]  /*0f30*/  IMAD.WIDE R2, R13.reuse, 0x8, R2 ;  /* 0x000000080d027825 */ /* 0x040fe400078e0202 */
[----:B------:R-:W3:Y:S04]  /*0f40*/  LDG.E.64 R6, desc[UR20][R6.64] ;  /* 0x0000001406067981 */ /* 0x000ee8000c1e1b00 */
[----:B------:R-:W3:Y:S01]  /*0f50*/  LDG.E.64 R2, desc[UR20][R2.64] ;  /* 0x0000001402027981 */ /* 0x000ee2000c1e1b00 */
[----:B------:R-:W-:Y:S01]  /*0f60*/  IMAD.WIDE R4, R13, 0x8, R4 ;  /* 0x000000080d047825 */ /* 0x000fe200078e0204 */
[C-C-:B---3--:R-:W-:Y:S02]  /*0f70*/  DADD R8, R6.reuse, -R2.reuse ;  /* 0x0000000006087229 */ /* 0x148fe40000000802 */
[----:B0-----:R-:W-:-:S08]  /*0f80*/  DADD R10, -R6, R2 ;  /* 0x00000000060a7229 */ /* 0x001fd00000000102 */
[----:B------:R-:W-:-:S06]  /*0f90*/  DSETP.GEU.AND P0, PT, R8, R10, PT ;  /* 0x0000000a0800722a */ /* 0x000fcc0003f0e000 */
[----:B------:R-:W-:Y:S02]  /*0fa0*/  FSEL R8, R10, R8, !P0 ;  /* 0x000000080a087208 */ /* 0x000fe40004000000 */
[----:B------:R-:W-:-:S05]  /*0fb0*/  FSEL R9, R11, R9, !P0 ;  /* 0x000000090b097208 */ /* 0x000fca0004000000 */
[----:B------:R-:W-:Y:S01]  /*0fc0*/  STG.E.64 desc[UR20][R4.64], R8 ;  /* 0x0000000804007986 */ /* 0x000fe2000c101b14 */
[----:B------:R-:W-:Y:S05]  /*0fd0*/  EXIT ;  /* 0x000000000000794d */ /* 0x000fea0003800000 */
.L_x_1071:
[----:B------:R-:W3:Y:S02]  /*0fe0*/  LDC R8, c[0x0][0x384] ;  /* 0x0000e100ff087b82 */ /* 0x000ee40000000800 */
[----:B---3--:R-:W-:-:S13]  /*0ff0*/  ISETP.GE.AND P0, PT, R8, 0x1, PT ;  /* 0x000000010800780c */ /* 0x008fda0003f06270 */
[----:B012---:R-:W-:Y:S05]  /*1000*/  @!P0 EXIT ;  /* 0x000000000000894d */ /* 0x007fea0003800000 */
[----:B------:R-:W0:Y:S01]  /*1010*/  LDCU.128 UR4, c[0x0][0x390] ;  /* 0x00007200ff0477ac */ /* 0x000e220008000c00 */
[C---:B------:R-:W-:Y:S01]  /*1020*/  IMAD.SHL.U32 R2, R8.reuse, 0x80, RZ ;  /* 0x0000008008027824 */ /* 0x040fe200078e00ff */
[----:B------:R-:W1:Y:S01]  /*1030*/  S2R R0, SR_TID.X ;  /* 0x0000000000007919 */ /* 0x000e620000002100 */
[----:B------:R-:W-:Y:S01]  /*1040*/  LOP3.LUT R16, R8, 0x7, RZ, 0xc0, !PT ;  /* 0x0000000708107812 */ /* 0x000fe200078ec0ff */
[----:B------:R-:W2:Y:S01]  /*1050*/  LDCU.64 UR10, c[0x0][0x3a8] ;  /* 0x00007500ff0a77ac */ /* 0x000ea20008000a00 */
[----:B------:R-:W-:Y:S02]  /*1060*/  IMAD R2, R2, UR14, RZ ;  /* 0x0000000e02027c24 */ /* 0x000fe4000f8e02ff */
[----:B------:R-:W-:Y:S02]  /*1070*/  IMAD.MOV.U32 R15, RZ, RZ, RZ ;  /* 0x000000ffff0f7224 */ /* 0x000fe400078e00ff */
[----:B------:R-:W-:-:S03]  /*1080*/  IMAD.WIDE R6, R2, 0x8, RZ ;  /* 0x0000000802067825 */ /* 0x000fc600078e02ff */
[----:B0-----:R-:W-:-:S04]  /*1090*/  IADD3 R4, P0, PT, R6, UR6, RZ ;  /* 0x0000000606047c10 */ /* 0x001fc8000ff1e0ff */
[C---:B------:R-:W-:Y:S02]  /*10a0*/  IADD3.X R5, PT, PT, R7.reuse, UR7, RZ, P0, !PT ;  /* 0x0000000707057c10 */ /* 0x040fe400087fe4ff */
[----:B------:R-:W-:Y:S02]  /*10b0*/  ISETP.GE.U32.AND P0, PT, R8, 0x8, PT ;  /* 0x000000080800780c */ /* 0x000fe40003f06070 */
[C---:B--2---:R-:W-:Y:S02]  /*10c0*/  IADD3 R2, P1, PT, R6.reuse, UR10, RZ ;  /* 0x0000000a06027c10 */ /* 0x044fe4000ff3e0ff */
[----:B------:R-:W-:Y:S02]  /*10d0*/  IADD3 R6, P2, PT, R6, UR4, RZ ;  /* 0x0000000406067c10 */ /* 0x000fe4000ff5e0ff */
[C---:B------:R-:W-:Y:S02]  /*10e0*/  IADD3.X R3, PT, PT, R7.reuse, UR11, RZ, P1, !PT ;  /* 0x0000000b07037c10 */ /* 0x040fe40008ffe4ff */
[----:B------:R-:W-:-:S05]  /*10f0*/  IADD3.X R7, PT, PT, R7, UR5, RZ, P2, !PT ;  /* 0x0000000507077c10 */ /* 0x000fca00097fe4ff */
[----:B-1----:R-:W-:Y:S05]  /*1100*/  @!P0 BRA `(.L_x_1076) ;  /* 0x0000000400788947 */ /* 0x002fea0003800000 */
[----:B------:R-:W-:Y:S01]  /*1110*/  LOP3.LUT R15, R8, 0x7ffffff8, RZ, 0xc0, !PT ;  /* 0x7ffffff8080f7812 */ /* 0x000fe200078ec0ff */
[----:B------:R-:W-:-:S07]  /*1120*/  IMAD.MOV.U32 R14, RZ, RZ, RZ ;  /* 0x000000ffff0e7224 */ /* 0x000fce00078e00ff */
.L_x_1079:
[----:B------:R-:W-:-:S05]  /*1130*/  IMAD R17, R14, 0x80, R0 ;  /* 0x000000800e117824 */ /* 0x000fca00078e0200 */
[----:B------:R-:W-:-:S13]  /*1140*/  ISETP.GE.AND P1, PT, R17, UR8, PT ;  /* 0x0000000811007c0c */ /* 0x000fda000bf26270 */
[----:B------:R-:W-:-:S04]  /*1150*/  @!P1 IMAD.WIDE.U32 R10, R17, 0x8, R4 ;  /* 0x00000008110a9825 */ /* 0x000fc800078e0004 */
[C---:B01----:R-:W-:Y:S02]  /*1160*/  @!P1 IMAD.WIDE.U32 R12, R17.reuse, 0x8, R2 ;  /* 0x00000008110c9825 */ /* 0x043fe400078e0002 */
[----:B------:R-:W2:Y:S04]  /*1170*/  @!P1 LDG.E.64 R10, desc[UR20][R10.64] ;  /* 0x000000140a0a9981 */ /* 0x000ea8000c1e1b00 */
[----:B------:R-:W2:Y:S01]  /*1180*/  @!P1 LDG.E.64 R12, desc[UR20][R12.64] ;  /* 0x000000140c0c9981 */ /* 0x000ea2000c1e1b00 */
[----:B------:R-:W-:-:S05]  /*1190*/  VIADD R19, R17, 0x80 ;  /* 0x0000008011137836 */ /* 0x000fca0000000000 */
[C---:B------:R-:W-:Y:S01]  /*11a0*/  ISETP.GE.AND P0, PT, R19.reuse, UR8, PT ;  /* 0x0000000813007c0c */ /* 0x040fe2000bf06270 */
        /* <DEDUP_REMOVED lines=11> */
[----:B------:R-:W-:-:S05]  /*1260*/  VIADD R18, R17, 0x100 ;  /* 0x0000010011127836 */ /* 0x000fca0000000000 */
[----:B------:R-:W-:Y:S01]  /*1270*/  ISETP.GE.AND P1, PT, R18, UR8, PT ;  /* 0x0000000812007c0c */ /* 0x000fe2000bf26270 */
[C-C-:B--2---:R-:W-:Y:S02]  /*1280*/  @!P0 DADD R12, R22.reuse, -R24.reuse ;  /* 0x00000000160c8229 */ /* 0x144fe40000000818 */
[----:B------:R-:W-:-:S08]  /*1290*/  @!P0 DADD R22, -R22, R24 ;  /* 0x0000000016168229 */ /* 0x000fd00000000118 */
[----:B------:R-:W-:-:S06]  /*12a0*/  @!P0 DSETP.GEU.AND P2, PT, R12, R22, PT ;  /* 0x000000160c00822a */ /* 0x000fcc0003f4e000 */
[----:B------:R-:W-:Y:S02]  /*12b0*/  @!P0 FSEL R24, R22, R12, !P2 ;  /* 0x0000000c16188208 */ /* 0x000fe40005000000 */
[----:B------:R-:W-:Y:S01]  /*12c0*/  @!P0 FSEL R25, R23, R13, !P2 ;  /* 0x0000000d17198208 */ /* 0x000fe20005000000 */
[----:B------:R-:W-:-:S05]  /*12d0*/  IMAD.WIDE R12, R19, 0x8, R6 ;  /* 0x00000008130c7825 */ /* 0x000fca00078e0206 */
[----:B------:R1:W-:Y:S04]  /*12e0*/  @!P0 STG.E.64 desc[UR20][R12.64], R24 ;  /* 0x000000180c008986 */ /* 0x0003e8000c101b14 */
[----:B0-----:R-:W2:Y:S04]  /*12f0*/  @!P1 LDG.E.64 R20, desc[UR20][R8.64+0x400] ;  /* 0x0004001408149981 */ /* 0x001ea8000c1e1b00 */
[----:B------:R-:W2:Y:S02]  /*1300*/  @!P1 LDG.E.64 R22, desc[UR20][R10.64+0x400] ;  /* 0x000400140a169981 */ /* 0x000ea4000c1e1b00 */
[----:B--2---:R-:W-:-:S02]  /*1310*/  @!P1 DADD R18, R20, -R22 ;  /* 0x0000000014129229 */ /* 0x004fc40000000816 */
[----:B------:R-:W-:Y:S01]  /*1320*/  @!P1 DADD R20, -R20, R22 ;  /* 0x0000000014149229 */ /* 0x000fe20000000116 */
[----:B------:R-:W-:-:S05]  /*1330*/  VIADD R22, R17, 0x180 ;  /* 0x0000018011167836 */ /* 0x000fca0000000000 */
[----:B------:R-:W-:Y:S02]  /*1340*/  ISETP.GE.AND P0, PT, R22, UR8, PT ;  /* 0x0000000816007c0c */ /* 0x000fe4000bf06270 */
[----:B------:R-:W-:-:S06]  /*1350*/  @!P1 DSETP.GEU.AND P2, PT, R18, R20, PT ;  /* 0x000000141200922a */ /* 0x000fcc0003f4e000 */
[----:B------:R-:W-:Y:S02]  /*1360*/  @!P1 FSEL R26, R20, R18, !P2 ;  /* 0x00000012141a9208 */ /* 0x000fe40005000000 */
[----:B------:R-:W-:-:S05]  /*1370*/  @!P1 FSEL R27, R21, R19, !P2 ;  /* 0x00000013151b9208 */ /* 0x000fca0005000000 */
[----:B------:R0:W-:Y:S04]  /*1380*/  @!P1 STG.E.64 desc[UR20][R12.64+0x400], R26 ;  /* 0x0004001a0c009986 */ /* 0x0001e8000c101b14 */
[----:B------:R-:W2:Y:S04]  /*1390*/  @!P0 LDG.E.64 R20, desc[UR20][R8.64+0x800] ;  /* 0x0008001408148981 */ /* 0x000ea8000c1e1b00 */
[----:B------:R-:W2:Y:S02]  /*13a0*/  @!P0 LDG.E.64 R22, desc[UR20][R10.64+0x800] ;  /* 0x000800140a168981 */ /* 0x000ea4000c1e1b00 */
[----:B--2---:R-:W-:-:S02]  /*13b0*/  @!P0 DADD R18, R20, -R22 ;  /* 0x0000000014128229 */ /* 0x004fc40000000816 */
[----:B------:R-:W-:Y:S01]  /*13c0*/  @!P0 DADD R20, -R20, R22 ;  /* 0x0000000014148229 */ /* 0x000fe20000000116 */
[----:B------:R-:W-:-:S05]  /*13d0*/  VIADD R22, R17, 0x200 ;  /* 0x0000020011167836 */ /* 0x000fca0000000000 */
[----:B------:R-:W-:Y:S02]  /*13e0*/  ISETP.GE.AND P1, PT, R22, UR8, PT ;  /* 0x0000000816007c0c */ /* 0x000fe4000bf26270 */
[----:B------:R-:W-:-:S06]  /*13f0*/  @!P0 DSETP.GEU.AND P2, PT, R18, R20, PT ;  /* 0x000000141200822a */ /* 0x000fcc0003f4e000 */
[----:B-1----:R-:W-:Y:S02]  /*1400*/  @!P0 FSEL R24, R20, R18, !P2 ;  /* 0x0000001214188208 */ /* 0x002fe40005000000 */
        /* <DEDUP_REMOVED lines=9> */
[----:B0-----:R-:W-:Y:S02]  /*14a0*/  @!P1 FSEL R26, R20, R18, !P2 ;  /* 0x00000012141a9208 */ /* 0x001fe40005000000 */
        /* <DEDUP_REMOVED lines=16> */
[----:B------:R-:W-:-:S05]  /*15b0*/  VIADD R14, R14, 0x8 ;  /* 0x000000080e0e7836 */ /* 0x000fca0000000000 */
[----:B------:R-:W-:Y:S01]  /*15c0*/  ISETP.NE.AND P1, PT, R14, R15, PT ;  /* 0x0000000f0e00720c */ /* 0x000fe20003f25270 */
[C-C-:B--2---:R-:W-:Y:S02]  /*15d0*/  @!P2 DADD R18, R20.reuse, -R22.reuse ;  /* 0x000000001412a229 */ /* 0x144fe40000000816 */
[----:B------:R-:W-:-:S08]  /*15e0*/  @!P2 DADD R20, -R20, R22 ;  /* 0x000000001414a229 */ /* 0x000fd00000000116 */
[----:B------:R-:W-:-:S06]  /*15f0*/  @!P2 DSETP.GEU.AND P0, PT, R18, R20, PT ;  /* 0x000000141200a22a */ /* 0x000fcc0003f0e000 */
[----:B------:R-:W-:Y:S02]  /*1600*/  @!P2 FSEL R18, R20, R18, !P0 ;  /* 0x000000121412a208 */ /* 0x000fe40004000000 */
[----:B------:R-:W-:Y:S02]  /*1610*/  @!P2 FSEL R19, R21, R19, !P0 ;  /* 0x000000131513a208 */ /* 0x000fe40004000000 */
[----:B------:R-:W-:-:S03]  /*1620*/  ISETP.GE.AND P0, PT, R17, UR8, PT ;  /* 0x0000000811007c0c */ /* 0x000fc6000bf06270 */
[----:B------:R0:W-:Y:S10]  /*1630*/  @!P2 STG.E.64 desc[UR20][R12.64+0x1400], R18 ;  /* 0x001400120c00a986 */ /* 0x0001f4000c101b14 */
        /* <DEDUP_REMOVED lines=9> */
.L_x_1078:
[----:B------:R-:W-:Y:S05]  /*16d0*/  BSYNC.RECONVERGENT B0 ;  /* 0x0000000000007941 */ /* 0x000fea0003800200 */
.L_x_1077:
[----:B------:R-:W-:Y:S05]  /*16e0*/  @P1 BRA `(.L_x_1079) ;  /* 0xfffffff800901947 */ /* 0x000fea000383ffff */
.L_x_1076:
        /* <DEDUP_REMOVED lines=8> */
[----:B------:R-:W-:-:S13]  /*1770*/  ISETP.GE.AND P2, PT, R9, UR8, PT ;  /* 0x0000000809007c0c */ /* 0x000fda000bf46270 */
[----:B01----:R-:W-:-:S04]  /*1780*/  @!P2 IMAD.WIDE R12, R9, 0x8, R4 ;  /* 0x00000008090ca825 */ /* 0x003fc800078e0204 */
[C---:B------:R-:W-:Y:S02]  /*1790*/  @!P2 IMAD.WIDE R16, R9.reuse, 0x8, R2 ;  /* 0x000000080910a825 */ /* 0x040fe400078e0202 */
[----:B------:R-:W2:Y:S04]  /*17a0*/  @!P2 LDG.E.64 R12, desc[UR20][R12.64] ;  /* 0x000000140c0ca981 */ /* 0x000ea8000c1e1b00 */
[----:B------:R-:W2:Y:S01]  /*17b0*/  @!P2 LDG.E.64 R16, desc[UR20][R16.64] ;  /* 0x000000141010a981 */ /* 0x000ea2000c1e1b00 */
[----:B------:R-:W-:-:S05]  /*17c0*/  VIADD R11, R9, 0x80 ;  /* 0x00000080090b7836 */ /* 0x000fca0000000000 */
[----:B------:R-:W-:-:S13]  /*17d0*/  ISETP.GE.AND P1, PT, R11, UR8, PT ;  /* 0x000000080b007c0c */ /* 0x000fda000bf26270 */
        /* <DEDUP_REMOVED lines=12> */
[----:B------:R-:W-:-:S13]  /*18a0*/  ISETP.GE.AND P2, PT, R13, UR8, PT ;  /* 0x000000080d007c0c */ /* 0x000fda000bf46270 */
        /* <DEDUP_REMOVED lines=12> */
[----:B------:R-:W-:Y:S01]  /*1970*/  ISETP.GE.AND P1, PT, R9, UR8, PT ;  /* 0x0000000809007c0c */ /* 0x000fe2000bf26270 */
        /* <DEDUP_REMOVED lines=9> */
[----:B------:R-:W3:Y:S04]  /*1a10*/  @!P1 LDG.E.64 R16, desc[UR20][R16.64] ;  /* 0x0000001410109981 */ /* 0x000ee8000c1e1b00 */
[----:B------:R-:W3:Y:S01]  /*1a20*/  @!P1 LDG.E.64 R18, desc[UR20][R18.64] ;  /* 0x0000001412129981 */ /* 0x000ee2000c1e1b00 */
[----:B------:R-:W-:Y:S01]  /*1a30*/  VIADD R15, R15, 0x4 ;  /* 0x000000040f0f7836 */ /* 0x000fe20000000000 */
[----:B---3--:R-:W-:-:S02]  /*1a40*/  @!P1 DADD R20, R16, -R18 ;  /* 0x0000000010149229 */ /* 0x008fc40000000812 */
[----:B------:R-:W-:-:S08]  /*1a50*/  @!P1 DADD R22, -R16, R18 ;  /* 0x0000000010169229 */ /* 0x000fd00000000112 */
[----:B------:R-:W-:-:S06]  /*1a60*/  @!P1 DSETP.GEU.AND P2, PT, R20, R22, PT ;  /* 0x000000161400922a */ /* 0x000fcc0003f4e000 */
[----:B------:R-:W-:Y:S02]  /*1a70*/  @!P1 FSEL R22, R22, R20, !P2 ;  /* 0x0000001416169208 */ /* 0x000fe40005000000 */
[----:B------:R-:W-:Y:S01]  /*1a80*/  @!P1 FSEL R23, R23, R21, !P2 ;  /* 0x0000001517179208 */ /* 0x000fe20005000000 */
[----:B------:R-:W-:-:S05]  /*1a90*/  @!P1 IMAD.WIDE R20, R9, 0x8, R6 ;  /* 0x0000000809149825 */ /* 0x000fca00078e0206 */
[----:B------:R2:W-:Y:S02]  /*1aa0*/  @!P1 STG.E.64 desc[UR20][R20.64], R22 ;  /* 0x0000001614009986 */ /* 0x0005e4000c101b14 */
.L_x_1080:
[----:B------:R-:W-:Y:S05]  /*1ab0*/  @!P0 EXIT ;  /* 0x000000000000894d */ /* 0x000fea0003800000 */
[----:B------:R-:W-:Y:S02]  /*1ac0*/  ISETP.NE.AND P1, PT, R10, 0x1, PT ;  /* 0x000000010a00780c */ /* 0x000fe40003f25270 */
[----:B------:R-:W-:-:S04]  /*1ad0*/  LOP3.LUT R8, R8, 0x1, RZ, 0xc0, !PT ;  /* 0x0000000108087812 */ /* 0x000fc800078ec0ff */
[----:B------:R-:W-:-:S07]  /*1ae0*/  ISETP.NE.U32.AND P0, PT, R8, 0x1, PT ;  /* 0x000000010800780c */ /* 0x000fce0003f05070 */
[----:B------:R-:W-:Y:S06]  /*1af0*/  @!P1 BRA `(.L_x_1081) ;  /* 0x00000000006c9947 */ /* 0x000fec0003800000 */
[----:B--2---:R-:W-:-:S05]  /*1b00*/  IMAD R21, R15, 0x80, R0 ;  /* 0x000000800f157824 */ /* 0x004fca00078e0200 */
[----:B------:R-:W-:-:S13]  /*1b10*/  ISETP.GE.AND P2, PT, R21, UR8, PT ;  /* 0x0000000815007c0c */ /* 0x000fda000bf46270 */
[----:B------:R-:W-:-:S04]  /*1b20*/  @!P2 IMAD.WIDE R10, R21, 0x8, R4 ;  /* 0x00000008150aa825 */ /* 0x000fc800078e0204 */
[C---:B01----:R-:W-:Y:S02]  /*1b30*/  @!P2 IMAD.WIDE R12, R21.reuse, 0x8, R2 ;  /* 0x00000008150ca825 */ /* 0x043fe400078e0202 */
[----:B------:R-:W2:Y:S04]  /*1b40*/  @!P2 LDG.E.64 R10, desc[UR20][R10.64] ;  /* 0x000000140a0aa981 */ /* 0x000ea8000c1e1b00 */
[----:B------:R-:W2:Y:S01]  /*1b50*/  @!P2 LDG.E.64 R12, desc[UR20][R12.64] ;  /* 0x000000140c0ca981 */ /* 0x000ea2000c1e1b00 */
[----:B------:R-:W-:-:S05]  /*1b60*/  VIADD R9, R21, 0x80 ;  /* 0x0000008015097836 */ /* 0x000fca0000000000 */
[----:B------:R-:W-:Y:S01]  /*1b70*/  ISETP.GE.AND P1, PT, R9, UR8, PT ;  /* 0x0000000809007c0c */ /* 0x000fe2000bf26270 */
[C-C-:B--2---:R-:W-:Y:S02]  /*1b80*/  @!P2 DADD R16, R10.reuse, -R12.reuse ;  /* 0x000000000a10a229 */ /* 0x144fe4000000080c */
[----:B------:R-:W-:-:S10]  /*1b90*/  @!P2 DADD R18, -R10, R12 ;  /* 0x000000000a12a229 */ /* 0x000fd4000000010c */
[----:B------:R-:W-:Y:S01]  /*1ba0*/  @!P1 IMAD.WIDE R10, R9, 0x8, R2 ;  /* 0x00000008090a9825 */ /* 0x000fe200078e0202 */
[----:B------:R-:W-:-:S06]  /*1bb0*/  @!P2 DSETP.GEU.AND P3, PT, R16, R18, PT ;  /* 0x000000121000a22a */ /* 0x000fcc0003f6e000 */
[----:B------:R-:W-:Y:S02]  /*1bc0*/  @!P2 FSEL R22, R18, R16, !P3 ;  /* 0x000000101216a208 */ /* 0x000fe40005800000 */
[----:B------:R-:W-:Y:S01]  /*1bd0*/  @!P2 FSEL R23, R19, R17, !P3 ;  /* 0x000000111317a208 */ /* 0x000fe20005800000 */
[----:B------:R-:W-:-:S04]  /*1be0*/  @!P2 IMAD.WIDE R16, R21, 0x8, R6 ;  /* 0x000000081510a825 */ /* 0x000fc800078e0206 */
[C---:B------:R-:W-:Y:S01]  /*1bf0*/  @!P1 IMAD.WIDE R18, R9.reuse, 0x8, R4 ;  /* 0x0000000809129825 */ /* 0x040fe200078e0204 */
[----:B------:R3:W-:Y:S04]  /*1c00*/  @!P2 STG.E.64 desc[UR20][R16.64], R22 ;  /* 0x000000161000a986 */ /* 0x0007e8000c101b14 */
[----:B------:R-:W2:Y:S04]  /*1c10*/  @!P1 LDG.E.64 R10, desc[UR20][R10.64] ;  /* 0x000000140a0a9981 */ /* 0x000ea8000c1e1b00 */
[----:B------:R-:W2:Y:S01]  /*1c20*/  @!P1 LDG.E.64 R18, desc[UR20][R18.64] ;  /* 0x0000001412129981 */ /* 0x000ea2000c1e1b00 */
[----:B------:R-:W-:-:S04]  /*1c30*/  @!P1 IMAD.WIDE R8, R9, 0x8, R6 ;  /* 0x0000000809089825 */ /* 0x000fc800078e0206 */
[----:B------:R-:W-:Y:S01]  /*1c40*/  VIADD R15, R15, 0x2 ;  /* 0x000000020f0f7836 */ /* 0x000fe20000000000 */
[C-C-:B--2---:R-:W-:Y:S02]  /*1c50*/  @!P1 DADD R12, R18.reuse, -R10.reuse ;  /* 0x00000000120c9229 */ /* 0x144fe4000000080a */
[----:B------:R-:W-:-:S08]  /*1c60*/  @!P1 DADD R20, -R18, R10 ;  /* 0x0000000012149229 */ /* 0x000fd0000000010a */
[----:B------:R-:W-:-:S06]  /*1c70*/  @!P1 DSETP.GEU.AND P2, PT, R12, R20, PT ;  /* 0x000000140c00922a */ /* 0x000fcc0003f4e000 */
[----:B------:R-:W-:Y:S02]  /*1c80*/  @!P1 FSEL R12, R20, R12, !P2 ;  /* 0x0000000c140c9208 */ /* 0x000fe40005000000 */
[----:B------:R-:W-:-:S05]  /*1c90*/  @!P1 FSEL R13, R21, R13, !P2 ;  /* 0x0000000d150d9208 */ /* 0x000fca0005000000 */
[----:B------:R3:W-:Y:S02]  /*1ca0*/  @!P1 STG.E.64 desc[UR20][R8.64], R12 ;  /* 0x0000000c08009986 */ /* 0x0007e4000c101b14 */
.L_x_1081:
[----:B------:R-:W-:Y:S05]  /*1cb0*/  @P0 EXIT ;  /* 0x000000000000094d */ /* 0x000fea0003800000 */
[----:B------:R-:W-:-:S05]  /*1cc0*/  IMAD R15, R15, 0x80, R0 ;  /* 0x000000800f0f7824 */ /* 0x000fca00078e0200 */
[----:B------:R-:W-:-:S13]  /*1cd0*/  ISETP.GE.AND P0, PT, R15, UR8, PT ;  /* 0x000000080f007c0c */ /* 0x000fda000bf06270 */
[----:B------:R-:W-:Y:S05]  /*1ce0*/  @P0 EXIT ;  /* 0x000000000000094d */ /* 0x000fea0003800000 */
[----:B------:R-:W-:-:S04]  /*1cf0*/  IMAD.WIDE R4, R15, 0x8, R4 ;  /* 0x000000080f047825 */ /* 0x000fc800078e0204 */
[C---:B------:R-:W-:Y:S02]  /*1d00*/  IMAD.WIDE R2, R15.reuse, 0x8, R2 ;  /* 0x000000080f027825 */ /* 0x040fe400078e0202 */
[----:B------:R-:W3:Y:S04]  /*1d10*/  LDG.E.64 R4, desc[UR20][R4.64] ;  /* 0x0000001404047981 */ /* 0x000ee8000c1e1b00 */
[----:B------:R-:W3:Y:S01]  /*1d20*/  LDG.E.64 R2, desc[UR20][R2.64] ;  /* 0x0000001402027981 */ /* 0x000ee2000c1e1b00 */
[----:B------:R-:W-:Y:S01]  /*1d30*/  IMAD.WIDE R6, R15, 0x8, R6 ;  /* 0x000000080f067825 */ /* 0x000fe200078e0206 */
[C-C-:B---3--:R-:W-:Y:S02]  /*1d40*/  DADD R8, R4.reuse, -R2.reuse ;  /* 0x0000000004087229 */ /* 0x148fe40000000802 */
[----:B------:R-:W-:-:S08]  /*1d50*/  DADD R10, -R4, R2 ;  /* 0x00000000040a7229 */ /* 0x000fd00000000102 */
[----:B------:R-:W-:-:S06]  /*1d60*/  DSETP.GEU.AND P0, PT, R8, R10, PT ;  /* 0x0000000a0800722a */ /* 0x000fcc0003f0e000 */
[----:B------:R-:W-:Y:S02]  /*1d70*/  FSEL R8, R10, R8, !P0 ;  /* 0x000000080a087208 */ /* 0x000fe40004000000 */
[----:B------:R-:W-:-:S05]  /*1d80*/  FSEL R9, R11, R9, !P0 ;  /* 0x000000090b097208 */ /* 0x000fca0004000000 */
[----:B------:R-:W-:Y:S01]  /*1d90*/  STG.E.64 desc[UR20][R6.64], R8 ;  /* 0x0000000806007986 */ /* 0x000fe2000c101b14 */
[----:B------:R-:W-:Y:S05]  /*1da0*/  EXIT ;  /* 0x000000000000794d */ /* 0x000fea0003800000 */
.L_x_1082:
        /* <DEDUP_REMOVED lines=13> */
.L_x_1320:


//--------------------- .text._ZN3cub18CUB_300001_SM_10006detail8for_each13static_kernelINS2_12policy_hub_t12policy_500_tEmN6thrust24THRUST_300001_SM_1000_NS8cuda_cub20__uninitialized_fill7functorINS7_10device_ptrIbEEbEEEEvT0_T1_ --------------------------
	.section	.text._ZN3cub18CUB_300001_SM_10006detail8for_each13static_kernelINS2_12policy_hub_t12policy_500_tEmN6thrust24THRUST_300001_SM_1000_NS8cuda_cub20__uninitialized_fill7functorINS7_10device_ptrIbEEbEEEEvT0_T1_,"ax",@progbits
	.align	128
        .global         _ZN3cub18CUB_300001_SM_10006detail8for_each13static_kernelINS2_12policy_hub_t12policy_500_tEmN6thrust24THRUST_300001_SM_1000_NS8cuda_cub20__uninitialized_fill7functorINS7_10device_ptrIbEEbEEEEvT0_T1_
        .type           _ZN3cub18CUB_300001_SM_10006detail8for_each13static_kernelINS2_12policy_hub_t12policy_500_tEmN6thrust24THRUST_300001_SM_1000_NS8cuda_cub20__uninitialized_fill7functorINS7_10device_ptrIbEEbEEEEvT0_T1_,@function
        .size           _ZN3cub18CUB_300001_SM_10006detail8for_each13static_kernelINS2_12policy_hub_t12policy_500_tEmN6thrust24THRUST_300001_SM_1000_NS8cuda_cub20__uninitialized_fill7functorINS7_10device_ptrIbEEbEEEEvT0_T1_,(.L_x_1321 - _ZN3cub18CUB_300001_SM_10006detail8for_each13static_kernelINS2_12policy_hub_t12policy_500_tEmN6thrust24THRUST_300001_SM_1000_NS8cuda_cub20__uninitialized_fill7functorINS7_10device_ptrIbEEbEEEEvT0_T1_)
        .other          _ZN3cub18CUB_300001_SM_10006detail8for_each13static_kernelINS2_12policy_hub_t12policy_500_tEmN6thrust24THRUST_300001_SM_1000_NS8cuda_cub20__uninitialized_fill7functorINS7_10device_ptrIbEEbEEEEvT0_T1_,@"STO_CUDA_ENTRY STV_DEFAULT"
_ZN3cub18CUB_300001_SM_10006detail8for_each13static_kernelINS2_12policy_hub_t12policy_500_tEmN6thrust24THRUST_300001_SM_1000_NS8cuda_cub20__uninitialized_fill7functorINS7_10device_ptrIbEEbEEEEvT0_T1_:
.text._ZN3cub18CUB_300001_SM_10006detail8for_each13static_kernelINS2_12policy_hub_t12policy_500_tEmN6thrust24THRUST_300001_SM_1000_NS8cuda_cub20__uninitialized_fill7functorINS7_10device_ptrIbEEbEEEEvT0_T1_:
[----:B------:R-:W-:Y:S08]  /*0000*/  LDC R1, c[0x0][0x37c] ;  /* 0x0000df00ff017b82 */ /* 0x000ff00000000800 */
[----:B------:R-:W0:Y:S01]  /*0010*/  S2UR UR4, SR_CTAID.X ;  /* 0x00000000000479c3 */ /* 0x000e220000002500 */
[----:B------:R-:W1:Y:S01]  /*0020*/  LDCU.64 UR6, c[0x0][0x380] ;  /* 0x00007000ff0677ac */ /* 0x000e620008000a00 */
[----:B------:R-:W2:Y:S06]  /*0030*/  LDCU.64 UR8, c[0x0][0x358] ;  /* 0x00006b00ff0877ac */ /* 0x000eac0008000a00 */
[----:B------:R-:W3:Y:S01]  /*0040*/  LDC R5, c[0x0][0x390] ;  /* 0x0000e400ff057b82 */ /* 0x000ee20000000800 */
[----:B0-----:R-:W-:-:S04]  /*0050*/  UIMAD.WIDE.U32 UR4, UR4, 0x200, URZ ;  /* 0x00000200040478a5 */ /* 0x001fc8000f8e00ff */
[----:B-1----:R-:W-:-:S04]  /*0060*/  UIADD3 UR6, UP0, UPT, -UR4, UR6, URZ ;  /* 0x0000000604067290 */ /* 0x002fc8000ff1e1ff */
[----:B------:R-:W-:Y:S01]  /*0070*/  UIADD3.X UR7, UPT, UPT, ~UR5, UR7, URZ, UP0, !UPT ;  /* 0x0000000705077290 */ /* 0x000fe200087fe5ff */
[----:B---3--:R-:W-:Y:S01]  /*0080*/  PRMT R5, R5, 0x7770, RZ ;  /* 0x0000777005057816 */ /* 0x008fe200000000ff */
[----:B------:R-:W-:-:S04]  /*0090*/  UISETP.GE.U32.AND UP0, UPT, UR6, 0x200, UPT ;  /* 0x000002000600788c */ /* 0x000fc8000bf06070 */
[----:B------:R-:W-:-:S09]  /*00a0*/  UISETP.GE.U32.AND.EX UP0, UPT, UR7, URZ, UPT, UP0 ;  /* 0x000000ff0700728c */ /* 0x000fd2000bf06100 */
[----:B--2---:R-:W-:Y:S05]  /*00b0*/  BRA.U !UP0, `(.L_x_1083) ;  /* 0x00000001081c7547 */ /* 0x004fea000b800000 */
[----:B------:R-:W0:Y:S01]  /*00c0*/  S2R R3, SR_TID.X ;  /* 0x0000000000037919 */ /* 0x000e220000002100 */
[----:B------:R-:W0:Y:S02]  /*00d0*/  LDC.64 R6, c[0x0][0x388] ;  /* 0x0000e200ff067b82 */ /* 0x000e240000000a00 */
[----:B0-----:R-:W-:-:S04]  /*00e0*/  IADD3 R2, P0, P1, R6, UR4, R3 ;  /* 0x0000000406027c10 */ /* 0x001fc8000f91e003 */
[----:B------:R-:W-:-:S05]  /*00f0*/  IADD3.X R3, PT, PT, R7, UR5, RZ, P0, P1 ;  /* 0x0000000507037c10 */ /* 0x000fca00087e24ff */
[----:B------:R-:W-:Y:S04]  /*0100*/  STG.E.U8 desc[UR8][R2.64], R5 ;  /* 0x0000000502007986 */ /* 0x000fe8000c101108 */
[----:B------:R-:W-:Y:S01]  /*0110*/  STG.E.U8 desc[UR8][R2.64+0x100], R5 ;  /* 0x0001000502007986 */ /* 0x000fe2000c101108 */
[----:B------:R-:W-:Y:S05]  /*0120*/  EXIT ;  /* 0x000000000000794d */ /* 0x000fea0003800000 */
.L_x_1083:
[----:B------:R-:W0:Y:S01]  /*0130*/  S2R R3, SR_TID.X ;  /* 0x0000000000037919 */ /* 0x000e220000002100 */
[----:B------:R-:W1:Y:S01]  /*0140*/  LDC.64 R6, c[0x0][0x388] ;  /* 0x0000e200ff067b82 */ /* 0x000e620000000a00 */
[----:B------:R-:W-:Y:S02]  /*0150*/  IMAD.U32 R2, RZ, RZ, UR7 ;  /* 0x00000007ff027e24 */ /* 0x000fe4000f8e00ff */
[C---:B0-----:R-:W-:Y:S01]  /*0160*/  VIADD R0, R3.reuse, 0x100 ;  /* 0x0000010003007836 */ /* 0x041fe20000000000 */
[----:B------:R-:W-:-:S04]  /*0170*/  ISETP.LT.U32.AND P0, PT, R3, UR6, PT ;  /* 0x0000000603007c0c */ /* 0x000fc8000bf01070 */
[----:B------:R-:W-:Y:S01]  /*0180*/  ISETP.LT.U32.AND P1, PT, R0, UR6, PT ;  /* 0x0000000600007c0c */ /* 0x000fe2000bf21070 */
[----:B------:R-:W-:Y:S01]  /*0190*/  IMAD.U32 R0, RZ, RZ, UR7 ;  /* 0x00000007ff007e24 */ /* 0x000fe2000f8e00ff */
[----:B------:R-:W-:Y:S02]  /*01a0*/  ISETP.GT.U32.AND.EX P0, PT, R2, RZ, PT, P0 ;  /* 0x000000ff0200720c */ /* 0x000fe40003f04100 */
[----:B-1----:R-:W-:Y:S02]  /*01b0*/  IADD3 R2, P2, P3, R6, UR4, R3 ;  /* 0x0000000406027c10 */ /* 0x002fe4000fb5e003 */
[----:B------:R-:W-:Y:S02]  /*01c0*/  ISETP.GT.U32.AND.EX P1, PT, R0, RZ, PT, P1 ;  /* 0x000000ff0000720c */ /* 0x000fe40003f24110 */
[----:B------:R-:W-:-:S07]  /*01d0*/  IADD3.X R3, PT, PT, R7, UR5, RZ, P2, P3 ;  /* 0x0000000507037c10 */ /* 0x000fce00097e64ff */
[----:B------:R0:W-:Y:S04]  /*01e0*/  @P0 STG.E.U8 desc[UR8][R2.64], R5 ;  /* 0x0000000502000986 */ /* 0x0001e8000c101108 */
[----:B------:R-:W-:Y:S05]  /*01f0*/  @!P1 EXIT ;  /* 0x000000000000994d */ /* 0x000fea0003800000 */
[----:B------:R-:W-:Y:S01]  /*0200*/  STG.E.U8 desc[UR8][R2.64+0x100], R5 ;  /* 0x0001000502007986 */ /* 0x000fe2000c101108 */
[----:B------:R-:W-:Y:S05]  /*0210*/  EXIT ;  /* 0x000000000000794d */ /* 0x000fea0003800000 */
.L_x_1084:
        /* <DEDUP_REMOVED lines=14> */
.L_x_1321:


//--------------------- .text._ZN3cub18CUB_300001_SM_10006detail8for_each13static_kernelINS2_12policy_hub_t12policy_500_tEmN6thrust24THRUST_300001_SM_1000_NS8cuda_cub20__uninitialized_fill7functorINS7_10device_ptrIjEEjEEEEvT0_T1_ --------------------------
	.section	.text._ZN3cub18CUB_300001_SM_10006detail8for_each13static_kernelINS2_12policy_hub_t12policy_500_tEmN6thrust24THRUST_300001_SM_1000_NS8cuda_cub20__uninitialized_fill7functorINS7_10device_ptrIjEEjEEEEvT0_T1_,"ax",@progbits
	.align	128
        .global         _ZN3cub18CUB_300001_SM_10006detail8for_each13static_kernelINS2_12policy_hub_t12policy_500_tEmN6thrust24THRUST_300001_SM_1000_NS8cuda_cub20__uninitialized_fill7functorINS7_10device_ptrIjEEjEEEEvT0_T1_
        .type           _ZN3cub18CUB_300001_SM_10006detail8for_each13static_kernelINS2_12policy_hub_t12policy_500_tEmN6thrust24THRUST_300001_SM_1000_NS8cuda_cub20__uninitialized_fill7functorINS7_10device_ptrIjEEjEEEEvT0_T1_,@function
        .size           _ZN3cub18CUB_300001_SM_10006detail8for_each13static_kernelINS2_12policy_hub_t12policy_500_tEmN6thrust24THRUST_300001_SM_1000_NS8cuda_cub20__uninitialized_fill7functorINS7_10device_ptrIjEEjEEEEvT0_T1_,(.L_x_1322 - _ZN3cub18CUB_300001_SM_10006detail8for_each13static_kernelINS2_12policy_hub_t12policy_500_tEmN6thrust24THRUST_300001_SM_1000_NS8cuda_cub20__uninitialized_fill7functorINS7_10device_ptrIjEEjEEEEvT0_T1_)
        .other          _ZN3cub18CUB_300001_SM_10006detail8for_each13static_kernelINS2_12policy_hub_t12policy_500_tEmN6thrust24THRUST_300001_SM_1000_NS8cuda_cub20__uninitialized_fill7functorINS7_10device_ptrIjEEjEEEEvT0_T1_,@"STO_CUDA_ENTRY STV_DEFAULT"
_ZN3cub18CUB_300001_SM_10006detail8for_each13static_kernelINS2_12policy_hub_t12policy_500_tEmN6thrust24THRUST_300001_SM_1000_NS8cuda_cub20__uninitialized_fill7functorINS7_10device_ptrIjEEjEEEEvT0_T1_:
.text._ZN3cub18CUB_300001_SM_10006detail8for_each13static_kernelINS2_12policy_hub_t12policy_500_tEmN6thrust24THRUST_300001_SM_1000_NS8cuda_cub20__uninitialized_fill7functorINS7_10device_ptrIjEEjEEEEvT0_T1_:
[----:B------:R-:W-:Y:S08]  /*0000*/  LDC R1, c[0x0][0x37c] ;  /* 0x0000df00ff017b82 */ /* 0x000ff00000000800 */
[----:B------:R-:W0:Y:S01]  /*0010*/  S2UR UR4, SR_CTAID.X ;  /* 0x00000000000479c3 */ /* 0x000e220000002500 */
[----:B------:R-:W1:Y:S01]  /*0020*/  LDCU.64 UR6, c[0x0][0x380] ;  /* 0x00007000ff0677ac */ /* 0x000e620008000a00 */
[----:B------:R-:W2:Y:S01]  /*0030*/  LDCU.64 UR8, c[0x0][0x358] ;  /* 0x00006b00ff0877ac */ /* 0x000ea20008000a00 */
[----:B0-----:R-:W-:-:S04]  /*0040*/  UIMAD.WIDE.U32 UR4, UR4, 0x200, URZ ;  /* 0x00000200040478a5 */ /* 0x001fc8000f8e00ff */
[----:B-1----:R-:W-:-:S04]  /*0050*/  UIADD3 UR6, UP0, UPT, -UR4, UR6, URZ ;  /* 0x0000000604067290 */ /* 0x002fc8000ff1e1ff */
[----:B------:R-:W-:Y:S02]  /*0060*/  UIADD3.X UR7, UPT, UPT, ~UR5, UR7, URZ, UP0, !UPT ;  /* 0x0000000705077290 */ /* 0x000fe400087fe5ff */
[----:B------:R-:W-:-:S04]  /*0070*/  UISETP.GE.U32.AND UP0, UPT, UR6, 0x200, UPT ;  /* 0x000002000600788c */ /* 0x000fc8000bf06070 */
[----:B------:R-:W-:-:S09]  /*0080*/  UISETP.GE.U32.AND.EX UP0, UPT, UR7, URZ, UPT, UP0 ;  /* 0x000000ff0700728c */ /* 0x000fd2000bf06100 */
[----:B--2---:R-:W-:Y:S05]  /*0090*/  BRA.U !UP0, `(.L_x_1085) ;  /* 0x0000000108287547 */ /* 0x004fea000b800000 */
[----:B------:R-:W0:Y:S01]  /*00a0*/  S2R R0, SR_TID.X ;  /* 0x0000000000007919 */ /* 0x000e220000002100 */
[----:B------:R-:W1:Y:S01]  /*00b0*/  LDCU.64 UR6, c[0x0][0x388] ;  /* 0x00007100ff0677ac */ /* 0x000e620008000a00 */
[----:B------:R-:W2:Y:S01]  /*00c0*/  LDC R5, c[0x0][0x390] ;  /* 0x0000e400ff057b82 */ /* 0x000ea20000000800 */
[----:B0-----:R-:W-:-:S05]  /*00d0*/  IADD3 R0, P0, PT, R0, UR4, RZ ;  /* 0x0000000400007c10 */ /* 0x001fca000ff1e0ff */
[----:B------:R-:W-:Y:S01]  /*00e0*/  IMAD.X R3, RZ, RZ, UR5, P0 ;  /* 0x00000005ff037e24 */ /* 0x000fe200080e06ff */
[----:B-1----:R-:W-:-:S04]  /*00f0*/  LEA R2, P0, R0, UR6, 0x2 ;  /* 0x0000000600027c11 */ /* 0x002fc8000f8010ff */
[----:B------:R-:W-:-:S05]  /*0100*/  LEA.HI.X R3, R0, UR7, R3, 0x2, P0 ;  /* 0x0000000700037c11 */ /* 0x000fca00080f1403 */
[----:B--2---:R-:W-:Y:S04]  /*0110*/  STG.E desc[UR8][R2.64], R5 ;  /* 0x0000000502007986 */ /* 0x004fe8000c101908 */
[----:B------:R-:W-:Y:S01]  /*0120*/  STG.E desc[UR8][R2.64+0x400], R5 ;  /* 0x0004000502007986 */ /* 0x000fe2000c101908 */
[----:B------:R-:W-:Y:S05]  /*0130*/  EXIT ;  /* 0x000000000000794d */ /* 0x000fea0003800000 */
.L_x_1085:
[----:B------:R-:W0:Y:S01]  /*0140*/  S2R R0, SR_TID.X ;  /* 0x0000000000007919 */ /* 0x000e220000002100 */
[----:B------:R-:W-:Y:S01]  /*0150*/  IMAD.U32 R2, RZ, RZ, UR7 ;  /* 0x00000007ff027e24 */ /* 0x000fe2000f8e00ff */
[----:B------:R-:W1:Y:S01]  /*0160*/  LDCU.64 UR10, c[0x0][0x388] ;  /* 0x00007100ff0a77ac */ /* 0x000e620008000a00 */
[----:B------:R-:W-:Y:S01]  /*0170*/  IMAD.U32 R4, RZ, RZ, UR7 ;  /* 0x00000007ff047e24 */ /* 0x000fe2000f8e00ff */
[----:B0-----:R-:W-:-:S04]  /*0180*/  ISETP.LT.U32.AND P0, PT, R0, UR6, PT ;  /* 0x0000000600007c0c */ /* 0x001fc8000bf01070 */
[----:B------:R-:W-:Y:S01]  /*0190*/  ISETP.GT.U32.AND.EX P0, PT, R2, RZ, PT, P0 ;  /* 0x000000ff0200720c */ /* 0x000fe20003f04100 */
[C---:B------:R-:W-:Y:S01]  /*01a0*/  VIADD R2, R0.reuse, 0x100 ;  /* 0x0000010000027836 */ /* 0x040fe20000000000 */
[----:B------:R-:W-:-:S04]  /*01b0*/  IADD3 R0, P2, PT, R0, UR4, RZ ;  /* 0x0000000400007c10 */ /* 0x000fc8000ff5e0ff */
[----:B------:R-:W-:Y:S01]  /*01c0*/  ISETP.LT.U32.AND P1, PT, R2, UR6, PT ;  /* 0x0000000602007c0c */ /* 0x000fe2000bf21070 */
[----:B------:R-:W-:Y:S01]  /*01d0*/  IMAD.X R3, RZ, RZ, UR5, P2 ;  /* 0x00000005ff037e24 */ /* 0x000fe200090e06ff */
[----:B-1----:R-:W-:Y:S02]  /*01e0*/  LEA R2, P2, R0, UR10, 0x2 ;  /* 0x0000000a00027c11 */ /* 0x002fe4000f8410ff */
[----:B------:R-:W-:Y:S02]  /*01f0*/  ISETP.GT.U32.AND.EX P1, PT, R4, RZ, PT, P1 ;  /* 0x000000ff0400720c */ /* 0x000fe40003f24110 */
[----:B------:R-:W-:Y:S01]  /*0200*/  LEA.HI.X R3, R0, UR11, R3, 0x2, P2 ;  /* 0x0000000b00037c11 */ /* 0x000fe200090f1403 */
[----:B------:R-:W0:Y:S04]  /*0210*/  @P0 LDC R5, c[0x0][0x390] ;  /* 0x0000e400ff050b82 */ /* 0x000e280000000800 */
[----:B0-----:R0:W-:Y:S06]  /*0220*/  @P0 STG.E desc[UR8][R2.64], R5 ;  /* 0x0000000502000986 */ /* 0x0011ec000c101908 */
[----:B------:R-:W-:Y:S05]  /*0230*/  @!P1 EXIT ;  /* 0x000000000000994d */ /* 0x000fea0003800000 */
[----:B0-----:R-:W0:Y:S02]  /*0240*/  LDC R5, c[0x0][0x390] ;  /* 0x0000e400ff057b82 */ /* 0x001e240000000800 */
[----:B0-----:R-:W-:Y:S01]  /*0250*/  STG.E desc[UR8][R2.64+0x400], R5 ;  /* 0x0004000502007986 */ /* 0x001fe2000c101908 */
[----:B------:R-:W-:Y:S05]  /*0260*/  EXIT ;  /* 0x000000000000794d */ /* 0x000fea0003800000 */
.L_x_1086:
        /* <DEDUP_REMOVED lines=9> */
.L_x_1322:


//--------------------- .text._ZN3cub18CUB_300001_SM_10006detail8for_each13static_kernelINS2_12policy_hub_t12policy_500_tEmN6thrust24THRUST_300001_SM_1000_NS8cuda_cub20__uninitialized_fill7functorINS7_10device_ptrIdEEdEEEEvT0_T1_ --------------------------
	.section	.text._ZN3cub18CUB_300001_SM_10006detail8for_each13static_kernelINS2_12policy_hub_t12policy_500_tEmN6thrust24THRUST_300001_SM_1000_NS8cuda_cub20__uninitialized_fill7functorINS7_10device_ptrIdEEdEEEEvT0_T1_,"ax",@progbits
	.align	128
        .global         _ZN3cub18CUB_300001_SM_10006detail8for_each13static_kernelINS2_12policy_hub_t12policy_500_tEmN6thrust24THRUST_300001_SM_1000_NS8cuda_cub20__uninitialized_fill7functorINS7_10device_ptrIdEEdEEEEvT0_T1_
        .type           _ZN3cub18CUB_300001_SM_10006detail8for_each13static_kernelINS2_12policy_hub_t12policy_500_tEmN6thrust24THRUST_300001_SM_1000_NS8cuda_cub20__uninitialized_fill7functorINS7_10device_ptrIdEEdEEEEvT0_T1_,@function
        .size           _ZN3cub18CUB_300001_SM_10006detail8for_each13static_kernelINS2_12policy_hub_t12policy_500_tEmN6thrust24THRUST_300001_SM_1000_NS8cuda_cub20__uninitialized_fill7functorINS7_10device_ptrIdEEdEEEEvT0_T1_,(.L_x_1323 - _ZN3cub18CUB_300001_SM_10006detail8for_each13static_kernelINS2_12policy_hub_t12policy_500_tEmN6thrust24THRUST_300001_SM_1000_NS8cuda_cub20__uninitialized_fill7functorINS7_10device_ptrIdEEdEEEEvT0_T1_)
        .other          _ZN3cub18CUB_300001_SM_10006detail8for_each13static_kernelINS2_12policy_hub_t12policy_500_tEmN6thrust24THRUST_300001_SM_1000_NS8cuda_cub20__uninitialized_fill7functorINS7_10device_ptrIdEEdEEEEvT0_T1_,@"STO_CUDA_ENTRY STV_DEFAULT"
_ZN3cub18CUB_300001_SM_10006detail8for_each13static_kernelINS2_12policy_hub_t12policy_500_tEmN6thrust24THRUST_300001_SM_1000_NS8cuda_cub20__uninitialized_fill7functorINS7_10device_ptrIdEEdEEEEvT0_T1_:
.text._ZN3cub18CUB_300001_SM_10006detail8for_each13static_kernelINS2_12policy_hub_t12policy_500_tEmN6thrust24THRUST_300001_SM_1000_NS8cuda_cub20__uninitialized_fill7functorINS7_10device_ptrIdEEdEEEEvT0_T1_:
        /* <DEDUP_REMOVED lines=12> */
[----:B------:R-:W2:Y:S01]  /*00c0*/  LDC.64 R4, c[0x0][0x390] ;  /* 0x0000e400ff047b82 */ /* 0x000ea20000000a00 */
[----:B0-----:R-:W-:-:S05]  /*00d0*/  IADD3 R0, P0, PT, R0, UR4, RZ ;  /* 0x0000000400007c10 */ /* 0x001fca000ff1e0ff */
[----:B------:R-:W-:Y:S01]  /*00e0*/  IMAD.X R3, RZ, RZ, UR5, P0 ;  /* 0x00000005ff037e24 */ /* 0x000fe200080e06ff */
[----:B-1----:R-:W-:-:S04]  /*00f0*/  LEA R2, P0, R0, UR6, 0x3 ;  /* 0x0000000600027c11 */ /* 0x002fc8000f8018ff */
[----:B------:R-:W-:-:S05]  /*0100*/  LEA.HI.X R3, R0, UR7, R3, 0x3, P0 ;  /* 0x0000000700037c11 */ /* 0x000fca00080f1c03 */
[----:B--2---:R-:W-:Y:S04]  /*0110*/  STG.E.64 desc[UR8][R2.64], R4 ;  /* 0x0000000402007986 */ /* 0x004fe8000c101b08 */
[----:B------:R-:W-:Y:S01]  /*0120*/  STG.E.64 desc[UR8][R2.64+0x800], R4 ;  /* 0x0008000402007986 */ /* 0x000fe2000c101b08 */
[----:B------:R-:W-:Y:S05]  /*0130*/  EXIT ;  /* 0x000000000000794d */ /* 0x000fea0003800000 */
.L_x_1087:
        /* <DEDUP_REMOVED lines=13> */
[----:B------:R-:W0:Y:S04]  /*0210*/  @P0 LDC.64 R4, c[0x0][0x390] ;  /* 0x0000e400ff040b82 */ /* 0x000e280000000a00 */
[----:B0-----:R0:W-:Y:S06]  /*0220*/  @P0 STG.E.64 desc[UR8][R2.64], R4 ;  /* 0x0000000402000986 */ /* 0x0011ec000c101b08 */
[----:B------:R-:W-:Y:S05]  /*0230*/  @!P1 EXIT ;  /* 0x000000000000994d */ /* 0x000fea0003800000 */
[----:B0-----:R-:W0:Y:S02]  /*0240*/  LDC.64 R4, c[0x0][0x390] ;  /* 0x0000e400ff047b82 */ /* 0x001e240000000a00 */
[----:B0-----:R-:W-:Y:S01]  /*0250*/  STG.E.64 desc[UR8][R2.64+0x800], R4 ;  /* 0x0008000402007986 */ /* 0x001fe2000c101b08 */
[----:B------:R-:W-:Y:S05]  /*0260*/  EXIT ;  /* 0x000000000000794d */ /* 0x000fea0003800000 */
.L_x_1088:
        /* <DEDUP_REMOVED lines=9> */
.L_x_1323:


//--------------------- .text._ZN3cub18CUB_300001_SM_10006detail11EmptyKernelIvEEvv --------------------------
	.section	.text._ZN3cub18CUB_300001_SM_10006detail11EmptyKernelIvEEvv,"ax",@progbits
	.align	128
        .global         _ZN3cub18CUB_300001_SM_10006detail11EmptyKernelIvEEvv
        .type           _ZN3cub18CUB_300001_SM_10006detail11EmptyKernelIvEEvv,@function
        .size           _ZN3cub18CUB_300001_SM_10006detail11EmptyKernelIvEEvv,(.L_x_1324 - _ZN3cub18CUB_300001_SM_10006detail11EmptyKernelIvEEvv)
        .other          _ZN3cub18CUB_300001_SM_10006detail11EmptyKernelIvEEvv,@"STO_CUDA_ENTRY STV_DEFAULT"
_ZN3cub18CUB_300001_SM_10006detail11EmptyKernelIvEEvv:
.text._ZN3cub18CUB_300001_SM_10006detail11EmptyKernelIvEEvv:
[----:B------:R-:W-:Y:S01]  /*0000*/  LDC R1, c[0x0][0x37c] ;  /* 0x0000df00ff017b82 */ /* 0x000fe20000000800 */
[----:B------:R-:W-:Y:S05]  /*0010*/  EXIT ;  /* 0x000000000000794d */ /* 0x000fea0003800000 */
.L_x_1089:
        /* <DEDUP_REMOVED lines=14> */
.L_x_1324:


//--------------------- .text._Z6kernelPjPdS0_S0_PbPmS0_S0_mm --------------------------
	.section	.text._Z6kernelPjPdS0_S0_PbPmS0_S0_mm,"ax",@progbits
	.align	128
        .global         _Z6kernelPjPdS0_S0_PbPmS0_S0_mm
        .type           _Z6kernelPjPdS0_S0_PbPmS0_S0_mm,@function
        .size           _Z6kernelPjPdS0_S0_PbPmS0_S0_mm,(.L_x_1294 - _Z6kernelPjPdS0_S0_PbPmS0_S0_mm)
        .other          _Z6kernelPjPdS0_S0_PbPmS0_S0_mm,@"STO_CUDA_ENTRY STV_DEFAULT"
_Z6kernelPjPdS0_S0_PbPmS0_S0_mm:
.text._Z6kernelPjPdS0_S0_PbPmS0_S0_mm:
[----:B------:R-:W0:Y:S01]  /*0000*/  LDC R1, c[0x0][0x37c] ;  /* 0x0000df00ff017b82 */ /* 0x000e220000000800 */
[----:B------:R-:W1:Y:S01]  /*0010*/  S2R R18, SR_CTAID.X ;  /* 0x0000000000127919 */ /* 0x000e620000002500 */
[----:B------:R-:W1:Y:S01]  /*0020*/  LDCU UR6, c[0x0][0x360] ;  /* 0x00006c00ff0677ac */ /* 0x000e620008000800 */
[----:B0-----:R-:W-:Y:S01]  /*0030*/  VIADD R1, R1, 0xffffffc0 ;  /* 0xffffffc001017836 */ /* 0x001fe20000000000 */
[----:B------:R-:W1:Y:S01]  /*0040*/  S2R R3, SR_TID.X ;  /* 0x0000000000037919 */ /* 0x000e620000002100 */
[----:B------:R-:W0:Y:S01]  /*0050*/  LDCU.64 UR8, c[0x0][0x3c0] ;  /* 0x00007800ff0877ac */ /* 0x000e220008000a00 */
[----:B------:R-:W2:Y:S01]  /*0060*/  LDCU.64 UR4, c[0x0][0x3a0] ;  /* 0x00007400ff0477ac */ /* 0x000ea20008000a00 */
[----:B------:R-:W3:Y:S01]  /*0070*/  LDCU.64 UR10, c[0x0][0x358] ;  /* 0x00006b00ff0a77ac */ /* 0x000ee20008000a00 */
[----:B-1----:R-:W-:-:S05]  /*0080*/  IMAD R18, R18, UR6, R3 ;  /* 0x0000000612127c24 */ /* 0x002fca000f8e0203 */
[C---:B0-----:R-:W-:Y:S02]  /*0090*/  ISETP.GE.U32.AND P0, PT, R18.reuse, UR8, PT ;  /* 0x0000000812007c0c */ /* 0x041fe4000bf06070 */
[----:B------:R-:W-:Y:S02]  /*00a0*/  SHF.R.S32.HI R7, RZ, 0x1f, R18 ;  /* 0x0000001fff077819 */ /* 0x000fe40000011412 */
[----:B------:R-:W-:Y:S02]  /*00b0*/  ISETP.GE.U32.AND.EX P0, PT, RZ, UR9, PT, P0 ;  /* 0x00000009ff007c0c */ /* 0x000fe4000bf06100 */
[----:B--2---:R-:W-:-:S04]  /*00c0*/  IADD3 R26, P1, PT, R18, UR4, RZ ;  /* 0x00000004121a7c10 */ /* 0x004fc8000ff3e0ff */
[----:B------:R-:W-:-:S05]  /*00d0*/  IADD3.X R27, PT, PT, R7, UR5, RZ, P1, !PT ;  /* 0x00000005071b7c10 */ /* 0x000fca0008ffe4ff */
[----:B---3--:R0:W-:Y:S02]  /*00e0*/  STG.E.U8 desc[UR10][R26.64], RZ ;  /* 0x000000ff1a007986 */ /* 0x0081e4000c10110a */
[----:B------:R-:W-:Y:S05]  /*00f0*/  @P0 EXIT ;  /* 0x000000000000094d */ /* 0x000fea0003800000 */
[----:B------:R-:W1:Y:S01]  /*0100*/  LDCU.64 UR4, c[0x0][0x3c8] ;  /* 0x00007900ff0477ac */ /* 0x000e620008000a00 */
[----:B------:R-:W-:Y:S01]  /*0110*/  BSSY.RECONVERGENT B1, `(.L_x_1090) ;  /* 0x0000e03000017945 */ /* 0x000fe20003800200 */
[----:B------:R-:W-:Y:S01]  /*0120*/  IMAD.MOV.U32 R19, RZ, RZ, RZ ;  /* 0x000000ffff137224 */ /* 0x000fe200078e00ff */
[----:B------:R-:W2:Y:S01]  /*0130*/  LDCU.128 UR20, c[0x0][0x380] ;  /* 0x00007000ff1477ac */ /* 0x000ea20008000c00 */
[----:B------:R-:W3:Y:S01]  /*0140*/  LDCU.128 UR24, c[0x0][0x390] ;  /* 0x00007200ff1877ac */ /* 0x000ee20008000c00 */
[----:B------:R-:W4:Y:S01]  /*0150*/  LDCU UR7, c[0x0][0x370] ;  /* 0x00006e00ff0777ac */ /* 0x000f220008000800 */
[----:B-1----:R-:W-:Y:S01]  /*0160*/  IMAD R3, R7, UR4, RZ ;  /* 0x0000000407037c24 */ /* 0x002fe2000f8e02ff */
[----:B------:R-:W-:Y:S02]  /*0170*/  UIADD3 UR12, UP0, UPT, UR4, -0x1, URZ ;  /* 0xffffffff040c7890 */ /* 0x000fe4000ff1e0ff */
[----:B------:R-:W-:Y:S01]  /*0180*/  IMAD.WIDE.U32 R4, R18, UR4, RZ ;  /* 0x0000000412047c25 */ /* 0x000fe2000f8e00ff */
[----:B------:R-:W-:-:S02]  /*0190*/  ULOP3.LUT UR13, UR4, 0x7, URZ, 0xc0, !UPT ;  /* 0x00000007040d7892 */ /* 0x000fc4000f8ec0ff */
[----:B------:R-:W-:Y:S01]  /*01a0*/  ULOP3.LUT UR15, UR4, 0xf, URZ, 0xc0, !UPT ;  /* 0x0000000f040f7892 */ /* 0x000fe2000f8ec0ff */
[----:B------:R-:W-:Y:S01]  /*01b0*/  IMAD R3, R18, UR5, R3 ;  /* 0x0000000512037c24 */ /* 0x000fe2000f8e0203 */
[C---:B--2---:R-:W-:Y:S01]  /*01c0*/  LEA R0, P0, R4.reuse, UR20, 0x2 ;  /* 0x0000001404007c11 */ /* 0x044fe2000f8010ff */
[----:B------:R-:W-:Y:S01]  /*01d0*/  IMAD.SHL.U32 R20, R4, 0x8, RZ ;  /* 0x0000000804147824 */ /* 0x000fe200078e00ff */
[----:B------:R-:W-:Y:S01]  /*01e0*/  UIADD3.X UR5, UPT, UPT, UR5, -0x1, URZ, UP0, !UPT ;  /* 0xffffffff05057890 */ /* 0x000fe200087fe4ff */
[----:B------:R-:W-:Y:S01]  /*01f0*/  IMAD.IADD R3, R5, 0x1, R3 ;  /* 0x0000000105037824 */ /* 0x000fe200078e0203 */
[----:B------:R-:W-:Y:S01]  /*0200*/  IADD3 R22, P2, PT, R0, 0x10, RZ ;  /* 0x0000001000167810 */ /* 0x000fe20007f5e0ff */
[----:B------:R-:W-:Y:S01]  /*0210*/  UIADD3 UR17, UP0, UPT, UR13, -0x1, URZ ;  /* 0xffffffff0d117890 */ /* 0x000fe2000ff1e0ff */
[----:B------:R-:W-:Y:S01]  /*0220*/  IADD3 R2, P1, PT, R20, UR22, RZ ;  /* 0x0000001614027c10 */ /* 0x000fe2000ff3e0ff */
[----:B------:R-:W-:Y:S01]  /*0230*/  UIADD3 UR18, UP1, UPT, UR15, -0x1, URZ ;  /* 0xffffffff0f127890 */ /* 0x000fe2000ff3e0ff */
[C-C-:B------:R-:W-:Y:S01]  /*0240*/  SHF.L.U64.HI R17, R4.reuse, 0x3, R3.reuse ;  /* 0x0000000304117819 */ /* 0x140fe20000010203 */
[----:B------:R-:W-:Y:S01]  /*0250*/  ULOP3.LUT UR14, UR4, 0x3, URZ, 0xc0, !UPT ;  /* 0x00000003040e7892 */ /* 0x000fe2000f8ec0ff */
[----:B------:R-:W-:Y:S01]  /*0260*/  LEA.HI.X R3, R4, UR21, R3, 0x2, P0 ;  /* 0x0000001504037c11 */ /* 0x000fe200080f1403 */
[----:B------:R-:W-:Y:S01]  /*0270*/  ULOP3.LUT UR16, UR4, 0xfffffff8, URZ, 0xc0, !UPT ;  /* 0xfffffff804107892 */ /* 0x000fe2000f8ec0ff */
[C---:B------:R-:W-:Y:S01]  /*0280*/  IADD3.X R16, PT, PT, R17.reuse, UR23, RZ, P1, !PT ;  /* 0x0000001711107c10 */ /* 0x040fe20008ffe4ff */
[----:B------:R-:W-:Y:S01]  /*0290*/  ULOP3.LUT UR4, UR4, 0xfffffff0, URZ, 0xc0, !UPT ;  /* 0xfffffff004047892 */ /* 0x000fe2000f8ec0ff */
[----:B---3--:R-:W-:Y:S01]  /*02a0*/  LEA R24, P1, R18, UR26, 0x3 ;  /* 0x0000001a12187c11 */ /* 0x008fe2000f8218ff */
[----:B------:R-:W-:Y:S01]  /*02b0*/  IMAD.X R21, RZ, RZ, R3, P2 ;  /* 0x000000ffff157224 */ /* 0x000fe200010e0603 */
[----:B------:R-:W-:Y:S01]  /*02c0*/  IADD3 R20, P0, PT, R20, UR24, RZ ;  /* 0x0000001814147c10 */ /* 0x000fe2000ff1e0ff */
[----:B----4-:R-:W-:Y:S01]  /*02d0*/  UIMAD UR6, UR6, UR7, URZ ;  /* 0x00000007060672a4 */ /* 0x010fe2000f8e02ff */
[----:B------:R-:W-:Y:S01]  /*02e0*/  LEA.HI.X R25, R18, UR27, R7, 0x3, P1 ;  /* 0x0000001b12197c11 */ /* 0x000fe200088f1c07 */
[----:B------:R-:W-:Y:S01]  /*02f0*/  UIADD3.X UR20, UPT, UPT, URZ, -0x1, URZ, UP0, !UPT ;  /* 0xffffffffff147890 */ /* 0x000fe200087fe4ff */
[----:B------:R-:W-:Y:S01]  /*0300*/  IADD3.X R17, PT, PT, R17, UR25, RZ, P0, !PT ;  /* 0x0000001911117c10 */ /* 0x000fe200087fe4ff */
[----:B------:R-:W-:-:S12]  /*0310*/  UIADD3.X UR19, UPT, UPT, URZ, -0x1, URZ, UP1, !UPT ;  /* 0xffffffffff137890 */ /* 0x000fd80008ffe4ff */
.L_x_1280:
[----:B-1----:R-:W1:Y:S01]  /*0320*/  LDCU.64 UR8, c[0x0][0x3c8] ;  /* 0x00007900ff0877ac */ /* 0x002e620008000a00 */
[----:B------:R-:W-:Y:S01]  /*0330*/  BSSY.RECONVERGENT B0, `(.L_x_1091) ;  /* 0x0000dda000007945 */ /* 0x000fe20003800200 */
[----:B01-3--:R-:W-:Y:S01]  /*0340*/  MOV R28, UR8 ;  /* 0x00000008001c7c02 */ /* 0x00bfe20008000f00 */
[----:B------:R-:W-:-:S03]  /*0350*/  IMAD.U32 R23, RZ, RZ, UR9 ;  /* 0x00000009ff177e24 */ /* 0x000fc6000f8e00ff */
[----:B------:R-:W-:-:S04]  /*0360*/  ISETP.NE.U32.AND P0, PT, R28, RZ, PT ;  /* 0x000000ff1c00720c */ /* 0x000fc80003f05070 */
[----:B------:R-:W-:-:S13]  /*0370*/  ISETP.NE.AND.EX P0, PT, R23, RZ, PT, P0 ;  /* 0x000000ff1700720c */ /* 0x000fda0003f05300 */
[----:B--2-4-:R-:W-:Y:S05]  /*0380*/  @!P0 BRA `(.L_x_1092) ;  /* 0x0000005800fc8947 */ /* 0x014fea0003800000 */
[----:B------:R-:W1:Y:S01]  /*0390*/  LDCU.64 UR8, c[0x0][0x3a8] ;  /* 0x00007500ff0877ac */ /* 0x000e620008000a00 */
[----:B------:R-:W-:Y:S02]  /*03a0*/  IMAD.MOV.U32 R23, RZ, RZ, RZ ;  /* 0x000000ffff177224 */ /* 0x000fe400078e00ff */
[----:B------:R-:W-:Y:S01]  /*03b0*/  IMAD.MOV.U32 R28, RZ, RZ, RZ ;  /* 0x000000ffff1c7224 */ /* 0x000fe200078e00ff */
[----:B------:R-:W-:Y:S01]  /*03c0*/  UISETP.GT.U32.AND UP0, UPT, UR12, 0x6, UPT ;  /* 0x000000060c00788c */ /* 0x000fe2000bf04070 */
[----:B------:R-:W-:Y:S02]  /*03d0*/  IMAD.MOV.U32 R6, RZ, RZ, R18 ;  /* 0x000000ffff067224 */ /* 0x000fe400078e0012 */
[----:B------:R-:W-:Y:S01]  /*03e0*/  IMAD.MOV.U32 R9, RZ, RZ, R19 ;  /* 0x000000ffff097224 */ /* 0x000fe200078e0013 */
[----:B------:R-:W-:Y:S02]  /*03f0*/  UISETP.GT.U32.AND.EX UP0, UPT, UR5, URZ, UPT, UP0 ;  /* 0x000000ff0500728c */ /* 0x000fe4000bf04100 */
[----:B-1----:R-:W-:-:S04]  /*0400*/  UIADD3 UR7, UP1, UPT, UR8, 0x20, URZ ;  /* 0x0000002008077890 */ /* 0x002fc8000ff3e0ff */
[----:B------:R-:W-:-:S03]  /*0410*/  UIADD3.X UR8, UPT, UPT, URZ, UR9, URZ, UP1, !UPT ;  /* 0x00000009ff087290 */ /* 0x000fc60008ffe4ff */
[----:B------:R-:W-:Y:S09]  /*0420*/  BRA.U !UP0, `(.L_x_1093) ;  /* 0x0000001508487547 */ /* 0x000ff2000b800000 */
[----:B------:R-:W1:Y:S01]  /*0430*/  LDCU UR9, c[0x0][0x3cc] ;  /* 0x00007980ff0977ac */ /* 0x000e620008000800 */
[----:B------:R-:W-:Y:S01]  /*0440*/  MOV R14, UR7 ;  /* 0x00000007000e7c02 */ /* 0x000fe20008000f00 */
[----:B------:R-:W-:Y:S02]  /*0450*/  IMAD.U32 R15, RZ, RZ, UR8 ;  /* 0x00000008ff0f7e24 */ /* 0x000fe4000f8e00ff */
[----:B------:R-:W-:Y:S02]  /*0460*/  IMAD.MOV.U32 R7, RZ, RZ, R22 ;  /* 0x000000ffff077224 */ /* 0x000fe400078e0016 */
[----:B------:R-:W-:Y:S02]  /*0470*/  IMAD.MOV.U32 R8, RZ, RZ, R21 ;  /* 0x000000ffff087224 */ /* 0x000fe400078e0015 */
[----:B------:R-:W-:Y:S02]  /*0480*/  IMAD.U32 R31, RZ, RZ, UR16 ;  /* 0x00000010ff1f7e24 */ /* 0x000fe4000f8e00ff */
[----:B-1----:R-:W-:-:S07]  /*0490*/  IMAD.U32 R23, RZ, RZ, UR9 ;  /* 0x00000009ff177e24 */ /* 0x002fce000f8e00ff */
.L_x_1118:
[----:B------:R-:W2:Y:S01]  /*04a0*/  LDG.E.64 R4, desc[UR10][R14.64+-0x20] ;  /* 0xffffe00a0e047981 */ /* 0x000ea2000c1e1b00 */
[----:B------:R-:W-:Y:S01]  /*04b0*/  BSSY.RECONVERGENT B2, `(.L_x_1094) ;  /* 0x0000025000027945 */ /* 0x000fe20003800200 */
[----:B------:R-:W-:Y:S02]  /*04c0*/  IMAD.MOV.U32 R28, RZ, RZ, R7 ;  /* 0x000000ffff1c7224 */ /* 0x000fe400078e0007 */
[----:B------:R-:W-:Y:S01]  /*04d0*/  IMAD.MOV.U32 R29, RZ, RZ, R8 ;  /* 0x000000ffff1d7224 */ /* 0x000fe200078e0008 */
[----:B--2---:R-:W-:-:S04]  /*04e0*/  IADD3 R10, P0, PT, R4, 0x1, RZ ;  /* 0x00000001040a7810 */ /* 0x004fc80007f1e0ff */
[----:B------:R-:W-:-:S04]  /*04f0*/  IADD3.X R5, PT, PT, RZ, R5, RZ, P0, !PT ;  /* 0x00000005ff057210 */ /* 0x000fc800007fe4ff */
[----:B------:R-:W-:-:S04]  /*0500*/  LOP3.LUT R4, R9, R5, RZ, 0xfc, !PT ;  /* 0x0000000509047212 */ /* 0x000fc800078efcff */
[----:B------:R-:W-:-:S13]  /*0510*/  ISETP.NE.U32.AND P0, PT, R4, RZ, PT ;  /* 0x000000ff0400720c */ /* 0x000fda0003f05070 */
[----:B------:R-:W-:Y:S05]  /*0520*/  @P0 BRA `(.L_x_1095) ;  /* 0x0000000000580947 */ /* 0x000fea0003800000 */
[----:B------:R-:W1:Y:S01]  /*0530*/  I2F.U32.RP R7, R10 ;  /* 0x0000000a00077306 */ /* 0x000e620000209000 */
[----:B------:R-:W-:Y:S01]  /*0540*/  ISETP.NE.U32.AND P2, PT, R10, RZ, PT ;  /* 0x000000ff0a00720c */ /* 0x000fe20003f45070 */
[----:B------:R-:W-:-:S06]  /*0550*/  IMAD.MOV.U32 R35, RZ, RZ, RZ ;  /* 0x000000ffff237224 */ /* 0x000fcc00078e00ff */
[----:B-1----:R-:W1:Y:S02]  /*0560*/  MUFU.RCP R7, R7 ;  /* 0x0000000700077308 */ /* 0x002e640000001000 */
[----:B-1----:R-:W-:-:S06]  /*0570*/  VIADD R4, R7, 0xffffffe ;  /* 0x0ffffffe07047836 */ /* 0x002fcc0000000000 */
[----:B------:R1:W2:Y:S02]  /*0580*/  F2I.FTZ.U32.TRUNC.NTZ R5, R4 ;  /* 0x0000000400057305 */ /* 0x0002a4000021f000 */
[----:B-1----:R-:W-:Y:S02]  /*0590*/  IMAD.MOV.U32 R4, RZ, RZ, RZ ;  /* 0x000000ffff047224 */ /* 0x002fe400078e00ff */
[----:B--2---:R-:W-:-:S04]  /*05a0*/  IMAD.MOV R9, RZ, RZ, -R5 ;  /* 0x000000ffff097224 */ /* 0x004fc800078e0a05 */
[----:B------:R-:W-:-:S04]  /*05b0*/  IMAD R9, R9, R10, RZ ;  /* 0x0000000a09097224 */ /* 0x000fc800078e02ff */
[----:B------:R-:W-:-:S06]  /*05c0*/  IMAD.HI.U32 R5, R5, R9, R4 ;  /* 0x0000000905057227 */ /* 0x000fcc00078e0004 */
[----:B------:R-:W-:-:S05]  /*05d0*/  IMAD.HI.U32 R34, R5, R6, RZ ;  /* 0x0000000605227227 */ /* 0x000fca00078e00ff */
[----:B------:R-:W-:-:S05]  /*05e0*/  IADD3 R5, PT, PT, -R34, RZ, RZ ;  /* 0x000000ff22057210 */ /* 0x000fca0007ffe1ff */
[----:B------:R-:W-:-:S05]  /*05f0*/  IMAD R5, R10, R5, R6 ;  /* 0x000000050a057224 */ /* 0x000fca00078e0206 */
[----:B------:R-:W-:-:S13]  /*0600*/  ISETP.GE.U32.AND P0, PT, R5, R10, PT ;  /* 0x0000000a0500720c */ /* 0x000fda0003f06070 */
[----:B------:R-:W-:Y:S02]  /*0610*/  @P0 IMAD.IADD R5, R5, 0x1, -R10 ;  /* 0x0000000105050824 */ /* 0x000fe400078e0a0a */
[----:B------:R-:W-:-:S03]  /*0620*/  @P0 VIADD R34, R34, 0x1 ;  /* 0x0000000122220836 */ /* 0x000fc60000000000 */
[----:B------:R-:W-:-:S13]  /*0630*/  ISETP.GE.U32.AND P1, PT, R5, R10, PT ;  /* 0x0000000a0500720c */ /* 0x000fda0003f26070 */
[----:B------:R-:W-:Y:S01]  /*0640*/  @P1 VIADD R34, R34, 0x1 ;  /* 0x0000000122221836 */ /* 0x000fe20000000000 */
[----:B------:R-:W-:-:S05]  /*0650*/  @!P2 LOP3.LUT R34, RZ, R10, RZ, 0x33, !PT ;  /* 0x0000000aff22a212 */ /* 0x000fca00078e33ff */
[----:B------:R-:W-:-:S04]  /*0660*/  IMAD.MOV R7, RZ, RZ, -R34 ;  /* 0x000000ffff077224 */ /* 0x000fc800078e0a22 */
[----:B------:R-:W-:Y:S01]  /*0670*/  IMAD R7, R10, R7, R6 ;  /* 0x000000070a077224 */ /* 0x000fe200078e0206 */
[----:B------:R-:W-:Y:S06]  /*0680*/  BRA `(.L_x_1096) ;  /* 0x00000000001c7947 */ /* 0x000fec0003800000 */
.L_x_1095:
[----:B------:R-:W-:Y:S02]  /*0690*/  MOV R11, R9 ;  /* 0x00000009000b7202 */ /* 0x000fe40000000f00 */
[----:B------:R-:W-:-:S07]  /*06a0*/  MOV R4, 0x6c0 ;  /* 0x000006c000047802 */ /* 0x000fce0000000f00 */
[----:B0-----:R-:W-:Y:S05]  /*06b0*/  CALL.REL.NOINC `($__internal_1_$__cuda_sm20_div_u64) ;  /* 0x000000e000307944 */ /* 0x001fea0003c00000 */
[--C-:B------:R-:W-:Y:S02]  /*06c0*/  IMAD.MOV R7, RZ, RZ, -R8.reuse ;  /* 0x000000ffff077224 */ /* 0x100fe400078e0a08 */
[----:B------:R-:W-:Y:S02]  /*06d0*/  IMAD.MOV.U32 R34, RZ, RZ, R8 ;  /* 0x000000ffff227224 */ /* 0x000fe400078e0008 */
[----:B------:R-:W-:Y:S02]  /*06e0*/  IMAD R7, R10, R7, R6 ;  /* 0x000000070a077224 */ /* 0x000fe400078e0206 */
[----:B------:R-:W-:-:S07]  /*06f0*/  IMAD.MOV.U32 R35, RZ, RZ, R9 ;  /* 0x000000ffff237224 */ /* 0x000fce00078e0009 */
.L_x_1096:
[----:B------:R-:W-:Y:S05]  /*0700*/  BSYNC.RECONVERGENT B2 ;  /* 0x0000000000027941 */ /* 0x000fea0003800200 */
.L_x_1094:
[----:B------:R1:W-:Y:S04]  /*0710*/  STG.E desc[UR10][R28.64+-0x10], R7 ;  /* 0xfffff0071c007986 */ /* 0x0003e8000c10190a */
[----:B------:R-:W2:Y:S01]  /*0720*/  LDG.E.64 R4, desc[UR10][R14.64+-0x18] ;  /* 0xffffe80a0e047981 */ /* 0x000ea2000c1e1b00 */
[----:B------:R-:W-:Y:S01]  /*0730*/  BSSY.RECONVERGENT B2, `(.L_x_1097) ;  /* 0x0000025000027945 */ /* 0x000fe20003800200 */
[----:B--2---:R-:W-:-:S05]  /*0740*/  IADD3 R10, P0, PT, R4, 0x1, RZ ;  /* 0x00000001040a7810 */ /* 0x004fca0007f1e0ff */
[----:B------:R-:W-:-:S05]  /*0750*/  IMAD.X R5, RZ, RZ, R5, P0 ;  /* 0x000000ffff057224 */ /* 0x000fca00000e0605 */
[----:B------:R-:W-:-:S04]  /*0760*/  LOP3.LUT R4, R35, R5, RZ, 0xfc, !PT ;  /* 0x0000000523047212 */ /* 0x000fc800078efcff */
[----:B------:R-:W-:-:S13]  /*0770*/  ISETP.NE.U32.AND P0, PT, R4, RZ, PT ;  /* 0x000000ff0400720c */ /* 0x000fda0003f05070 */
[----:B-1----:R-:W-:Y:S05]  /*0780*/  @P0 BRA `(.L_x_1098) ;  /* 0x00000000005c0947 */ /* 0x002fea0003800000 */
[----:B------:R-:W1:Y:S01]  /*0790*/  I2F.U32.RP R6, R10 ;  /* 0x0000000a00067306 */ /* 0x000e620000209000 */
[----:B------:R-:W-:Y:S01]  /*07a0*/  ISETP.NE.U32.AND P2, PT, R10, RZ, PT ;  /* 0x000000ff0a00720c */ /* 0x000fe20003f45070 */
[----:B------:R-:W-:-:S06]  /*07b0*/  IMAD.MOV.U32 R35, RZ, RZ, RZ ;  /* 0x000000ffff237224 */ /* 0x000fcc00078e00ff */
[----:B-1----:R-:W1:Y:S02]  /*07c0*/  MUFU.RCP R6, R6 ;  /* 0x0000000600067308 */ /* 0x002e640000001000 */
[----:B-1----:R-:W-:-:S06]  /*07d0*/  VIADD R4, R6, 0xffffffe ;  /* 0x0ffffffe06047836 */ /* 0x002fcc0000000000 */
[----:B------:R1:W2:Y:S02]  /*07e0*/  F2I.FTZ.U32.TRUNC.NTZ R5, R4 ;  /* 0x0000000400057305 */ /* 0x0002a4000021f000 */
[----:B-1----:R-:W-:Y:S01]  /*07f0*/  IMAD.MOV.U32 R4, RZ, RZ, RZ ;  /* 0x000000ffff047224 */ /* 0x002fe200078e00ff */
[----:B--2---:R-:W-:-:S05]  /*0800*/  IADD3 R7, PT, PT, RZ, -R5, RZ ;  /* 0x80000005ff077210 */ /* 0x004fca0007ffe0ff */
[----:B------:R-:W-:-:S04]  /*0810*/  IMAD R7, R7, R10, RZ ;  /* 0x0000000a07077224 */ /* 0x000fc800078e02ff */
[----:B------:R-:W-:-:S06]  /*0820*/  IMAD.HI.U32 R5, R5, R7, R4 ;  /* 0x0000000705057227 */ /* 0x000fcc00078e0004 */
[----:B------:R-:W-:-:S04]  /*0830*/  IMAD.HI.U32 R5, R5, R34, RZ ;  /* 0x0000002205057227 */ /* 0x000fc800078e00ff */
[----:B------:R-:W-:-:S04]  /*0840*/  IMAD.MOV R7, RZ, RZ, -R5 ;  /* 0x000000ffff077224 */ /* 0x000fc800078e0a05 */
[----:B------:R-:W-:-:S05]  /*0850*/  IMAD R7, R10, R7, R34 ;  /* 0x000000070a077224 */ /* 0x000fca00078e0222 */
[----:B------:R-:W-:-:S13]  /*0860*/  ISETP.GE.U32.AND P0, PT, R7, R10, PT ;  /* 0x0000000a0700720c */ /* 0x000fda0003f06070 */
[----:B------:R-:W-:Y:S02]  /*0870*/  @P0 IMAD.IADD R7, R7, 0x1, -R10 ;  /* 0x0000000107070824 */ /* 0x000fe400078e0a0a */
[----:B------:R-:W-:-:S03]  /*0880*/  @P0 VIADD R5, R5, 0x1 ;  /* 0x0000000105050836 */ /* 0x000fc60000000000 */
[----:B------:R-:W-:-:S13]  /*0890*/  ISETP.GE.U32.AND P1, PT, R7, R10, PT ;  /* 0x0000000a0700720c */ /* 0x000fda0003f26070 */
[----:B------:R-:W-:Y:S01]  /*08a0*/  @P1 VIADD R5, R5, 0x1 ;  /* 0x0000000105051836 */ /* 0x000fe20000000000 */
[----:B------:R-:W-:-:S04]  /*08b0*/  @!P2 LOP3.LUT R5, RZ, R10, RZ, 0x33, !PT ;  /* 0x0000000aff05a212 */ /* 0x000fc800078e33ff */
[----:B------:R-:W-:-:S05]  /*08c0*/  IADD3 R7, PT, PT, -R5, RZ, RZ ;  /* 0x000000ff05077210 */ /* 0x000fca0007ffe1ff */
[----:B------:R-:W-:Y:S02]  /*08d0*/  IMAD R7, R10, R7, R34 ;  /* 0x000000070a077224 */ /* 0x000fe400078e0222 */
[----:B------:R-:W-:Y:S01]  /*08e0*/  IMAD.MOV.U32 R34, RZ, RZ, R5 ;  /* 0x000000ffff227224 */ /* 0x000fe200078e0005 */
[----:B------:R-:W-:Y:S06]  /*08f0*/  BRA `(.L_x_1099) ;  /* 0x0000000000207947 */ /* 0x000fec0003800000 */
.L_x_1098:
[----:B------:R-:W-:Y:S01]  /*0900*/  IMAD.MOV.U32 R6, RZ, RZ, R34 ;  /* 0x000000ffff067224 */ /* 0x000fe200078e0022 */
[----:B------:R-:W-:Y:S01]  /*0910*/  MOV R4, 0x940 ;  /* 0x0000094000047802 */ /* 0x000fe20000000f00 */
[----:B------:R-:W-:-:S07]  /*0920*/  IMAD.MOV.U32 R11, RZ, RZ, R35 ;  /* 0x000000ffff0b7224 */ /* 0x000fce00078e0023 */
[----:B0-----:R-:W-:Y:S05]  /*0930*/  CALL.REL.NOINC `($__internal_1_$__cuda_sm20_div_u64) ;  /* 0x000000dc00907944 */ /* 0x001fea0003c00000 */
[----:B------:R-:W-:Y:S02]  /*0940*/  IMAD.MOV R7, RZ, RZ, -R8 ;  /* 0x000000ffff077224 */ /* 0x000fe400078e0a08 */
[----:B------:R-:W-:Y:S02]  /*0950*/  IMAD.MOV.U32 R35, RZ, RZ, R9 ;  /* 0x000000ffff237224 */ /* 0x000fe400078e0009 */
[----:B------:R-:W-:Y:S01]  /*0960*/  IMAD R7, R10, R7, R34 ;  /* 0x000000070a077224 */ /* 0x000fe200078e0222 */
[----:B------:R-:W-:-:S07]  /*0970*/  MOV R34, R8 ;  /* 0x0000000800227202 */ /* 0x000fce0000000f00 */
.L_x_1099:
[----:B------:R-:W-:Y:S05]  /*0980*/  BSYNC.RECONVERGENT B2 ;  /* 0x0000000000027941 */ /* 0x000fea0003800200 */
.L_x_1097:
        /* <DEDUP_REMOVED lines=10> */
[----:B------:R-:W-:-:S06]  /*0a30*/  HFMA2 R35, -RZ, RZ, 0, 0 ;  /* 0x00000000ff237431 */ /* 0x000fcc00000001ff */
        /* <DEDUP_REMOVED lines=17> */
[----:B------:R-:W-:Y:S02]  /*0b50*/  IMAD R7, R10, R7, R34 ;  /* 0x000000070a077224 */ /* 0x000fe400078e0222 */
[----:B------:R-:W-:Y:S01]  /*0b60*/  IMAD.MOV.U32 R34, RZ, RZ, R5 ;  /* 0x000000ffff227224 */ /* 0x000fe200078e0005 */
[----:B------:R-:W-:Y:S06]  /*0b70*/  BRA `(.L_x_1102) ;  /* 0x0000000000207947 */ /* 0x000fec0003800000 */
.L_x_1101:
[----:B------:R-:W-:Y:S01]  /*0b80*/  IMAD.MOV.U32 R6, RZ, RZ, R34 ;  /* 0x000000ffff067224 */ /* 0x000fe200078e0022 */
[----:B------:R-:W-:Y:S01]  /*0b90*/  MOV R4, 0xbc0 ;  /* 0x00000bc000047802 */ /* 0x000fe20000000f00 */
[----:B------:R-:W-:-:S07]  /*0ba0*/  IMAD.MOV.U32 R11, RZ, RZ, R35 ;  /* 0x000000ffff0b7224 */ /* 0x000fce00078e0023 */
[----:B0-----:R-:W-:Y:S05]  /*0bb0*/  CALL.REL.NOINC `($__internal_1_$__cuda_sm20_div_u64) ;  /* 0x000000d800f07944 */ /* 0x001fea0003c00000 */
[----:B------:R-:W-:Y:S02]  /*0bc0*/  IMAD.MOV R7, RZ, RZ, -R8 ;  /* 0x000000ffff077224 */ /* 0x000fe400078e0a08 */
[----:B------:R-:W-:Y:S02]  /*0bd0*/  IMAD.MOV.U32 R35, RZ, RZ, R9 ;  /* 0x000000ffff237224 */ /* 0x000fe400078e0009 */
[----:B------:R-:W-:Y:S02]  /*0be0*/  IMAD R7, R10, R7, R34 ;  /* 0x000000070a077224 */ /* 0x000fe400078e0222 */
[----:B------:R-:W-:-:S07]  /*0bf0*/  IMAD.MOV.U32 R34, RZ, RZ, R8 ;  /* 0x000000ffff227224 */ /* 0x000fce00078e0008 */
.L_x_1102:
[----:B------:R-:W-:Y:S05]  /*0c00*/  BSYNC.RECONVERGENT B2 ;  /* 0x0000000000027941 */ /* 0x000fea0003800200 */
.L_x_1100:
[----:B------:R1:W-:Y:S04]  /*0c10*/  STG.E desc[UR10][R28.64+-0x8], R7 ;  /* 0xfffff8071c007986 */ /* 0x0003e8000c10190a */
[----:B------:R-:W2:Y:S01]  /*0c20*/  LDG.E.64 R4, desc[UR10][R14.64+-0x8] ;  /* 0xfffff80a0e047981 */ /* 0x000ea2000c1e1b00 */
[----:B------:R-:W-:Y:S01]  /*0c30*/  BSSY.RECONVERGENT B2, `(.L_x_1103) ;  /* 0x0000025000027945 */ /* 0x000fe20003800200 */
[----:B--2---:R-:W-:-:S04]  /*0c40*/  IADD3 R10, P0, PT, R4, 0x1, RZ ;  /* 0x00000001040a7810 */ /* 0x004fc80007f1e0ff */
[----:B------:R-:W-:-:S04]  /*0c50*/  IADD3.X R5, PT, PT, RZ, R5, RZ, P0, !PT ;  /* 0x00000005ff057210 */ /* 0x000fc800007fe4ff */
        /* <DEDUP_REMOVED lines=13> */
[----:B------:R-:W-:-:S04]  /*0d30*/  IMAD.HI.U32 R5, R5, R34, RZ ;  /* 0x0000002205057227 */ /* 0x000fc800078e00ff */
[----:B------:R-:W-:-:S04]  /*0d40*/  IMAD.MOV R7, RZ, RZ, -R5 ;  /* 0x000000ffff077224 */ /* 0x000fc800078e0a05 */
[----:B------:R-:W-:-:S05]  /*0d50*/  IMAD R7, R10, R7, R34 ;  /* 0x000000070a077224 */ /* 0x000fca00078e0222 */
[----:B------:R-:W-:-:S13]  /*0d60*/  ISETP.GE.U32.AND P0, PT, R7, R10, PT ;  /* 0x0000000a0700720c */ /* 0x000fda0003f06070 */
[----:B------:R-:W-:Y:S01]  /*0d70*/  @P0 IMAD.IADD R7, R7, 0x1, -R10 ;  /* 0x0000000107070824 */ /* 0x000fe200078e0a0a */
[----:B------:R-:W-:-:S04]  /*0d80*/  @P0 IADD3 R5, PT, PT, R5, 0x1, RZ ;  /* 0x0000000105050810 */ /* 0x000fc80007ffe0ff */
[----:B------:R-:W-:-:S13]  /*0d90*/  ISETP.GE.U32.AND P1, PT, R7, R10, PT ;  /* 0x0000000a0700720c */ /* 0x000fda0003f26070 */
[----:B------:R-:W-:Y:S01]  /*0da0*/  @P1 VIADD R5, R5, 0x1 ;  /* 0x0000000105051836 */ /* 0x000fe20000000000 */
[----:B------:R-:W-:-:S05]  /*0db0*/  @!P2 LOP3.LUT R5, RZ, R10, RZ, 0x33, !PT ;  /* 0x0000000aff05a212 */ /* 0x000fca00078e33ff */
[----:B------:R-:W-:-:S04]  /*0dc0*/  IMAD.MOV R7, RZ, RZ, -R5 ;  /* 0x000000ffff077224 */ /* 0x000fc800078e0a05 */
[----:B------:R-:W-:Y:S02]  /*0dd0*/  IMAD R7, R10, R7, R34 ;  /* 0x000000070a077224 */ /* 0x000fe400078e0222 */
[----:B------:R-:W-:Y:S01]  /*0de0*/  IMAD.MOV.U32 R34, RZ, RZ, R5 ;  /* 0x000000ffff227224 */ /* 0x000fe200078e0005 */
[----:B------:R-:W-:Y:S06]  /*0df0*/  BRA `(.L_x_1105) ;  /* 0x0000000000207947 */ /* 0x000fec0003800000 */
.L_x_1104:
[----:B------:R-:W-:Y:S01]  /*0e00*/  IMAD.MOV.U32 R6, RZ, RZ, R34 ;  /* 0x000000ffff067224 */ /* 0x000fe200078e0022 */
[----:B------:R-:W-:Y:S02]  /*0e10*/  MOV R11, R35 ;  /* 0x00000023000b7202 */ /* 0x000fe40000000f00 */
[----:B------:R-:W-:-:S07]  /*0e20*/  MOV R4, 0xe40 ;  /* 0x00000e4000047802 */ /* 0x000fce0000000f00 */
[----:B0-----:R-:W-:Y:S05]  /*0e30*/  CALL.REL.NOINC `($__internal_1_$__cuda_sm20_div_u64) ;  /* 0x000000d800507944 */ /* 0x001fea0003c00000 */
[----:B------:R-:W-:Y:S02]  /*0e40*/  IMAD.MOV R7, RZ, RZ, -R8 ;  /* 0x000000ffff077224 */ /* 0x000fe400078e0a08 */
[----:B------:R-:W-:Y:S02]  /*0e50*/  IMAD.MOV.U32 R35, RZ, RZ, R9 ;  /* 0x000000ffff237224 */ /* 0x000fe400078e0009 */
[----:B------:R-:W-:Y:S02]  /*0e60*/  IMAD R7, R10, R7, R34 ;  /* 0x000000070a077224 */ /* 0x000fe400078e0222 */
[----:B------:R-:W-:-:S07]  /*0e70*/  IMAD.MOV.U32 R34, RZ, RZ, R8 ;  /* 0x000000ffff227224 */ /* 0x000fce00078e0008 */
.L_x_1105:
[----:B------:R-:W-:Y:S05]  /*0e80*/  BSYNC.RECONVERGENT B2 ;  /* 0x0000000000027941 */ /* 0x000fea0003800200 */
.L_x_1103:
        /* <DEDUP_REMOVED lines=31> */
.L_x_1107:
        /* <DEDUP_REMOVED lines=8> */
.L_x_1108:
[----:B------:R-:W-:Y:S05]  /*1100*/  BSYNC.RECONVERGENT B2 ;  /* 0x0000000000027941 */ /* 0x000fea0003800200 */
.L_x_1106:
        /* <DEDUP_REMOVED lines=31> */
.L_x_1110:
        /* <DEDUP_REMOVED lines=8> */
.L_x_1111:
[----:B------:R-:W-:Y:S05]  /*1380*/  BSYNC.RECONVERGENT B2 ;  /* 0x0000000000027941 */ /* 0x000fea0003800200 */
.L_x_1109:
        /* <DEDUP_REMOVED lines=31> */
.L_x_1113:
        /* <DEDUP_REMOVED lines=8> */
.L_x_1114:
[----:B------:R-:W-:Y:S05]  /*1600*/  BSYNC.RECONVERGENT B2 ;  /* 0x0000000000027941 */ /* 0x000fea0003800200 */
.L_x_1112:
        /* <DEDUP_REMOVED lines=27> */
[----:B------:R-:W-:Y:S01]  /*17c0*/  IADD3 R35, PT, PT, -R5, RZ, RZ ;  /* 0x000000ff05237210 */ /* 0x000fe20007ffe1ff */
[----:B------:R-:W-:-:S04]  /*17d0*/  IMAD.MOV.U32 R6, RZ, RZ, R5 ;  /* 0x000000ffff067224 */ /* 0x000fc800078e0005 */
[----:B------:R-:W-:Y:S01]  /*17e0*/  IMAD R35, R10, R35, R34 ;  /* 0x000000230a237224 */ /* 0x000fe200078e0222 */
[----:B------:R-:W-:Y:S06]  /*17f0*/  BRA `(.L_x_1117) ;  /* 0x00000000001c7947 */ /* 0x000fec0003800000 */
.L_x_1116:
[----:B------:R-:W-:Y:S01]  /*1800*/  IMAD.MOV.U32 R6, RZ, RZ, R34 ;  /* 0x000000ffff067224 */ /* 0x000fe200078e0022 */
[----:B------:R-:W-:Y:S01]  /*1810*/  MOV R4, 0x1840 ;  /* 0x0000184000047802 */ /* 0x000fe20000000f00 */
[----:B------:R-:W-:-:S07]  /*1820*/  IMAD.MOV.U32 R11, RZ, RZ, R35 ;  /* 0x000000ffff0b7224 */ /* 0x000fce00078e0023 */
[----:B0-----:R-:W-:Y:S05]  /*1830*/  CALL.REL.NOINC `($__internal_1_$__cuda_sm20_div_u64) ;  /* 0x000000cc00d07944 */ /* 0x001fea0003c00000 */
[----:B------:R-:W-:Y:S01]  /*1840*/  IMAD.MOV R35, RZ, RZ, -R8 ;  /* 0x000000ffff237224 */ /* 0x000fe200078e0a08 */
[----:B------:R-:W-:-:S03]  /*1850*/  MOV R6, R8 ;  /* 0x0000000800067202 */ /* 0x000fc60000000f00 */
[----:B------:R-:W-:-:S07]  /*1860*/  IMAD R35, R10, R35, R34 ;  /* 0x000000230a237224 */ /* 0x000fce00078e0222 */
.L_x_1117:
[----:B------:R-:W-:Y:S05]  /*1870*/  BSYNC.RECONVERGENT B2 ;  /* 0x0000000000027941 */ /* 0x000fea0003800200 */
.L_x_1115:
[----:B------:R-:W-:Y:S01]  /*1880*/  IADD3 R31, P0, PT, R31, -0x8, RZ ;  /* 0xfffffff81f1f7810 */ /* 0x000fe20007f1e0ff */
[----:B------:R1:W-:Y:S01]  /*1890*/  STG.E desc[UR10][R28.64+0xc], R35 ;  /* 0x00000c231c007986 */ /* 0x0003e2000c10190a */
[----:B------:R-:W-:Y:S02]  /*18a0*/  IADD3 R14, P1, PT, R14, 0x40, RZ ;  /* 0x000000400e0e7810 */ /* 0x000fe40007f3e0ff */
[----:B------:R-:W-:Y:S02]  /*18b0*/  IADD3.X R23, PT, PT, R23, -0x1, RZ, P0, !PT ;  /* 0xffffffff17177810 */ /* 0x000fe400007fe4ff */
[----:B------:R-:W-:Y:S01]  /*18c0*/  ISETP.NE.U32.AND P0, PT, R31, RZ, PT ;  /* 0x000000ff1f00720c */ /* 0x000fe20003f05070 */
[----:B------:R-:W-:Y:S01]  /*18d0*/  IMAD.X R15, RZ, RZ, R15, P1 ;  /* 0x000000ffff0f7224 */ /* 0x000fe200008e060f */
[----:B------:R-:W-:Y:S02]  /*18e0*/  IADD3 R7, P2, PT, R28, 0x20, RZ ;  /* 0x000000201c077810 */ /* 0x000fe40007f5e0ff */
[----:B------:R-:W-:-:S03]  /*18f0*/  ISETP.NE.AND.EX P0, PT, R23, RZ, PT, P0 ;  /* 0x000000ff1700720c */ /* 0x000fc60003f05300 */
[----:B------:R-:W-:-:S10]  /*1900*/  IMAD.X R8, RZ, RZ, R29, P2 ;  /* 0x000000ffff087224 */ /* 0x000fd400010e061d */
[----:B-1----:R-:W-:Y:S05]  /*1910*/  @P0 BRA `(.L_x_1118) ;  /* 0xffffffe800e00947 */ /* 0x002fea000383ffff */
[----:B------:R-:W1:Y:S01]  /*1920*/  LDCU UR7, c[0x0][0x3cc] ;  /* 0x00007980ff0777ac */ /* 0x000e620008000800 */
[----:B------:R-:W-:Y:S02]  /*1930*/  IMAD.U32 R23, RZ, RZ, UR16 ;  /* 0x00000010ff177e24 */ /* 0x000fe4000f8e00ff */
[----:B-1----:R-:W-:-:S07]  /*1940*/  IMAD.U32 R28, RZ, RZ, UR7 ;  /* 0x00000007ff1c7e24 */ /* 0x002fce000f8e00ff */
.L_x_1093:
[----:B------:R-:W-:-:S04]  /*1950*/  UISETP.NE.U32.AND UP0, UPT, UR13, URZ, UPT ;  /* 0x000000ff0d00728c */ /* 0x000fc8000bf05070 */
[----:B------:R-:W-:-:S09]  /*1960*/  UISETP.NE.AND.EX UP0, UPT, URZ, URZ, UPT, UP0 ;  /* 0x000000ffff00728c */ /* 0x000fd2000bf05300 */
[----:B------:R-:W-:Y:S05]  /*1970*/  BRA.U !UP0, `(.L_x_1119) ;  /* 0x0000001108a47547 */ /* 0x000fea000b800000 */
[----:B------:R-:W-:-:S04]  /*1980*/  UISETP.GE.U32.AND UP0, UPT, UR17, 0x3, UPT ;  /* 0x000000031100788c */ /* 0x000fc8000bf06070 */
[----:B------:R-:W-:-:S09]  /*1990*/  UISETP.GE.U32.AND.EX UP0, UPT, UR20, URZ, UPT, UP0 ;  /* 0x000000ff1400728c */ /* 0x000fd2000bf06100 */
[----:B------:R-:W-:Y:S05]  /*19a0*/  BRA.U !UP0, `(.L_x_1120) ;  /* 0x0000000908907547 */ /* 0x000fea000b800000 */
[----:B------:R-:W1:Y:S02]  /*19b0*/  LDCU.64 UR8, c[0x0][0x3a8] ;  /* 0x00007500ff0877ac */ /* 0x000e640008000a00 */
[----:B-1----:R-:W-:-:S04]  /*19c0*/  LEA R34, P0, R23, UR8, 0x3 ;  /* 0x0000000817227c11 */ /* 0x002fc8000f8018ff */
[----:B------:R-:W-:-:S05]  /*19d0*/  LEA.HI.X R35, R23, UR9, R28, 0x3, P0 ;  /* 0x0000000917237c11 */ /* 0x000fca00080f1c1c */
[----:B------:R-:W2:Y:S01]  /*19e0*/  LDG.E.64 R4, desc[UR10][R34.64] ;  /* 0x0000000a22047981 */ /* 0x000ea2000c1e1b00 */
[----:B------:R-:W-:Y:S01]  /*19f0*/  BSSY.RECONVERGENT B2, `(.L_x_1121) ;  /* 0x0000023000027945 */ /* 0x000fe20003800200 */
[----:B--2---:R-:W-:-:S05]  /*1a00*/  IADD3 R10, P0, PT, R4, 0x1, RZ ;  /* 0x00000001040a7810 */ /* 0x004fca0007f1e0ff */
[----:B------:R-:W-:-:S05]  /*1a10*/  IMAD.X R5, RZ, RZ, R5, P0 ;  /* 0x000000ffff057224 */ /* 0x000fca00000e0605 */
[----:B------:R-:W-:-:S04]  /*1a20*/  LOP3.LUT R4, R9, R5, RZ, 0xfc, !PT ;  /* 0x0000000509047212 */ /* 0x000fc800078efcff */
[----:B------:R-:W-:-:S13]  /*1a30*/  ISETP.NE.U32.AND P0, PT, R4, RZ, PT ;  /* 0x000000ff0400720c */ /* 0x000fda0003f05070 */
[----:B------:R-:W-:Y:S05]  /*1a40*/  @P0 BRA `(.L_x_1122) ;  /* 0x0000000000580947 */ /* 0x000fea0003800000 */
[----:B------:R-:W1:Y:S01]  /*1a50*/  I2F.U32.RP R7, R10 ;  /* 0x0000000a00077306 */ /* 0x000e620000209000 */
[----:B------:R-:W-:Y:S01]  /*1a60*/  ISETP.NE.U32.AND P2, PT, R10, RZ, PT ;  /* 0x000000ff0a00720c */ /* 0x000fe20003f45070 */
[----:B------:R-:W-:-:S06]  /*1a70*/  IMAD.MOV.U32 R37, RZ, RZ, RZ ;  /* 0x000000ffff257224 */ /* 0x000fcc00078e00ff */
[----:B-1----:R-:W1:Y:S02]  /*1a80*/  MUFU.RCP R7, R7 ;  /* 0x0000000700077308 */ /* 0x002e640000001000 */
[----:B-1----:R-:W-:-:S06]  /*1a90*/  IADD3 R4, PT, PT, R7, 0xffffffe, RZ ;  /* 0x0ffffffe07047810 */ /* 0x002fcc0007ffe0ff */
        /* <DEDUP_REMOVED lines=12> */
[----:B------:R-:W-:Y:S02]  /*1b60*/  @P1 IADD3 R36, PT, PT, R36, 0x1, RZ ;  /* 0x0000000124241810 */ /* 0x000fe40007ffe0ff */
[----:B------:R-:W-:-:S05]  /*1b70*/  @!P2 LOP3.LUT R36, RZ, R10, RZ, 0x33, !PT ;  /* 0x0000000aff24a212 */ /* 0x000fca00078e33ff */
[----:B------:R-:W-:-:S04]  /*1b80*/  IMAD.MOV R7, RZ, RZ, -R36 ;  /* 0x000000ffff077224 */ /* 0x000fc800078e0a24 */
[----:B------:R-:W-:Y:S01]  /*1b90*/  IMAD R7, R10, R7, R6 ;  /* 0x000000070a077224 */ /* 0x000fe200078e0206 */
[----:B------:R-:W-:Y:S06]  /*1ba0*/  BRA `(.L_x_1123) ;  /* 0x00000000001c7947 */ /* 0x000fec0003800000 */
.L_x_1122:
[----:B------:R-:W-:Y:S01]  /*1bb0*/  IMAD.MOV.U32 R11, RZ, RZ, R9 ;  /* 0x000000ffff0b7224 */ /* 0x000fe200078e0009 */
[----:B------:R-:W-:-:S07]  /*1bc0*/  MOV R4, 0x1be0 ;  /* 0x00001be000047802 */ /* 0x000fce0000000f00 */
[----:B0-----:R-:W-:Y:S05]  /*1bd0*/  CALL.REL.NOINC `($__internal_1_$__cuda_sm20_div_u64) ;  /* 0x000000c800e87944 */ /* 0x001fea0003c00000 */
[--C-:B------:R-:W-:Y:S01]  /*1be0*/  IMAD.MOV R7, RZ, RZ, -R8.reuse ;  /* 0x000000ffff077224 */ /* 0x100fe200078e0a08 */
[----:B------:R-:W-:Y:S01]  /*1bf0*/  MOV R37, R9 ;  /* 0x0000000900257202 */ /* 0x000fe20000000f00 */
[----:B------:R-:W-:Y:S02]  /*1c00*/  IMAD.MOV.U32 R36, RZ, RZ, R8 ;  /* 0x000000ffff247224 */ /* 0x000fe400078e0008 */
[----:B------:R-:W-:-:S07]  /*1c10*/  IMAD R7, R10, R7, R6 ;  /* 0x000000070a077224 */ /* 0x000fce00078e0206 */
.L_x_1123:
[----:B------:R-:W-:Y:S05]  /*1c20*/  BSYNC.RECONVERGENT B2 ;  /* 0x0000000000027941 */ /* 0x000fea0003800200 */
.L_x_1121:
[----:B------:R-:W-:-:S04]  /*1c30*/  LEA R14, P0, R23, R0, 0x2 ;  /* 0x00000000170e7211 */ /* 0x000fc800078010ff */
[----:B------:R-:W-:-:S05]  /*1c40*/  LEA.HI.X R15, R23, R3, R28, 0x2, P0 ;  /* 0x00000003170f7211 */ /* 0x000fca00000f141c */
        /* <DEDUP_REMOVED lines=22> */
[----:B------:R-:W-:Y:S01]  /*1db0*/  @P0 IADD3 R7, PT, PT, R7, -R10, RZ ;  /* 0x8000000a07070210 */ /* 0x000fe20007ffe0ff */
        /* <DEDUP_REMOVED lines=8> */
.L_x_1125:
[----:B------:R-:W-:Y:S01]  /*1e40*/  MOV R6, R36 ;  /* 0x0000002400067202 */ /* 0x000fe20000000f00 */
[----:B------:R-:W-:Y:S01]  /*1e50*/  IMAD.MOV.U32 R11, RZ, RZ, R37 ;  /* 0x000000ffff0b7224 */ /* 0x000fe200078e0025 */
[----:B------:R-:W-:-:S07]  /*1e60*/  MOV R4, 0x1e80 ;  /* 0x00001e8000047802 */ /* 0x000fce0000000f00 */
[----:B0-----:R-:W-:Y:S05]  /*1e70*/  CALL.REL.NOINC `($__internal_1_$__cuda_sm20_div_u64) ;  /* 0x000000c800407944 */ /* 0x001fea0003c00000 */
[----:B------:R-:W-:Y:S02]  /*1e80*/  IMAD.MOV R7, RZ, RZ, -R8 ;  /* 0x000000ffff077224 */ /* 0x000fe400078e0a08 */
[----:B------:R-:W-:Y:S02]  /*1e90*/  IMAD.MOV.U32 R37, RZ, RZ, R9 ;  /* 0x000000ffff257224 */ /* 0x000fe400078e0009 */
[----:B------:R-:W-:Y:S02]  /*1ea0*/  IMAD R7, R10, R7, R36 ;  /* 0x000000070a077224 */ /* 0x000fe400078e0224 */
[----:B------:R-:W-:-:S07]  /*1eb0*/  IMAD.MOV.U32 R36, RZ, RZ, R8 ;  /* 0x000000ffff247224 */ /* 0x000fce00078e0008 */
.L_x_1126:
[----:B------:R-:W-:Y:S05]  /*1ec0*/  BSYNC.RECONVERGENT B2 ;  /* 0x0000000000027941 */ /* 0x000fea0003800200 */
.L_x_1124:
        /* <DEDUP_REMOVED lines=28> */
[----:B------:R-:W-:Y:S02]  /*2090*/  IMAD R7, R10, R7, R36 ;  /* 0x000000070a077224 */ /* 0x000fe400078e0224 */
[----:B------:R-:W-:Y:S01]  /*20a0*/  IMAD.MOV.U32 R36, RZ, RZ, R5 ;  /* 0x000000ffff247224 */ /* 0x000fe200078e0005 */
[----:B------:R-:W-:Y:S06]  /*20b0*/  BRA `(.L_x_1129) ;  /* 0x0000000000207947 */ /* 0x000fec0003800000 */
.L_x_1128:
[----:B------:R-:W-:Y:S01]  /*20c0*/  IMAD.MOV.U32 R6, RZ, RZ, R36 ;  /* 0x000000ffff067224 */ /* 0x000fe200078e0024 */
[----:B------:R-:W-:Y:S01]  /*20d0*/  MOV R4, 0x2100 ;  /* 0x0000210000047802 */ /* 0x000fe20000000f00 */
[----:B------:R-:W-:-:S07]  /*20e0*/  IMAD.MOV.U32 R11, RZ, RZ, R37 ;  /* 0x000000ffff0b7224 */ /* 0x000fce00078e0025 */
[----:B0-----:R-:W-:Y:S05]  /*20f0*/  CALL.REL.NOINC `($__internal_1_$__cuda_sm20_div_u64) ;  /* 0x000000c400a07944 */ /* 0x001fea0003c00000 */
[----:B------:R-:W-:Y:S01]  /*2100*/  IADD3 R7, PT, PT, -R8, RZ, RZ ;  /* 0x000000ff08077210 */ /* 0x000fe20007ffe1ff */
[----:B------:R-:W-:-:S04]  /*2110*/  IMAD.MOV.U32 R37, RZ, RZ, R9 ;  /* 0x000000ffff257224 */ /* 0x000fc800078e0009 */
[----:B------:R-:W-:Y:S02]  /*2120*/  IMAD R7, R10, R7, R36 ;  /* 0x000000070a077224 */ /* 0x000fe400078e0224 */
[----:B------:R-:W-:-:S07]  /*2130*/  IMAD.MOV.U32 R36, RZ, RZ, R8 ;  /* 0x000000ffff247224 */ /* 0x000fce00078e0008 */
.L_x_1129:
[----:B------:R-:W-:Y:S05]  /*2140*/  BSYNC.RECONVERGENT B2 ;  /* 0x0000000000027941 */ /* 0x000fea0003800200 */
.L_x_1127:
        /* <DEDUP_REMOVED lines=9> */
[----:B------:R-:W-:Y:S02]  /*21e0*/  ISETP.NE.U32.AND P2, PT, R10, RZ, PT ;  /* 0x000000ff0a00720c */ /* 0x000fe40003f45070 */
[----:B------:R-:W-:-:S05]  /*21f0*/  MOV R9, RZ ;  /* 0x000000ff00097202 */ /* 0x000fca0000000f00 */
[----:B-1----:R-:W1:Y:S02]  /*2200*/  MUFU.RCP R6, R6 ;  /* 0x0000000600067308 */ /* 0x002e640000001000 */
[----:B-1----:R-:W-:-:S06]  /*2210*/  VIADD R4, R6, 0xffffffe ;  /* 0x0ffffffe06047836 */ /* 0x002fcc0000000000 */
[----:B------:R1:W2:Y:S02]  /*2220*/  F2I.FTZ.U32.TRUNC.NTZ R5, R4 ;  /* 0x0000000400057305 */ /* 0x0002a4000021f000 */
[----:B-1----:R-:W-:Y:S02]  /*2230*/  HFMA2 R4, -RZ, RZ, 0, 0 ;  /* 0x00000000ff047431 */ /* 0x002fe400000001ff */
        /* <DEDUP_REMOVED lines=11> */
[----:B------:R-:W-:-:S05]  /*22f0*/  @!P2 LOP3.LUT R5, RZ, R10, RZ, 0x33, !PT ;  /* 0x0000000aff05a212 */ /* 0x000fca00078e33ff */
[--C-:B------:R-:W-:Y:S02]  /*2300*/  IMAD.MOV R37, RZ, RZ, -R5.reuse ;  /* 0x000000ffff257224 */ /* 0x100fe400078e0a05 */
[----:B------:R-:W-:Y:S02]  /*2310*/  IMAD.MOV.U32 R6, RZ, RZ, R5 ;  /* 0x000000ffff067224 */ /* 0x000fe400078e0005 */
[----:B------:R-:W-:Y:S01]  /*2320*/  IMAD R37, R10, R37, R36 ;  /* 0x000000250a257224 */ /* 0x000fe200078e0224 */
[----:B------:R-:W-:Y:S06]  /*2330*/  BRA `(.L_x_1132) ;  /* 0x00000000001c7947 */ /* 0x000fec0003800000 */
.L_x_1131:
[----:B------:R-:W-:Y:S01]  /*2340*/  IMAD.MOV.U32 R6, RZ, RZ, R36 ;  /* 0x000000ffff067224 */ /* 0x000fe200078e0024 */
[----:B------:R-:W-:Y:S01]  /*2350*/  MOV R4, 0x2380 ;  /* 0x0000238000047802 */ /* 0x000fe20000000f00 */
[----:B------:R-:W-:-:S07]  /*2360*/  IMAD.MOV.U32 R11, RZ, RZ, R37 ;  /* 0x000000ffff0b7224 */ /* 0x000fce00078e0025 */
[----:B0-----:R-:W-:Y:S05]  /*2370*/  CALL.REL.NOINC `($__internal_1_$__cuda_sm20_div_u64) ;  /* 0x000000c400007944 */ /* 0x001fea0003c00000 */
[--C-:B------:R-:W-:Y:S02]  /*2380*/  IMAD.MOV R37, RZ, RZ, -R8.reuse ;  /* 0x000000ffff257224 */ /* 0x100fe400078e0a08 */
[----:B------:R-:W-:Y:S02]  /*2390*/  IMAD.MOV.U32 R6, RZ, RZ, R8 ;  /* 0x000000ffff067224 */ /* 0x000fe400078e0008 */
[----:B------:R-:W-:-:S07]  /*23a0*/  IMAD R37, R10, R37, R36 ;  /* 0x000000250a257224 */ /* 0x000fce00078e0224 */
.L_x_1132:
[----:B------:R-:W-:Y:S05]  /*23b0*/  BSYNC.RECONVERGENT B2 ;  /* 0x0000000000027941 */ /* 0x000fea0003800200 */
.L_x_1130:
[----:B------:R1:W-:Y:S01]  /*23c0*/  STG.E desc[UR10][R14.64+0xc], R37 ;  /* 0x00000c250e007986 */ /* 0x0003e2000c10190a */
[----:B------:R-:W-:-:S04]  /*23d0*/  IADD3 R23, P0, PT, R23, 0x4, RZ ;  /* 0x0000000417177810 */ /* 0x000fc80007f1e0ff */
[----:B------:R-:W-:-:S09]  /*23e0*/  IADD3.X R28, PT, PT, RZ, R28, RZ, P0, !PT ;  /* 0x0000001cff1c7210 */ /* 0x000fd200007fe4ff */
.L_x_1120:
[----:B------:R-:W-:-:S04]  /*23f0*/  UISETP.NE.U32.AND UP0, UPT, UR14, URZ, UPT ;  /* 0x000000ff0e00728c */ /* 0x000fc8000bf05070 */
[----:B------:R-:W-:-:S09]  /*2400*/  UISETP.NE.AND.EX UP0, UPT, URZ, URZ, UPT, UP0 ;  /* 0x000000ffff00728c */ /* 0x000fd2000bf05300 */
[----:B------:R-:W-:Y:S05]  /*2410*/  BRA.U !UP0, `(.L_x_1119) ;  /* 0x0000000508fc7547 */ /* 0x000fea000b800000 */
[----:B------:R-:W-:-:S04]  /*2420*/  UISETP.NE.U32.AND UP0, UPT, UR14, 0x1, UPT ;  /* 0x000000010e00788c */ /* 0x000fc8000bf05070 */
[----:B------:R-:W-:-:S09]  /*2430*/  UISETP.NE.AND.EX UP0, UPT, URZ, URZ, UPT, UP0 ;  /* 0x000000ffff00728c */ /* 0x000fd2000bf05300 */
[----:B------:R-:W-:Y:S05]  /*2440*/  BRA.U !UP0, `(.L_x_1133) ;  /* 0x0000000508547547 */ /* 0x000fea000b800000 */
[----:B------:R-:W2:Y:S02]  /*2450*/  LDCU.64 UR8, c[0x0][0x3a8] ;  /* 0x00007500ff0877ac */ /* 0x000ea40008000a00 */
[----:B--2---:R-:W-:-:S04]  /*2460*/  LEA R34, P0, R23, UR8, 0x3 ;  /* 0x0000000817227c11 */ /* 0x004fc8000f8018ff */
        /* <DEDUP_REMOVED lines=8> */
[----:B------:R-:W2:Y:S01]  /*24f0*/  I2F.U32.RP R7, R10 ;  /* 0x0000000a00077306 */ /* 0x000ea20000209000 */
[----:B------:R-:W-:Y:S01]  /*2500*/  ISETP.NE.U32.AND P2, PT, R10, RZ, PT ;  /* 0x000000ff0a00720c */ /* 0x000fe20003f45070 */
[----:B-1----:R-:W-:-:S06]  /*2510*/  IMAD.MOV.U32 R37, RZ, RZ, RZ ;  /* 0x000000ffff257224 */ /* 0x002fcc00078e00ff */
[----:B--2---:R-:W1:Y:S02]  /*2520*/  MUFU.RCP R7, R7 ;  /* 0x0000000700077308 */ /* 0x004e640000001000 */
        /* <DEDUP_REMOVED lines=16> */
[----:B------:R-:W-:Y:S01]  /*2630*/  IMAD R5, R10, R5, R6 ;  /* 0x000000050a057224 */ /* 0x000fe200078e0206 */
[----:B------:R-:W-:Y:S06]  /*2640*/  BRA `(.L_x_1136) ;  /* 0x00000000001c7947 */ /* 0x000fec0003800000 */
.L_x_1135:
[----:B------:R-:W-:Y:S01]  /*2650*/  IMAD.MOV.U32 R11, RZ, RZ, R9 ;  /* 0x000000ffff0b7224 */ /* 0x000fe200078e0009 */
[----:B------:R-:W-:-:S07]  /*2660*/  MOV R4, 0x2680 ;  /* 0x0000268000047802 */ /* 0x000fce0000000f00 */
[----:B01----:R-:W-:Y:S05]  /*2670*/  CALL.REL.NOINC `($__internal_1_$__cuda_sm20_div_u64) ;  /* 0x000000c000407944 */ /* 0x003fea0003c00000 */
[----:B------:R-:W-:Y:S01]  /*2680*/  IADD3 R5, PT, PT, -R8, RZ, RZ ;  /* 0x000000ff08057210 */ /* 0x000fe20007ffe1ff */
[----:B------:R-:W-:Y:S02]  /*2690*/  IMAD.MOV.U32 R36, RZ, RZ, R8 ;  /* 0x000000ffff247224 */ /* 0x000fe400078e0008 */
[----:B------:R-:W-:Y:S02]  /*26a0*/  IMAD.MOV.U32 R37, RZ, RZ, R9 ;  /* 0x000000ffff257224 */ /* 0x000fe400078e0009 */
[----:B------:R-:W-:-:S07]  /*26b0*/  IMAD R5, R10, R5, R6 ;  /* 0x000000050a057224 */ /* 0x000fce00078e0206 */
.L_x_1136:
[----:B------:R-:W-:Y:S05]  /*26c0*/  BSYNC.RECONVERGENT B2 ;  /* 0x0000000000027941 */ /* 0x000fea0003800200 */
.L_x_1134:
        /* <DEDUP_REMOVED lines=33> */
.L_x_1138:
[----:B------:R-:W-:Y:S01]  /*28e0*/  IMAD.MOV.U32 R5, RZ, RZ, R7 ;  /* 0x000000ffff057224 */ /* 0x000fe200078e0007 */
[----:B------:R-:W-:Y:S01]  /*28f0*/  MOV R4, 0x2930 ;  /* 0x0000293000047802 */ /* 0x000fe20000000f00 */
[----:B------:R-:W-:Y:S02]  /*2900*/  IMAD.MOV.U32 R6, RZ, RZ, R36 ;  /* 0x000000ffff067224 */ /* 0x000fe400078e0024 */
[----:B------:R-:W-:-:S07]  /*2910*/  IMAD.MOV.U32 R11, RZ, RZ, R37 ;  /* 0x000000ffff0b7224 */ /* 0x000fce00078e0025 */
[----:B0-----:R-:W-:Y:S05]  /*2920*/  CALL.REL.NOINC `($__internal_1_$__cuda_sm20_div_u64) ;  /* 0x000000bc00947944 */ /* 0x001fea0003c00000 */
[----:B------:R-:W-:Y:S01]  /*2930*/  IMAD.MOV R37, RZ, RZ, -R8 ;  /* 0x000000ffff257224 */ /* 0x000fe200078e0a08 */
[----:B------:R-:W-:-:S03]  /*2940*/  MOV R6, R8 ;  /* 0x0000000800067202 */ /* 0x000fc60000000f00 */
[----:B------:R-:W-:-:S07]  /*2950*/  IMAD R37, R10, R37, R36 ;  /* 0x000000250a257224 */ /* 0x000fce00078e0224 */
.L_x_1139:
[----:B------:R-:W-:Y:S05]  /*2960*/  BSYNC.RECONVERGENT B2 ;  /* 0x0000000000027941 */ /* 0x000fea0003800200 */
.L_x_1137:
[----:B------:R2:W-:Y:S01]  /*2970*/  STG.E desc[UR10][R14.64+0x4], R37 ;  /* 0x000004250e007986 */ /* 0x0005e2000c10190a */
[----:B------:R-:W-:-:S05]  /*2980*/  IADD3 R23, P0, PT, R23, 0x2, RZ ;  /* 0x0000000217177810 */ /* 0x000fca0007f1e0ff */
[----:B------:R-:W-:-:S08]  /*2990*/  IMAD.X R28, RZ, RZ, R28, P0 ;  /* 0x000000ffff1c7224 */ /* 0x000fd000000e061c */
.L_x_1133:
[----:B------:R-:W3:Y:S02]  /*29a0*/  LDCU UR7, c[0x0][0x3c8] ;  /* 0x00007900ff0777ac */ /* 0x000ee40008000800 */
[----:B---3--:R-:W-:-:S04]  /*29b0*/  ULOP3.LUT UR7, UR7, 0x1, URZ, 0xc0, !UPT ;  /* 0x0000000107077892 */ /* 0x008fc8000f8ec0ff */
[----:B------:R-:W-:-:S04]  /*29c0*/  UISETP.NE.U32.AND UP0, UPT, UR7, 0x1, UPT ;  /* 0x000000010700788c */ /* 0x000fc8000bf05070 */
[----:B------:R-:W-:-:S09]  /*29d0*/  UISETP.NE.U32.AND.EX UP0, UPT, URZ, URZ, UPT, UP0 ;  /* 0x000000ffff00728c */ /* 0x000fd2000bf05100 */
[----:B------:R-:W-:Y:S05]  /*29e0*/  BRA.U UP0, `(.L_x_1119) ;  /* 0x0000000100887547 */ /* 0x000fea000b800000 */
[----:B------:R-:W3:Y:S02]  /*29f0*/  LDCU.64 UR8, c[0x0][0x3a8] ;  /* 0x00007500ff0877ac */ /* 0x000ee40008000a00 */
[----:B---3--:R-:W-:-:S04]  /*2a00*/  LEA R4, P0, R23, UR8, 0x3 ;  /* 0x0000000817047c11 */ /* 0x008fc8000f8018ff */
[----:B------:R-:W-:-:S06]  /*2a10*/  LEA.HI.X R5, R23, UR9, R28, 0x3, P0 ;  /* 0x0000000917057c11 */ /* 0x000fcc00080f1c1c */
[----:B------:R-:W3:Y:S01]  /*2a20*/  LDG.E.64 R4, desc[UR10][R4.64] ;  /* 0x0000000a04047981 */ /* 0x000ee2000c1e1b00 */
[----:B------:R-:W-:Y:S01]  /*2a30*/  BSSY.RECONVERGENT B2, `(.L_x_1140) ;  /* 0x000001a000027945 */ /* 0x000fe20003800200 */
[----:B---3--:R-:W-:-:S05]  /*2a40*/  IADD3 R7, P0, PT, R4, 0x1, RZ ;  /* 0x0000000104077810 */ /* 0x008fca0007f1e0ff */
[----:B------:R-:W-:-:S05]  /*2a50*/  IMAD.X R8, RZ, RZ, R5, P0 ;  /* 0x000000ffff087224 */ /* 0x000fca00000e0605 */
[----:B------:R-:W-:-:S04]  /*2a60*/  LOP3.LUT R10, R9, R8, RZ, 0xfc, !PT ;  /* 0x00000008090a7212 */ /* 0x000fc800078efcff */
[----:B------:R-:W-:-:S13]  /*2a70*/  ISETP.NE.U32.AND P0, PT, R10, RZ, PT ;  /* 0x000000ff0a00720c */ /* 0x000fda0003f05070 */
[----:B------:R-:W-:Y:S05]  /*2a80*/  @P0 BRA `(.L_x_1141) ;  /* 0x0000000000480947 */ /* 0x000fea0003800000 */
[----:B------:R-:W3:Y:S01]  /*2a90*/  I2F.U32.RP R8, R7 ;  /* 0x0000000700087306 */ /* 0x000ee20000209000 */
[----:B------:R-:W-:-:S07]  /*2aa0*/  ISETP.NE.U32.AND P1, PT, R7, RZ, PT ;  /* 0x000000ff0700720c */ /* 0x000fce0003f25070 */
[----:B---3--:R-:W3:Y:S02]  /*2ab0*/  MUFU.RCP R8, R8 ;  /* 0x0000000800087308 */ /* 0x008ee40000001000 */
[----:B---3--:R-:W-:-:S06]  /*2ac0*/  VIADD R4, R8, 0xffffffe ;  /* 0x0ffffffe08047836 */ /* 0x008fcc0000000000 */
[----:B------:R3:W4:Y:S02]  /*2ad0*/  F2I.FTZ.U32.TRUNC.NTZ R5, R4 ;  /* 0x0000000400057305 */ /* 0x000724000021f000 */
[----:B---3--:R-:W-:Y:S02]  /*2ae0*/  IMAD.MOV.U32 R4, RZ, RZ, RZ ;  /* 0x000000ffff047224 */ /* 0x008fe400078e00ff */
[----:B----4-:R-:W-:-:S04]  /*2af0*/  IMAD.MOV R10, RZ, RZ, -R5 ;  /* 0x000000ffff0a7224 */ /* 0x010fc800078e0a05 */
[----:B------:R-:W-:-:S04]  /*2b00*/  IMAD R9, R10, R7, RZ ;  /* 0x000000070a097224 */ /* 0x000fc800078e02ff */
[----:B------:R-:W-:-:S06]  /*2b10*/  IMAD.HI.U32 R5, R5, R9, R4 ;  /* 0x0000000905057227 */ /* 0x000fcc00078e0004 */
[----:B------:R-:W-:-:S05]  /*2b20*/  IMAD.HI.U32 R5, R5, R6, RZ ;  /* 0x0000000605057227 */ /* 0x000fca00078e00ff */
[----:B------:R-:W-:-:S05]  /*2b30*/  IADD3 R5, PT, PT, -R5, RZ, RZ ;  /* 0x000000ff05057210 */ /* 0x000fca0007ffe1ff */
[----:B------:R-:W-:-:S05]  /*2b40*/  IMAD R6, R7, R5, R6 ;  /* 0x0000000507067224 */ /* 0x000fca00078e0206 */
[----:B------:R-:W-:-:S13]  /*2b50*/  ISETP.GE.U32.AND P0, PT, R6, R7, PT ;  /* 0x000000070600720c */ /* 0x000fda0003f06070 */
[----:B------:R-:W-:-:S05]  /*2b60*/  @P0 IMAD.IADD R6, R6, 0x1, -R7 ;  /* 0x0000000106060824 */ /* 0x000fca00078e0a07 */
[----:B------:R-:W-:-:S13]  /*2b70*/  ISETP.GE.U32.AND P0, PT, R6, R7, PT ;  /* 0x000000070600720c */ /* 0x000fda0003f06070 */
[----:B------:R-:W-:Y:S01]  /*2b80*/  @P0 IMAD.IADD R6, R6, 0x1, -R7 ;  /* 0x0000000106060824 */ /* 0x000fe200078e0a07 */
[----:B------:R-:W-:Y:S01]  /*2b90*/  @!P1 LOP3.LUT R6, RZ, R7, RZ, 0x33, !PT ;  /* 0x00000007ff069212 */ /* 0x000fe200078e33ff */
[----:B------:R-:W-:Y:S06]  /*2ba0*/  BRA `(.L_x_1142) ;  /* 0x0000000000087947 */ /* 0x000fec0003800000 */
.L_x_1141:
[----:B------:R-:W-:-:S07]  /*2bb0*/  MOV R10, 0x2bd0 ;  /* 0x00002bd0000a7802 */ /* 0x000fce0000000f00 */
[----:B012---:R-:W-:Y:S05]  /*2bc0*/  CALL.REL.NOINC `($__internal_3_$__cuda_sm20_rem_u64) ;  /* 0x000000c000a47944 */ /* 0x007fea0003c00000 */
.L_x_1142:
[----:B------:R-:W-:Y:S05]  /*2bd0*/  BSYNC.RECONVERGENT B2 ;  /* 0x0000000000027941 */ /* 0x000fea0003800200 */
.L_x_1140:
[----:B------:R-:W-:-:S04]  /*2be0*/  LEA R4, P0, R23, R0, 0x2 ;  /* 0x0000000017047211 */ /* 0x000fc800078010ff */
[----:B------:R-:W-:-:S05]  /*2bf0*/  LEA.HI.X R5, R23, R3, R28, 0x2, P0 ;  /* 0x0000000317057211 */ /* 0x000fca00000f141c */
[----:B------:R3:W-:Y:S04]  /*2c00*/  STG.E desc[UR10][R4.64], R6 ;  /* 0x0000000604007986 */ /* 0x0007e8000c10190a */
.L_x_1119:
[----:B------:R-:W-:Y:S01]  /*2c10*/  UISETP.GE.U32.AND UP0, UPT, UR12, 0x7, UPT ;  /* 0x000000070c00788c */ /* 0x000fe2000bf06070 */
[----:B------:R-:W-:Y:S02]  /*2c20*/  IMAD.MOV.U32 R23, RZ, RZ, RZ ;  /* 0x000000ffff177224 */ /* 0x000fe400078e00ff */
[----:B------:R-:W-:Y:S01]  /*2c30*/  IMAD.MOV.U32 R34, RZ, RZ, RZ ;  /* 0x000000ffff227224 */ /* 0x000fe200078e00ff */
[----:B------:R-:W-:-:S09]  /*2c40*/  UISETP.GE.U32.AND.EX UP0, UPT, UR5, URZ, UPT, UP0 ;  /* 0x000000ff0500728c */ /* 0x000fd2000bf06100 */
[----:B------:R-:W-:Y:S05]  /*2c50*/  BRA.U !UP0, `(.L_x_1143) ;  /* 0x00000011088c7547 */ /* 0x000fea000b800000 */
[----:B---3--:R-:W-:Y:S02]  /*2c60*/  HFMA2 R6, -RZ, RZ, 0, 0 ;  /* 0x00000000ff067431 */ /* 0x008fe400000001ff */
[----:B------:R-:W-:-:S07]  /*2c70*/  IMAD.MOV.U32 R11, RZ, RZ, RZ ;  /* 0x000000ffff0b7224 */ /* 0x000fce00078e00ff */
.L_x_1160:
[----:B---3--:R-:W3:Y:S01]  /*2c80*/  LDCU.64 UR8, c[0x0][0x3a8] ;  /* 0x00007500ff0877ac */ /* 0x008ee20008000a00 */
[C---:B------:R-:W-:Y:S01]  /*2c90*/  IMAD.SHL.U32 R9, R11.reuse, 0x8, RZ ;  /* 0x000000080b097824 */ /* 0x040fe200078e00ff */
[----:B------:R-:W-:Y:S01]  /*2ca0*/  SHF.L.U64.HI R7, R11, 0x3, R6 ;  /* 0x000000030b077819 */ /* 0x000fe20000010206 */
[----:B------:R-:W4:Y:S01]  /*2cb0*/  LDCU.128 UR24, c[0x0][0x3b0] ;  /* 0x00007600ff1877ac */ /* 0x000f220008000c00 */
[----:B------:R-:W-:Y:S01]  /*2cc0*/  IMAD.MOV.U32 R30, RZ, RZ, 0x1 ;  /* 0x00000001ff1e7424 */ /* 0x000fe200078e00ff */
[----:B------:R-:W5:Y:S01]  /*2cd0*/  LDCU UR7, c[0x0][0x3cc] ;  /* 0x00007980ff0777ac */ /* 0x000f620008000800 */
[----:B---3--:R-:W-:-:S04]  /*2ce0*/  IADD3 R40, P0, PT, R9, UR8, RZ ;  /* 0x0000000809287c10 */ /* 0x008fc8000ff1e0ff */
[----:B------:R-:W-:-:S05]  /*2cf0*/  IADD3.X R41, PT, PT, R7, UR9, RZ, P0, !PT ;  /* 0x0000000907297c10 */ /* 0x000fca00087fe4ff */
[----:B------:R-:W3:Y:S01]  /*2d00*/  LDG.E.64 R44, desc[UR10][R40.64] ;  /* 0x0000000a282c7981 */ /* 0x000ee2000c1e1b00 */
[----:B-12---:R-:W-:-:S04]  /*2d10*/  LEA R14, P0, R11, R0, 0x2 ;  /* 0x000000000b0e7211 */ /* 0x006fc800078010ff */
[----:B------:R-:W-:-:S05]  /*2d20*/  LEA.HI.X R15, R11, R3, R6, 0x2, P0 ;  /* 0x000000030b0f7211 */ /* 0x000fca00000f1406 */
[----:B------:R-:W2:Y:S01]  /*2d30*/  LDG.E R23, desc[UR10][R14.64] ;  /* 0x0000000a0e177981 */ /* 0x000ea2000c1e1900 */
[----:B----4-:R-:W-:-:S04]  /*2d40*/  IADD3 R12, P0, PT, R9, UR26, RZ ;  /* 0x0000001a090c7c10 */ /* 0x010fc8000ff1e0ff */
[----:B------:R-:W-:Y:S02]  /*2d50*/  IADD3.X R13, PT, PT, R7, UR27, RZ, P0, !PT ;  /* 0x0000001b070d7c10 */ /* 0x000fe400087fe4ff */
[----:B------:R-:W-:-:S03]  /*2d60*/  IADD3 R42, P0, PT, R9, UR24, RZ ;  /* 0x00000018092a7c10 */ /* 0x000fc6000ff1e0ff */
[----:B------:R-:W4:Y:S01]  /*2d70*/  LDG.E.64 R36, desc[UR10][R12.64] ;  /* 0x0000000a0c247981 */ /* 0x000f22000c1e1b00 */
[----:B------:R-:W-:-:S05]  /*2d80*/  IADD3.X R43, PT, PT, R7, UR25, RZ, P0, !PT ;  /* 0x00000019072b7c10 */ /* 0x000fca00087fe4ff */
[----:B------:R-:W5:Y:S01]  /*2d90*/  LDG.E.64 R38, desc[UR10][R42.64] ;  /* 0x0000000a2a267981 */ /* 0x000f62000c1e1b00 */
[----:B------:R-:W-:Y:S01]  /*2da0*/  BSSY.RECONVERGENT B3, `(.L_x_1144) ;  /* 0x000001f000037945 */ /* 0x000fe20003800200 */
[----:B---3--:R-:W1:Y:S01]  /*2db0*/  I2F.F64.U64 R32, R44 ;  /* 0x0000002c00207312 */ /* 0x008e620000301800 */
[----:B--2---:R-:W-:-:S07]  /*2dc0*/  IADD3 R4, P0, PT, R44, -R23, RZ ;  /* 0x800000172c047210 */ /* 0x004fce0007f1e0ff */
[----:B------:R-:W4:Y:S01]  /*2dd0*/  I2F.F64.U32 R34, R23 ;  /* 0x0000001700227312 */ /* 0x000f220000201800 */
[----:B------:R-:W-:Y:S02]  /*2de0*/  IADD3.X R5, PT, PT, R45, -0x1, RZ, P0, !PT ;  /* 0xffffffff2d057810 */ /* 0x000fe400007fe4ff */
[----:B------:R-:W-:-:S05]  /*2df0*/  IADD3 R11, P0, PT, R11, 0x8, RZ ;  /* 0x000000080b0b7810 */ /* 0x000fca0007f1e0ff */
[----:B-1----:R-:W1:Y:S01]  /*2e00*/  MUFU.RCP64H R31, R33 ;  /* 0x00000021001f7308 */ /* 0x002e620000001800 */
[----:B------:R-:W-:Y:S01]  /*2e10*/  IMAD.X R6, RZ, RZ, R6, P0 ;  /* 0x000000ffff067224 */ /* 0x000fe200000e0606 */
[----:B------:R-:W-:Y:S01]  /*2e20*/  ISETP.NE.U32.AND P0, PT, R11, UR16, PT ;  /* 0x000000100b007c0c */ /* 0x000fe2000bf05070 */
[----:B----4-:R-:W-:-:S05]  /*2e30*/  DMUL R34, R36, R34 ;  /* 0x0000002224227228 */ /* 0x010fca0000000000 */
[----:B------:R-:W2:Y:S01]  /*2e40*/  I2F.F64.U64 R4, R4 ;  /* 0x0000000400047312 */ /* 0x000ea20000301800 */
[----:B-----5:R-:W-:Y:S01]  /*2e50*/  ISETP.NE.AND.EX P0, PT, R6, UR7, PT, P0 ;  /* 0x0000000706007c0c */ /* 0x020fe2000bf05300 */
[----:B-1----:R-:W-:Y:S02]  /*2e60*/  DFMA R28, -R32, R30, 1 ;  /* 0x3ff00000201c742b */ /* 0x002fe4000000011e */
[----:B--2---:R-:W-:-:S06]  /*2e70*/  DFMA R34, R38, R4, R34 ;  /* 0x000000042622722b */ /* 0x004fcc0000000022 */
[----:B------:R-:W-:-:S08]  /*2e80*/  DFMA R28, R28, R28, R28 ;  /* 0x0000001c1c1c722b */ /* 0x000fd0000000001c */
[----:B------:R-:W-:Y:S01]  /*2e90*/  DFMA R28, R30, R28, R30 ;  /* 0x0000001c1e1c722b */ /* 0x000fe2000000001e */
[----:B------:R-:W-:-:S07]  /*2ea0*/  FSETP.GEU.AND P2, PT, |R35|, 6.5827683646048100446e-37, PT ;  /* 0x036000002300780b */ /* 0x000fce0003f4e200 */
[----:B------:R-:W-:-:S08]  /*2eb0*/  DFMA R30, -R32, R28, 1 ;  /* 0x3ff00000201e742b */ /* 0x000fd0000000011c */
[----:B------:R-:W-:-:S08]  /*2ec0*/  DFMA R36, R28, R30, R28 ;  /* 0x0000001e1c24722b */ /* 0x000fd0000000001c */
[----:B------:R-:W-:-:S08]  /*2ed0*/  DMUL R30, R34, R36 ;  /* 0x00000024221e7228 */ /* 0x000fd00000000000 */
[----:B------:R-:W-:-:S08]  /*2ee0*/  DFMA R28, -R32, R30, R34 ;  /* 0x0000001e201c722b */ /* 0x000fd00000000122 */
[----:B------:R-:W-:-:S10]  /*2ef0*/  DFMA R46, R36, R28, R30 ;  /* 0x0000001c242e722b */ /* 0x000fd4000000001e */
[----:B------:R-:W-:-:S05]  /*2f00*/  FFMA R4, RZ, R33, R47 ;  /* 0x00000021ff047223 */ /* 0x000fca000000002f */
[----:B------:R-:W-:-:S13]  /*2f10*/  FSETP.GT.AND P1, PT, |R4|, 1.469367938527859385e-39, PT ;  /* 0x001000000400780b */ /* 0x000fda0003f24200 */
[----:B------:R-:W-:Y:S05]  /*2f20*/  @P1 BRA P2, `(.L_x_1145) ;  /* 0x0000000000181947 */ /* 0x000fea0001000000 */
[----:B------:R-:W-:Y:S01]  /*2f30*/  IMAD.MOV.U32 R28, RZ, RZ, R34 ;  /* 0x000000ffff1c7224 */ /* 0x000fe200078e0022 */
[----:B------:R-:W-:Y:S01]  /*2f40*/  MOV R36, 0x2f70 ;  /* 0x00002f7000247802 */ /* 0x000fe20000000f00 */
[----:B------:R-:W-:-:S07]  /*2f50*/  IMAD.MOV.U32 R29, RZ, RZ, R35 ;  /* 0x000000ffff1d7224 */ /* 0x000fce00078e0023 */
[----:B0-----:R-:W-:Y:S05]  /*2f60*/  CALL.REL.NOINC `($__internal_0_$__cuda_sm20_div_rn_f64_full) ;  /* 0x000000b000807944 */ /* 0x001fea0003c00000 */
[----:B------:R-:W-:Y:S01]  /*2f70*/  MOV R46, R4 ;  /* 0x00000004002e7202 */ /* 0x000fe20000000f00 */
[----:B------:R-:W-:-:S07]  /*2f80*/  IMAD.MOV.U32 R47, RZ, RZ, R5 ;  /* 0x000000ffff2f7224 */ /* 0x000fce00078e0005 */
.L_x_1145:
[----:B------:R-:W-:Y:S05]  /*2f90*/  BSYNC.RECONVERGENT B3 ;  /* 0x0000000000037941 */ /* 0x000fea0003800200 */
.L_x_1144:
[----:B------:R-:W-:-:S05]  /*2fa0*/  IADD3 R8, P1, PT, R9, R2, RZ ;  /* 0x0000000209087210 */ /* 0x000fca0007f3e0ff */
[----:B------:R-:W-:-:S05]  /*2fb0*/  IMAD.X R9, R7, 0x1, R16, P1 ;  /* 0x0000000107097824 */ /* 0x000fca00008e0610 */
[----:B------:R1:W-:Y:S04]  /*2fc0*/  STG.E.64 desc[UR10][R8.64], R46 ;  /* 0x0000002e08007986 */ /* 0x0003e8000c101b0a */
[----:B------:R-:W2:Y:S04]  /*2fd0*/  LDG.E.64 R44, desc[UR10][R40.64+0x8] ;  /* 0x0000080a282c7981 */ /* 0x000ea8000c1e1b00 */
[----:B------:R-:W3:Y:S04]  /*2fe0*/  LDG.E R7, desc[UR10][R14.64+0x4] ;  /* 0x0000040a0e077981 */ /* 0x000ee8000c1e1900 */
[----:B------:R-:W4:Y:S04]  /*2ff0*/  LDG.E.64 R36, desc[UR10][R12.64+0x8] ;  /* 0x0000080a0c247981 */ /* 0x000f28000c1e1b00 */
[----:B------:R-:W5:Y:S01]  /*3000*/  LDG.E.64 R38, desc[UR10][R42.64+0x8] ;  /* 0x0000080a2a267981 */ /* 0x000f62000c1e1b00 */
[----:B------:R-:W-:Y:S01]  /*3010*/  IMAD.MOV.U32 R30, RZ, RZ, 0x1 ;  /* 0x00000001ff1e7424 */ /* 0x000fe200078e00ff */
[----:B------:R-:W-:Y:S01]  /*3020*/  BSSY.RECONVERGENT B3, `(.L_x_1146) ;  /* 0x000001b000037945 */ /* 0x000fe20003800200 */
[----:B--2---:R-:W2:Y:S01]  /*3030*/  I2F.F64.U64 R32, R44 ;  /* 0x0000002c00207312 */ /* 0x004ea20000301800 */
[----:B---3--:R-:W-:-:S07]  /*3040*/  IADD3 R4, P1, PT, R44, -R7, RZ ;  /* 0x800000072c047210 */ /* 0x008fce0007f3e0ff */
[----:B------:R-:W4:Y:S01]  /*3050*/  I2F.F64.U32 R34, R7 ;  /* 0x0000000700227312 */ /* 0x000f220000201800 */
[----:B------:R-:W-:-:S07]  /*3060*/  IADD3.X R5, PT, PT, R45, -0x1, RZ, P1, !PT ;  /* 0xffffffff2d057810 */ /* 0x000fce0000ffe4ff */
[----:B--2---:R-:W2:Y:S01]  /*3070*/  MUFU.RCP64H R31, R33 ;  /* 0x00000021001f7308 */ /* 0x004ea20000001800 */
[----:B----4-:R-:W-:-:S07]  /*3080*/  DMUL R34, R36, R34 ;  /* 0x0000002224227228 */ /* 0x010fce0000000000 */
[----:B------:R-:W5:Y:S01]  /*3090*/  I2F.F64.U64 R4, R4 ;  /* 0x0000000400047312 */ /* 0x000f620000301800 */
[----:B--2---:R-:W-:Y:S02]  /*30a0*/  DFMA R28, -R32, R30, 1 ;  /* 0x3ff00000201c742b */ /* 0x004fe4000000011e */
[----:B-----5:R-:W-:-:S06]  /*30b0*/  DFMA R34, R38, R4, R34 ;  /* 0x000000042622722b */ /* 0x020fcc0000000022 */
[----:B------:R-:W-:-:S08]  /*30c0*/  DFMA R28, R28, R28, R28 ;  /* 0x0000001c1c1c722b */ /* 0x000fd0000000001c */
[----:B------:R-:W-:Y:S01]  /*30d0*/  DFMA R28, R30, R28, R30 ;  /* 0x0000001c1e1c722b */ /* 0x000fe2000000001e */
[----:B------:R-:W-:-:S07]  /*30e0*/  FSETP.GEU.AND P2, PT, |R35|, 6.5827683646048100446e-37, PT ;  /* 0x036000002300780b */ /* 0x000fce0003f4e200 */
[----:B------:R-:W-:-:S08]  /*30f0*/  DFMA R30, -R32, R28, 1 ;  /* 0x3ff00000201e742b */ /* 0x000fd0000000011c */
[----:B------:R-:W-:-:S08]  /*3100*/  DFMA R36, R28, R30, R28 ;  /* 0x0000001e1c24722b */ /* 0x000fd0000000001c */
[----:B------:R-:W-:-:S08]  /*3110*/  DMUL R30, R34, R36 ;  /* 0x00000024221e7228 */ /* 0x000fd00000000000 */
[----:B------:R-:W-:-:S08]  /*3120*/  DFMA R28, -R32, R30, R34 ;  /* 0x0000001e201c722b */ /* 0x000fd00000000122 */
[----:B-1----:R-:W-:-:S10]  /*3130*/  DFMA R46, R36, R28, R30 ;  /* 0x0000001c242e722b */ /* 0x002fd4000000001e */
        /* <DEDUP_REMOVED lines=9> */
.L_x_1147:
[----:B------:R-:W-:Y:S05]  /*31d0*/  BSYNC.RECONVERGENT B3 ;  /* 0x0000000000037941 */ /* 0x000fea0003800200 */
.L_x_1146:
        /* <DEDUP_REMOVED lines=31> */
[----:B------:R-:W-:Y:S01]  /*33d0*/  IMAD.MOV.U32 R46, RZ, RZ, R4 ;  /* 0x000000ffff2e7224 */ /* 0x000fe200078e0004 */
[----:B------:R-:W-:-:S07]  /*33e0*/  MOV R47, R5 ;  /* 0x00000005002f7202 */ /* 0x000fce0000000f00 */
.L_x_1149:
[----:B------:R-:W-:Y:S05]  /*33f0*/  BSYNC.RECONVERGENT B3 ;  /* 0x0000000000037941 */ /* 0x000fea0003800200 */
.L_x_1148:
        /* <DEDUP_REMOVED lines=31> */
[----:B------:R-:W-:Y:S02]  /*35f0*/  IMAD.MOV.U32 R46, RZ, RZ, R4 ;  /* 0x000000ffff2e7224 */ /* 0x000fe400078e0004 */
[----:B------:R-:W-:-:S07]  /*3600*/  IMAD.MOV.U32 R47, RZ, RZ, R5 ;  /* 0x000000ffff2f7224 */ /* 0x000fce00078e0005 */
.L_x_1151:
[----:B------:R-:W-:Y:S05]  /*3610*/  BSYNC.RECONVERGENT B3 ;  /* 0x0000000000037941 */ /* 0x000fea0003800200 */
.L_x_1150:
[----:B------:R1:W-:Y:S04]  /*3620*/  STG.E.64 desc[UR10][R8.64+0x18], R46 ;  /* 0x0000182e08007986 */ /* 0x0003e8000c101b0a */
[----:B------:R-:W2:Y:S04]  /*3630*/  LDG.E.64 R44, desc[UR10][R40.64+0x20] ;  /* 0x0000200a282c7981 */ /* 0x000ea8000c1e1b00 */
[----:B------:R-:W3:Y:S04]  /*3640*/  LDG.E R7, desc[UR10][R14.64+0x10] ;  /* 0x0000100a0e077981 */ /* 0x000ee8000c1e1900 */
[----:B------:R-:W4:Y:S04]  /*3650*/  LDG.E.64 R36, desc[UR10][R12.64+0x20] ;  /* 0x0000200a0c247981 */ /* 0x000f28000c1e1b00 */
[----:B------:R-:W5:Y:S01]  /*3660*/  LDG.E.64 R38, desc[UR10][R42.64+0x20] ;  /* 0x0000200a2a267981 */ /* 0x000f62000c1e1b00 */
[----:B------:R-:W-:Y:S01]  /*3670*/  MOV R30, 0x1 ;  /* 0x00000001001e7802 */ /* 0x000fe20000000f00 */
        /* <DEDUP_REMOVED lines=27> */
.L_x_1153:
[----:B------:R-:W-:Y:S05]  /*3830*/  BSYNC.RECONVERGENT B3 ;  /* 0x0000000000037941 */ /* 0x000fea0003800200 */
.L_x_1152:
        /* <DEDUP_REMOVED lines=27> */
[----:B------:R-:W-:Y:S01]  /*39f0*/  MOV R28, R34 ;  /* 0x00000022001c7202 */ /* 0x000fe20000000f00 */
[----:B------:R-:W-:Y:S01]  /*3a00*/  IMAD.MOV.U32 R29, RZ, RZ, R35 ;  /* 0x000000ffff1d7224 */ /* 0x000fe200078e0023 */
[----:B------:R-:W-:-:S07]  /*3a10*/  MOV R36, 0x3a30 ;  /* 0x00003a3000247802 */ /* 0x000fce0000000f00 */
[----:B0-----:R-:W-:Y:S05]  /*3a20*/  CALL.REL.NOINC `($__internal_0_$__cuda_sm20_div_rn_f64_full) ;  /* 0x000000a400d07944 */ /* 0x001fea0003c00000 */
[----:B------:R-:W-:Y:S02]  /*3a30*/  IMAD.MOV.U32 R46, RZ, RZ, R4 ;  /* 0x000000ffff2e7224 */ /* 0x000fe400078e0004 */
[----:B------:R-:W-:-:S07]  /*3a40*/  IMAD.MOV.U32 R47, RZ, RZ, R5 ;  /* 0x000000ffff2f7224 */ /* 0x000fce00078e0005 */
.L_x_1155:
[----:B------:R-:W-:Y:S05]  /*3a50*/  BSYNC.RECONVERGENT B3 ;  /* 0x0000000000037941 */ /* 0x000fea0003800200 */
.L_x_1154:
        /* <DEDUP_REMOVED lines=26> */
[----:B-1----:R-:W-:Y:S05]  /*3c00*/  @P1 BRA P2, `(.L_x_1157) ;  /* 0x0000000000101947 */ /* 0x002fea0001000000 */
[----:B------:R-:W-:Y:S01]  /*3c10*/  IMAD.MOV.U32 R28, RZ, RZ, R34 ;  /* 0x000000ffff1c7224 */ /* 0x000fe200078e0022 */
[----:B------:R-:W-:Y:S02]  /*3c20*/  MOV R29, R35 ;  /* 0x00000023001d7202 */ /* 0x000fe40000000f00 */
[----:B------:R-:W-:-:S07]  /*3c30*/  MOV R36, 0x3c50 ;  /* 0x00003c5000247802 */ /* 0x000fce0000000f00 */
[----:B0-----:R-:W-:Y:S05]  /*3c40*/  CALL.REL.NOINC `($__internal_0_$__cuda_sm20_div_rn_f64_full) ;  /* 0x000000a400487944 */ /* 0x001fea0003c00000 */
.L_x_1157:
[----:B------:R-:W-:Y:S05]  /*3c50*/  BSYNC.RECONVERGENT B3 ;  /* 0x0000000000037941 */ /* 0x000fea0003800200 */
.L_x_1156:
        /* <DEDUP_REMOVED lines=9> */
[----:B-1----:R-:W4:Y:S01]  /*3cf0*/  I2F.F64.U32 R4, R7 ;  /* 0x0000000700047312 */ /* 0x002f220000201800 */
[----:B------:R-:W-:-:S07]  /*3d00*/  IADD3.X R35, PT, PT, R41, -0x1, RZ, P1, !PT ;  /* 0xffffffff29237810 */ /* 0x000fce0000ffe4ff */
[----:B--2---:R-:W1:Y:S01]  /*3d10*/  MUFU.RCP64H R29, R33 ;  /* 0x00000021001d7308 */ /* 0x004e620000001800 */
[----:B----4-:R-:W-:-:S07]  /*3d20*/  DMUL R4, R12, R4 ;  /* 0x000000040c047228 */ /* 0x010fce0000000000 */
[----:B------:R-:W5:Y:S01]  /*3d30*/  I2F.F64.U64 R34, R34 ;  /* 0x0000002200227312 */ /* 0x000f620000301800 */
[----:B-1----:R-:W-:-:S08]  /*3d40*/  DFMA R30, -R32, R28, 1 ;  /* 0x3ff00000201e742b */ /* 0x002fd0000000011c */
[----:B------:R-:W-:-:S08]  /*3d50*/  DFMA R30, R30, R30, R30 ;  /* 0x0000001e1e1e722b */ /* 0x000fd0000000001e */
[----:B------:R-:W-:Y:S02]  /*3d60*/  DFMA R30, R28, R30, R28 ;  /* 0x0000001e1c1e722b */ /* 0x000fe4000000001c */
[----:B-----5:R-:W-:-:S06]  /*3d70*/  DFMA R28, R42, R34, R4 ;  /* 0x000000222a1c722b */ /* 0x020fcc0000000004 */
[----:B------:R-:W-:-:S04]  /*3d80*/  DFMA R12, -R32, R30, 1 ;  /* 0x3ff00000200c742b */ /* 0x000fc8000000011e */
[----:B------:R-:W-:-:S04]  /*3d90*/  FSETP.GEU.AND P2, PT, |R29|, 6.5827683646048100446e-37, PT ;  /* 0x036000001d00780b */ /* 0x000fc80003f4e200 */
[----:B------:R-:W-:-:S08]  /*3da0*/  DFMA R12, R30, R12, R30 ;  /* 0x0000000c1e0c722b */ /* 0x000fd0000000001e */
[----:B------:R-:W-:-:S08]  /*3db0*/  DMUL R4, R28, R12 ;  /* 0x0000000c1c047228 */ /* 0x000fd00000000000 */
[----:B------:R-:W-:-:S08]  /*3dc0*/  DFMA R14, -R32, R4, R28 ;  /* 0x00000004200e722b */ /* 0x000fd0000000011c */
[----:B------:R-:W-:-:S10]  /*3dd0*/  DFMA R4, R12, R14, R4 ;  /* 0x0000000e0c04722b */ /* 0x000fd40000000004 */
[----:B------:R-:W-:-:S05]  /*3de0*/  FFMA R7, RZ, R33, R5 ;  /* 0x00000021ff077223 */ /* 0x000fca0000000005 */
[----:B------:R-:W-:-:S13]  /*3df0*/  FSETP.GT.AND P1, PT, |R7|, 1.469367938527859385e-39, PT ;  /* 0x001000000700780b */ /* 0x000fda0003f24200 */
[----:B------:R-:W-:Y:S05]  /*3e00*/  @P1 BRA P2, `(.L_x_1159) ;  /* 0x0000000000081947 */ /* 0x000fea0001000000 */
[----:B------:R-:W-:-:S07]  /*3e10*/  MOV R36, 0x3e30 ;  /* 0x00003e3000247802 */ /* 0x000fce0000000f00 */
[----:B0-----:R-:W-:Y:S05]  /*3e20*/  CALL.REL.NOINC `($__internal_0_$__cuda_sm20_div_rn_f64_full) ;  /* 0x000000a000d07944 */ /* 0x001fea0003c00000 */
.L_x_1159:
[----:B------:R-:W-:Y:S05]  /*3e30*/  BSYNC.RECONVERGENT B3 ;  /* 0x0000000000037941 */ /* 0x000fea0003800200 */
.L_x_1158:
[----:B------:R3:W-:Y:S01]  /*3e40*/  STG.E.64 desc[UR10][R8.64+0x38], R4 ;  /* 0x0000380408007986 */ /* 0x0007e2000c101b0a */
[----:B------:R-:W-:Y:S05]  /*3e50*/  @P0 BRA `(.L_x_1160) ;  /* 0xffffffec00880947 */ /* 0x000fea000383ffff */
[----:B------:R-:W1:Y:S01]  /*3e60*/  LDCU UR7, c[0x0][0x3cc] ;  /* 0x00007980ff0777ac */ /* 0x000e620008000800 */
[----:B------:R-:W-:Y:S02]  /*3e70*/  IMAD.U32 R23, RZ, RZ, UR16 ;  /* 0x00000010ff177e24 */ /* 0x000fe4000f8e00ff */
[----:B-1----:R-:W-:-:S07]  /*3e80*/  IMAD.U32 R34, RZ, RZ, UR7 ;  /* 0x00000007ff227e24 */ /* 0x002fce000f8e00ff */
.L_x_1143:
[----:B------:R-:W-:-:S04]  /*3e90*/  UISETP.NE.U32.AND UP0, UPT, UR13, URZ, UPT ;  /* 0x000000ff0d00728c */ /* 0x000fc8000bf05070 */
[----:B------:R-:W-:-:S09]  /*3ea0*/  UISETP.NE.AND.EX UP0, UPT, URZ, URZ, UPT, UP0 ;  /* 0x000000ffff00728c */ /* 0x000fd2000bf05300 */
[----:B------:R-:W-:Y:S05]  /*3eb0*/  BRA.U !UP0, `(.L_x_1161) ;  /* 0x0000001108787547 */ /* 0x000fea000b800000 */
[----:B------:R-:W-:-:S04]  /*3ec0*/  UISETP.GE.U32.AND UP0, UPT, UR17, 0x3, UPT ;  /* 0x000000031100788c */ /* 0x000fc8000bf06070 */
[----:B------:R-:W-:-:S09]  /*3ed0*/  UISETP.GE.U32.AND.EX UP0, UPT, UR20, URZ, UPT, UP0 ;  /* 0x000000ff1400728c */ /* 0x000fd2000bf06100 */
[----:B------:R-:W-:Y:S05]  /*3ee0*/  BRA.U !UP0, `(.L_x_1162) ;  /* 0x0000000908507547 */ /* 0x000fea000b800000 */
[----:B------:R-:W1:Y:S01]  /*3ef0*/  LDCU.64 UR8, c[0x0][0x3a8] ;  /* 0x00007500ff0877ac */ /* 0x000e620008000a00 */
[C---:B------:R-:W-:Y:S01]  /*3f00*/  IMAD.SHL.U32 R11, R23.reuse, 0x8, RZ ;  /* 0x00000008170b7824 */ /* 0x040fe200078e00ff */
[----:B------:R-:W-:Y:S01]  /*3f10*/  SHF.L.U64.HI R13, R23, 0x3, R34 ;  /* 0x00000003170d7819 */ /* 0x000fe20000010222 */
[----:B------:R-:W4:Y:S03]  /*3f20*/  LDCU.128 UR24, c[0x0][0x3b0] ;  /* 0x00007600ff1877ac */ /* 0x000f260008000c00 */
[----:B-12---:R-:W-:-:S04]  /*3f30*/  IADD3 R14, P0, PT, R11, UR8, RZ ;  /* 0x000000080b0e7c10 */ /* 0x006fc8000ff1e0ff */
[----:B------:R-:W-:-:S05]  /*3f40*/  IADD3.X R15, PT, PT, R13, UR9, RZ, P0, !PT ;  /* 0x000000090d0f7c10 */ /* 0x000fca00087fe4ff */
[----:B------:R-:W2:Y:S01]  /*3f50*/  LDG.E.64 R44, desc[UR10][R14.64] ;  /* 0x0000000a0e2c7981 */ /* 0x000ea2000c1e1b00 */
[----:B---3--:R-:W-:-:S04]  /*3f60*/  LEA R6, P0, R23, R0, 0x2 ;  /* 0x0000000017067211 */ /* 0x008fc800078010ff */
[----:B------:R-:W-:-:S05]  /*3f70*/  LEA.HI.X R7, R23, R3, R34, 0x2, P0 ;  /* 0x0000000317077211 */ /* 0x000fca00000f1422 */
[----:B------:R-:W3:Y:S01]  /*3f80*/  LDG.E R35, desc[UR10][R6.64] ;  /* 0x0000000a06237981 */ /* 0x000ee2000c1e1900 */
[----:B----4-:R-:W-:-:S04]  /*3f90*/  IADD3 R8, P0, PT, R11, UR26, RZ ;  /* 0x0000001a0b087c10 */ /* 0x010fc8000ff1e0ff */
[----:B------:R-:W-:Y:S02]  /*3fa0*/  IADD3.X R9, PT, PT, R13, UR27, RZ, P0, !PT ;  /* 0x0000001b0d097c10 */ /* 0x000fe400087fe4ff */
[----:B------:R-:W-:-:S03]  /*3fb0*/  IADD3 R40, P0, PT, R11, UR24, RZ ;  /* 0x000000180b287c10 */ /* 0x000fc6000ff1e0ff */
[----:B------:R-:W4:Y:S01]  /*3fc0*/  LDG.E.64 R38, desc[UR10][R8.64] ;  /* 0x0000000a08267981 */ /* 0x000f22000c1e1b00 */
[----:B------:R-:W-:-:S05]  /*3fd0*/  IADD3.X R41, PT, PT, R13, UR25, RZ, P0, !PT ;  /* 0x000000190d297c10 */ /* 0x000fca00087fe4ff */
[----:B------:R-:W5:Y:S01]  /*3fe0*/  LDG.E.64 R42, desc[UR10][R40.64] ;  /* 0x0000000a282a7981 */ /* 0x000f62000c1e1b00 */
[----:B------:R-:W-:Y:S01]  /*3ff0*/  IMAD.MOV.U32 R30, RZ, RZ, 0x1 ;  /* 0x00000001ff1e7424 */ /* 0x000fe200078e00ff */
[----:B------:R-:W-:Y:S01]  /*4000*/  BSSY.RECONVERGENT B3, `(.L_x_1163) ;  /* 0x000001b000037945 */ /* 0x000fe20003800200 */
[----:B--2---:R-:W1:Y:S01]  /*4010*/  I2F.F64.U64 R32, R44 ;  /* 0x0000002c00207312 */ /* 0x004e620000301800 */
[----:B---3--:R-:W-:-:S07]  /*4020*/  IADD3 R4, P0, PT, R44, -R35, RZ ;  /* 0x800000232c047210 */ /* 0x008fce0007f1e0ff */
[----:B------:R-:W4:Y:S01]  /*4030*/  I2F.F64.U32 R36, R35 ;  /* 0x0000002300247312 */ /* 0x000f220000201800 */
[----:B------:R-:W-:-:S07]  /*4040*/  IADD3.X R5, PT, PT, R45, -0x1, RZ, P0, !PT ;  /* 0xffffffff2d057810 */ /* 0x000fce00007fe4ff */
[----:B-1----:R-:W1:Y:S01]  /*4050*/  MUFU.RCP64H R31, R33 ;  /* 0x00000021001f7308 */ /* 0x002e620000001800 */
[----:B----4-:R-:W-:-:S07]  /*4060*/  DMUL R36, R38, R36 ;  /* 0x0000002426247228 */ /* 0x010fce0000000000 */
[----:B------:R-:W5:Y:S01]  /*4070*/  I2F.F64.U64 R4, R4 ;  /* 0x0000000400047312 */ /* 0x000f620000301800 */
[----:B-1----:R-:W-:Y:S02]  /*4080*/  DFMA R28, -R32, R30, 1 ;  /* 0x3ff00000201c742b */ /* 0x002fe4000000011e */
        /* <DEDUP_REMOVED lines=18> */
.L_x_1164:
[----:B------:R-:W-:Y:S05]  /*41b0*/  BSYNC.RECONVERGENT B3 ;  /* 0x0000000000037941 */ /* 0x000fea0003800200 */
.L_x_1163:
        /* <DEDUP_REMOVED lines=35> */
.L_x_1166:
[----:B------:R-:W-:Y:S05]  /*43f0*/  BSYNC.RECONVERGENT B3 ;  /* 0x0000000000037941 */ /* 0x000fea0003800200 */
.L_x_1165:
        /* <DEDUP_REMOVED lines=31> */
.L_x_1168:
[----:B------:R-:W-:Y:S05]  /*45f0*/  BSYNC.RECONVERGENT B3 ;  /* 0x0000000000037941 */ /* 0x000fea0003800200 */
.L_x_1167:
        /* <DEDUP_REMOVED lines=31> */
.L_x_1170:
[----:B------:R-:W-:Y:S05]  /*47f0*/  BSYNC.RECONVERGENT B3 ;  /* 0x0000000000037941 */ /* 0x000fea0003800200 */
.L_x_1169:
[----:B------:R4:W-:Y:S01]  /*4800*/  STG.E.64 desc[UR10][R10.64+0x18], R4 ;  /* 0x000018040a007986 */ /* 0x0009e2000c101b0a */
[----:B------:R-:W-:-:S05]  /*4810*/  IADD3 R23, P0, PT, R23, 0x4, RZ ;  /* 0x0000000417177810 */ /* 0x000fca0007f1e0ff */
[----:B------:R-:W-:-:S08]  /*4820*/  IMAD.X R34, RZ, RZ, R34, P0 ;  /* 0x000000ffff227224 */ /* 0x000fd000000e0622 */
.L_x_1162:
[----:B------:R-:W-:-:S04]  /*4830*/  UISETP.NE.U32.AND UP0, UPT, UR14, URZ, UPT ;  /* 0x000000ff0e00728c */ /* 0x000fc8000bf05070 */
[----:B------:R-:W-:-:S09]  /*4840*/  UISETP.NE.AND.EX UP0, UPT, URZ, URZ, UPT, UP0 ;  /* 0x000000ffff00728c */ /* 0x000fd2000bf05300 */
[----:B------:R-:W-:Y:S05]  /*4850*/  BRA.U !UP0, `(.L_x_1161) ;  /* 0x0000000908107547 */ /* 0x000fea000b800000 */
[----:B------:R-:W-:-:S04]  /*4860*/  UISETP.NE.U32.AND UP0, UPT, UR14, 0x1, UPT ;  /* 0x000000010e00788c */ /* 0x000fc8000bf05070 */
[----:B------:R-:W-:-:S09]  /*4870*/  UISETP.NE.AND.EX UP0, UPT, URZ, URZ, UPT, UP0 ;  /* 0x000000ffff00728c */ /* 0x000fd2000bf05300 */
[----:B------:R-:W-:Y:S05]  /*4880*/  BRA.U !UP0, `(.L_x_1171) ;  /* 0x0000000508387547 */ /* 0x000fea000b800000 */
[----:B------:R-:W3:Y:S01]  /*4890*/  LDCU.64 UR8, c[0x0][0x3a8] ;  /* 0x00007500ff0877ac */ /* 0x000ee20008000a00 */
[C---:B------:R-:W-:Y:S01]  /*48a0*/  IMAD.SHL.U32 R39, R23.reuse, 0x8, RZ ;  /* 0x0000000817277824 */ /* 0x040fe200078e00ff */
[----:B-12---:R-:W-:Y:S01]  /*48b0*/  SHF.L.U64.HI R15, R23, 0x3, R34 ;  /* 0x00000003170f7819 */ /* 0x006fe20000010222 */
[----:B------:R-:W4:Y:S03]  /*48c0*/  LDCU.128 UR24, c[0x0][0x3b0] ;  /* 0x00007600ff1877ac */ /* 0x000f260008000c00 */
[----:B---3--:R-:W-:-:S04]  /*48d0*/  IADD3 R6, P0, PT, R39, UR8, RZ ;  /* 0x0000000827067c10 */ /* 0x008fc8000ff1e0ff */
[----:B------:R-:W-:-:S05]  /*48e0*/  IADD3.X R7, PT, PT, R15, UR9, RZ, P0, !PT ;  /* 0x000000090f077c10 */ /* 0x000fca00087fe4ff */
[----:B------:R-:W2:Y:S01]  /*48f0*/  LDG.E.64 R44, desc[UR10][R6.64] ;  /* 0x0000000a062c7981 */ /* 0x000ea2000c1e1b00 */
[----:B------:R-:W-:-:S04]  /*4900*/  LEA R8, P0, R23, R0, 0x2 ;  /* 0x0000000017087211 */ /* 0x000fc800078010ff */
        /* <DEDUP_REMOVED lines=8> */
[----:B------:R-:W-:Y:S01]  /*4990*/  MOV R30, 0x1 ;  /* 0x00000001001e7802 */ /* 0x000fe20000000f00 */
        /* <DEDUP_REMOVED lines=25> */
.L_x_1173:
[----:B------:R-:W-:Y:S05]  /*4b30*/  BSYNC.RECONVERGENT B3 ;  /* 0x0000000000037941 */ /* 0x000fea0003800200 */
.L_x_1172:
        /* <DEDUP_REMOVED lines=31> */
.L_x_1175:
[----:B------:R-:W-:Y:S05]  /*4d30*/  BSYNC.RECONVERGENT B3 ;  /* 0x0000000000037941 */ /* 0x000fea0003800200 */
.L_x_1174:
[----:B------:R1:W-:Y:S01]  /*4d40*/  STG.E.64 desc[UR10][R14.64+0x8], R4 ;  /* 0x000008040e007986 */ /* 0x0003e2000c101b0a */
[----:B------:R-:W-:-:S05]  /*4d50*/  IADD3 R23, P0, PT, R23, 0x2, RZ ;  /* 0x0000000217177810 */ /* 0x000fca0007f1e0ff */
[----:B------:R-:W-:-:S08]  /*4d60*/  IMAD.X R34, RZ, RZ, R34, P0 ;  /* 0x000000ffff227224 */ /* 0x000fd000000e0622 */
.L_x_1171:
[----:B------:R-:W5:Y:S02]  /*4d70*/  LDCU UR7, c[0x0][0x3c8] ;  /* 0x00007900ff0777ac */ /* 0x000f640008000800 */
[----:B-----5:R-:W-:-:S04]  /*4d80*/  ULOP3.LUT UR7, UR7, 0x1, URZ, 0xc0, !UPT ;  /* 0x0000000107077892 */ /* 0x020fc8000f8ec0ff */
[----:B------:R-:W-:-:S04]  /*4d90*/  UISETP.NE.U32.AND UP0, UPT, UR7, 0x1, UPT ;  /* 0x000000010700788c */ /* 0x000fc8000bf05070 */
[----:B------:R-:W-:-:S09]  /*4da0*/  UISETP.NE.U32.AND.EX UP0, UPT, URZ, URZ, UPT, UP0 ;  /* 0x000000ffff00728c */ /* 0x000fd2000bf05100 */
[----:B------:R-:W-:Y:S05]  /*4db0*/  BRA.U UP0, `(.L_x_1161) ;  /* 0x0000000100b87547 */ /* 0x000fea000b800000 */
[----:B------:R-:W1:Y:S01]  /*4dc0*/  LDCU.64 UR8, c[0x0][0x3a8] ;  /* 0x00007500ff0877ac */ /* 0x000e620008000a00 */
[C---:B------:R-:W-:Y:S02]  /*4dd0*/  SHF.L.U32 R7, R23.reuse, 0x3, RZ ;  /* 0x0000000317077819 */ /* 0x040fe400000006ff */
[----:B---3--:R-:W-:Y:S01]  /*4de0*/  SHF.L.U64.HI R9, R23, 0x3, R34 ;  /* 0x0000000317097819 */ /* 0x008fe20000010222 */
[----:B------:R-:W3:Y:S01]  /*4df0*/  LDCU.128 UR24, c[0x0][0x3b0] ;  /* 0x00007600ff1877ac */ /* 0x000ee20008000c00 */
[----:B-1--4-:R-:W-:-:S04]  /*4e00*/  IADD3 R4, P0, PT, R7, UR8, RZ ;  /* 0x0000000807047c10 */ /* 0x012fc8000ff1e0ff */
[----:B------:R-:W-:-:S06]  /*4e10*/  IADD3.X R5, PT, PT, R9, UR9, RZ, P0, !PT ;  /* 0x0000000909057c10 */ /* 0x000fcc00087fe4ff */
[----:B------:R-:W4:Y:S01]  /*4e20*/  LDG.E.64 R4, desc[UR10][R4.64] ;  /* 0x0000000a04047981 */ /* 0x000f22000c1e1b00 */
[----:B--2---:R-:W-:-:S04]  /*4e30*/  LEA R14, P0, R23, R0, 0x2 ;  /* 0x00000000170e7211 */ /* 0x004fc800078010ff */
[----:B------:R-:W-:-:S05]  /*4e40*/  LEA.HI.X R15, R23, R3, R34, 0x2, P0 ;  /* 0x00000003170f7211 */ /* 0x000fca00000f1422 */
[----:B------:R-:W2:Y:S01]  /*4e50*/  LDG.E R23, desc[UR10][R14.64] ;  /* 0x0000000a0e177981 */ /* 0x000ea2000c1e1900 */
[----:B---3--:R-:W-:-:S04]  /*4e60*/  IADD3 R12, P0, PT, R7, UR26, RZ ;  /* 0x0000001a070c7c10 */ /* 0x008fc8000ff1e0ff */
[----:B------:R-:W-:Y:S02]  /*4e70*/  IADD3.X R13, PT, PT, R9, UR27, RZ, P0, !PT ;  /* 0x0000001b090d7c10 */ /* 0x000fe400087fe4ff */
[----:B------:R-:W-:-:S04]  /*4e80*/  IADD3 R10, P0, PT, R7, UR24, RZ ;  /* 0x00000018070a7c10 */ /* 0x000fc8000ff1e0ff */
[----:B------:R-:W3:Y:S01]  /*4e90*/  LDG.E.64 R12, desc[UR10][R12.64] ;  /* 0x0000000a0c0c7981 */ /* 0x000ee2000c1e1b00 */
[----:B------:R-:W-:-:S06]  /*4ea0*/  IADD3.X R11, PT, PT, R9, UR25, RZ, P0, !PT ;  /* 0x00000019090b7c10 */ /* 0x000fcc00087fe4ff */
[----:B------:R-:W5:Y:S01]  /*4eb0*/  LDG.E.64 R10, desc[UR10][R10.64] ;  /* 0x0000000a0a0a7981 */ /* 0x000f62000c1e1b00 */
[----:B------:R-:W-:Y:S01]  /*4ec0*/  IMAD.MOV.U32 R28, RZ, RZ, 0x1 ;  /* 0x00000001ff1c7424 */ /* 0x000fe200078e00ff */
[----:B------:R-:W-:Y:S01]  /*4ed0*/  BSSY.RECONVERGENT B3, `(.L_x_1176) ;  /* 0x0000019000037945 */ /* 0x000fe20003800200 */
[----:B----4-:R-:W1:Y:S01]  /*4ee0*/  I2F.F64.U64 R32, R4 ;  /* 0x0000000400207312 */ /* 0x010e620000301800 */
[----:B--2---:R-:W-:-:S07]  /*4ef0*/  IADD3 R30, P0, PT, R4, -R23, RZ ;  /* 0x80000017041e7210 */ /* 0x004fce0007f1e0ff */
[----:B------:R-:W3:Y:S01]  /*4f00*/  I2F.F64.U32 R14, R23 ;  /* 0x00000017000e7312 */ /* 0x000ee20000201800 */
[----:B------:R-:W-:-:S07]  /*4f10*/  IADD3.X R31, PT, PT, R5, -0x1, RZ, P0, !PT ;  /* 0xffffffff051f7810 */ /* 0x000fce00007fe4ff */
[----:B-1----:R-:W1:Y:S01]  /*4f20*/  MUFU.RCP64H R29, R33 ;  /* 0x00000021001d7308 */ /* 0x002e620000001800 */
[----:B---3--:R-:W-:-:S07]  /*4f30*/  DMUL R12, R12, R14 ;  /* 0x0000000e0c0c7228 */ /* 0x008fce0000000000 */
        /* <DEDUP_REMOVED lines=18> */
.L_x_1177:
[----:B------:R-:W-:Y:S05]  /*5060*/  BSYNC.RECONVERGENT B3 ;  /* 0x0000000000037941 */ /* 0x000fea0003800200 */
.L_x_1176:
[----:B------:R-:W-:-:S05]  /*5070*/  IADD3 R6, P0, PT, R7, R2, RZ ;  /* 0x0000000207067210 */ /* 0x000fca0007f1e0ff */
[----:B------:R-:W-:-:S05]  /*5080*/  IMAD.X R7, R9, 0x1, R16, P0 ;  /* 0x0000000109077824 */ /* 0x000fca00000e0610 */
[----:B------:R1:W-:Y:S03]  /*5090*/  STG.E.64 desc[UR10][R6.64], R4 ;  /* 0x0000000406007986 */ /* 0x0003e6000c101b0a */
.L_x_1161:
[----:B------:R-:W-:Y:S01]  /*50a0*/  BSSY.RELIABLE B2, `(.L_x_1178) ;  /* 0x000001d000027945 */ /* 0x000fe20003800100 */
[----:B---3--:R-:W-:-:S07]  /*50b0*/  CS2R R8, SRZ ;  /* 0x0000000000087805 */ /* 0x008fce000001ff00 */
.L_x_1182:
[----:B------:R-:W3:Y:S01]  /*50c0*/  LDCU.64 UR8, c[0x0][0x3b0] ;  /* 0x00007600ff0877ac */ /* 0x000ee20008000a00 */
[C---:B------:R-:W-:Y:S01]  /*50d0*/  IMAD.SHL.U32 R13, R8.reuse, 0x8, RZ ;  /* 0x00000008080d7824 */ /* 0x040fe200078e00ff */
[----:B----4-:R-:W-:-:S04]  /*50e0*/  SHF.L.U64.HI R11, R8, 0x3, R9 ;  /* 0x00000003080b7819 */ /* 0x010fc80000010209 */
[----:B-1----:R-:W-:-:S04]  /*50f0*/  IADD3 R6, P0, PT, R13, R2, RZ ;  /* 0x000000020d067210 */ /* 0x002fc80007f1e0ff */
[----:B------:R-:W-:-:S06]  /*5100*/  IADD3.X R7, PT, PT, R11, R16, RZ, P0, !PT ;  /* 0x000000100b077210 */ /* 0x000fcc00007fe4ff */
[----:B------:R-:W4:Y:S01]  /*5110*/  LDG.E.64 R6, desc[UR10][R6.64] ;  /* 0x0000000a06067981 */ /* 0x000f22000c1e1b00 */
[----:B---3--:R-:W-:-:S04]  /*5120*/  IADD3 R4, P1, PT, R13, UR8, RZ ;  /* 0x000000080d047c10 */ /* 0x008fc8000ff3e0ff */
[----:B------:R-:W-:-:S06]  /*5130*/  IADD3.X R5, PT, PT, R11, UR9, RZ, P1, !PT ;  /* 0x000000090b057c10 */ /* 0x000fcc0008ffe4ff */
[----:B------:R-:W4:Y:S01]  /*5140*/  LDG.E.64 R4, desc[UR10][R4.64] ;  /* 0x0000000a04047981 */ /* 0x000f22000c1e1b00 */
[----:B------:R-:W-:Y:S01]  /*5150*/  BSSY.RELIABLE B3, `(.L_x_1179) ;  /* 0x000000b000037945 */ /* 0x000fe20003800100 */
[----:B----4-:R-:W-:-:S14]  /*5160*/  DSETP.GEU.AND P0, PT, R6, R4, PT ;  /* 0x000000040600722a */ /* 0x010fdc0003f0e000 */
[----:B------:R-:W-:Y:S05]  /*5170*/  @P0 BRA `(.L_x_1180) ;  /* 0x0000000000200947 */ /* 0x000fea0003800000 */
[----:B------:R-:W1:Y:S02]  /*5180*/  LDCU.64 UR8, c[0x0][0x3b8] ;  /* 0x00007700ff0877ac */ /* 0x000e640008000a00 */
[----:B-1----:R-:W-:-:S04]  /*5190*/  IADD3 R4, P0, PT, R13, UR8, RZ ;  /* 0x000000080d047c10 */ /* 0x002fc8000ff1e0ff */
[----:B------:R-:W-:-:S06]  /*51a0*/  IADD3.X R5, PT, PT, R11, UR9, RZ, P0, !PT ;  /* 0x000000090b057c10 */ /* 0x000fcc00087fe4ff */
[----:B------:R-:W3:Y:S02]  /*51b0*/  LDG.E.64 R4, desc[UR10][R4.64] ;  /* 0x0000000a04047981 */ /* 0x000ee4000c1e1b00 */
[----:B---3--:R-:W-:-:S14]  /*51c0*/  DSETP.GEU.AND P0, PT, R6, R4, PT ;  /* 0x000000040600722a */ /* 0x008fdc0003f0e000 */
[----:B------:R-:W-:Y:S05]  /*51d0*/  @!P0 BREAK.RELIABLE B3 ;  /* 0x0000000000038942 */ /* 0x000fea0003800100 */
[----:B------:R-:W-:Y:S05]  /*51e0*/  @!P0 BREAK.RELIABLE B2 ;  /* 0x0000000000028942 */ /* 0x000fea0003800100 */
[----:B------:R-:W-:Y:S05]  /*51f0*/  @!P0 BRA `(.L_x_1181) ;  /* 0x0000008c00b48947 */ /* 0x000fea0003800000 */
.L_x_1180:
[----:B------:R-:W-:Y:S05]  /*5200*/  BSYNC.RELIABLE B3 ;  /* 0x0000000000037941 */ /* 0x000fea0003800100 */
.L_x_1179:
[----:B------:R-:W1:Y:S01]  /*5210*/  LDCU.64 UR8, c[0x0][0x3c8] ;  /* 0x00007900ff0877ac */ /* 0x000e620008000a00 */
[----:B------:R-:W-:-:S05]  /*5220*/  IADD3 R8, P0, PT, R8, 0x1, RZ ;  /* 0x0000000108087810 */ /* 0x000fca0007f1e0ff */
[----:B------:R-:W-:Y:S01]  /*5230*/  IMAD.X R9, RZ, RZ, R9, P0 ;  /* 0x000000ffff097224 */ /* 0x000fe200000e0609 */
[----:B-1----:R-:W-:-:S04]  /*5240*/  ISETP.NE.U32.AND P0, PT, R8, UR8, PT ;  /* 0x0000000808007c0c */ /* 0x002fc8000bf05070 */
[----:B------:R-:W-:-:S13]  /*5250*/  ISETP.NE.AND.EX P0, PT, R9, UR9, PT, P0 ;  /* 0x0000000909007c0c */ /* 0x000fda000bf05300 */
[----:B------:R-:W-:Y:S05]  /*5260*/  @P0 BRA `(.L_x_1182) ;  /* 0xfffffffc00940947 */ /* 0x000fea000383ffff */
[----:B------:R-:W-:Y:S05]  /*5270*/  BSYNC.RELIABLE B2 ;  /* 0x0000000000027941 */ /* 0x000fea0003800100 */
.L_x_1178:
[----:B------:R-:W-:Y:S01]  /*5280*/  BSSY.RELIABLE B2, `(.L_x_1183) ;  /* 0x000001f000027945 */ /* 0x000fe20003800100 */
[----:B------:R-:W-:-:S07]  /*5290*/  CS2R R8, SRZ ;  /* 0x0000000000087805 */ /* 0x000fce000001ff00 */
.L_x_1186:
[----:B------:R-:W1:Y:S01]  /*52a0*/  LDCU.64 UR8, c[0x0][0x3b0] ;  /* 0x00007600ff0877ac */ /* 0x000e620008000a00 */
[C---:B------:R-:W-:Y:S01]  /*52b0*/  IMAD.SHL.U32 R13, R9.reuse, 0x8, RZ ;  /* 0x00000008090d7824 */ /* 0x040fe200078e00ff */
[----:B------:R-:W-:-:S04]  /*52c0*/  SHF.L.U64.HI R11, R9, 0x3, R8 ;  /* 0x00000003090b7819 */ /* 0x000fc80000010208 */
[----:B------:R-:W-:-:S05]  /*52d0*/  IADD3 R6, P0, PT, R13, R2, RZ ;  /* 0x000000020d067210 */ /* 0x000fca0007f1e0ff */
[----:B------:R-:W-:-:S06]  /*52e0*/  IMAD.X R7, R11, 0x1, R16, P0 ;  /* 0x000000010b077824 */ /* 0x000fcc00000e0610 */
[----:B------:R-:W3:Y:S01]  /*52f0*/  LDG.E.64 R6, desc[UR10][R6.64] ;  /* 0x0000000a06067981 */ /* 0x000ee2000c1e1b00 */
[----:B-1----:R-:W-:-:S04]  /*5300*/  IADD3 R4, P1, PT, R13, UR8, RZ ;  /* 0x000000080d047c10 */ /* 0x002fc8000ff3e0ff */
[----:B------:R-:W-:-:S06]  /*5310*/  IADD3.X R5, PT, PT, R11, UR9, RZ, P1, !PT ;  /* 0x000000090b057c10 */ /* 0x000fcc0008ffe4ff */
[----:B------:R-:W3:Y:S01]  /*5320*/  LDG.E.64 R4, desc[UR10][R4.64] ;  /* 0x0000000a04047981 */ /* 0x000ee2000c1e1b00 */
[----:B------:R-:W-:Y:S01]  /*5330*/  BSSY.RELIABLE B3, `(.L_x_1184) ;  /* 0x000000b000037945 */ /* 0x000fe20003800100 */
[----:B---3--:R-:W-:-:S14]  /*5340*/  DSETP.GT.AND P0, PT, R6, R4, PT ;  /* 0x000000040600722a */ /* 0x008fdc0003f04000 */
[----:B------:R-:W-:Y:S05]  /*5350*/  @!P0 BRA `(.L_x_1185) ;  /* 0x0000000000208947 */ /* 0x000fea0003800000 */
[----:B------:R-:W1:Y:S02]  /*5360*/  LDCU.64 UR8, c[0x0][0x3b8] ;  /* 0x00007700ff0877ac */ /* 0x000e640008000a00 */
[----:B-1----:R-:W-:-:S04]  /*5370*/  IADD3 R4, P0, PT, R13, UR8, RZ ;  /* 0x000000080d047c10 */ /* 0x002fc8000ff1e0ff */
[----:B------:R-:W-:-:S06]  /*5380*/  IADD3.X R5, PT, PT, R11, UR9, RZ, P0, !PT ;  /* 0x000000090b057c10 */ /* 0x000fcc00087fe4ff */
[----:B------:R-:W3:Y:S02]  /*5390*/  LDG.E.64 R4, desc[UR10][R4.64] ;  /* 0x0000000a04047981 */ /* 0x000ee4000c1e1b00 */
[----:B---3--:R-:W-:-:S14]  /*53a0*/  DSETP.GT.AND P0, PT, R6, R4, PT ;  /* 0x000000040600722a */ /* 0x008fdc0003f04000 */
[----:B------:R-:W-:Y:S05]  /*53b0*/  @P0 BREAK.RELIABLE B3 ;  /* 0x0000000000030942 */ /* 0x000fea0003800100 */
[----:B------:R-:W-:Y:S05]  /*53c0*/  @P0 BREAK.RELIABLE B2 ;  /* 0x0000000000020942 */ /* 0x000fea0003800100 */
[----:B------:R-:W-:Y:S05]  /*53d0*/  @P0 BRA `(.L_x_1181) ;  /* 0x0000008c003c0947 */ /* 0x000fea0003800000 */
.L_x_1185:
[----:B------:R-:W-:Y:S05]  /*53e0*/  BSYNC.RELIABLE B3 ;  /* 0x0000000000037941 */ /* 0x000fea0003800100 */
.L_x_1184:
[----:B------:R-:W1:Y:S01]  /*53f0*/  LDCU.64 UR8, c[0x0][0x3c8] ;  /* 0x00007900ff0877ac */ /* 0x000e620008000a00 */
[----:B------:R-:W-:-:S04]  /*5400*/  IADD3 R9, P0, PT, R9, 0x1, RZ ;  /* 0x0000000109097810 */ /* 0x000fc80007f1e0ff */
[----:B------:R-:W-:Y:S01]  /*5410*/  IADD3.X R8, PT, PT, RZ, R8, RZ, P0, !PT ;  /* 0x00000008ff087210 */ /* 0x000fe200007fe4ff */
[----:B-1----:R-:W-:Y:S02]  /*5420*/  IMAD.U32 R28, RZ, RZ, UR8 ;  /* 0x00000008ff1c7e24 */ /* 0x002fe4000f8e00ff */
[----:B------:R-:W-:-:S03]  /*5430*/  IMAD.U32 R23, RZ, RZ, UR9 ;  /* 0x00000009ff177e24 */ /* 0x000fc6000f8e00ff */
[----:B------:R-:W-:-:S04]  /*5440*/  ISETP.NE.U32.AND P0, PT, R9, R28, PT ;  /* 0x0000001c0900720c */ /* 0x000fc80003f05070 */
[----:B------:R-:W-:-:S13]  /*5450*/  ISETP.NE.AND.EX P0, PT, R8, R23, PT, P0 ;  /* 0x000000170800720c */ /* 0x000fda0003f05300 */
[----:B------:R-:W-:Y:S05]  /*5460*/  @P0 BRA `(.L_x_1186) ;  /* 0xfffffffc008c0947 */ /* 0x000fea000383ffff */
[----:B------:R-:W-:Y:S05]  /*5470*/  BSYNC.RELIABLE B2 ;  /* 0x0000000000027941 */ /* 0x000fea0003800100 */
.L_x_1183:
[----:B------:R1:W-:Y:S01]  /*5480*/  STL.128 [R1], RZ ;  /* 0x000000ff01007387 */ /* 0x0003e20000100c00 */
[----:B------:R-:W-:Y:S01]  /*5490*/  UISETP.GE.U32.AND UP0, UPT, UR12, 0xf, UPT ;  /* 0x0000000f0c00788c */ /* 0x000fe2000bf06070 */
[----:B------:R-:W-:Y:S01]  /*54a0*/  IMAD.MOV.U32 R29, RZ, RZ, RZ ;  /* 0x000000ffff1d7224 */ /* 0x000fe200078e00ff */
[----:B------:R-:W-:Y:S01]  /*54b0*/  CS2R R12, SRZ ;  /* 0x00000000000c7805 */ /* 0x000fe2000001ff00 */
[----:B------:R-:W-:Y:S01]  /*54c0*/  IMAD.MOV.U32 R30, RZ, RZ, RZ ;  /* 0x000000ffff1e7224 */ /* 0x000fe200078e00ff */
[----:B------:R-:W-:-:S09]  /*54d0*/  UISETP.GE.U32.AND.EX UP0, UPT, UR5, URZ, UPT, UP0 ;  /* 0x000000ff0500728c */ /* 0x000fd2000bf06100 */
[----:B-1----:R-:W-:Y:S05]  /*54e0*/  BRA.U !UP0, `(.L_x_1187) ;  /* 0x0000000508247547 */ /* 0x002fea000b800000 */
[----:B------:R-:W1:Y:S01]  /*54f0*/  LDC R29, c[0x0][0x3cc] ;  /* 0x0000f300ff1d7b82 */ /* 0x000e620000000800 */
[----:B------:R-:W-:Y:S01]  /*5500*/  BSSY.RECONVERGENT B2, `(.L_x_1188) ;  /* 0x0000045000027945 */ /* 0x000fe20003800200 */
[----:B------:R-:W-:Y:S02]  /*5510*/  CS2R R30, SRZ ;  /* 0x00000000001e7805 */ /* 0x000fe4000001ff00 */
[----:B------:R-:W-:-:S07]  /*5520*/  CS2R R12, SRZ ;  /* 0x00000000000c7805 */ /* 0x000fce000001ff00 */
.L_x_1189:
[C---:B------:R-:W-:Y:S01]  /*5530*/  IMAD.SHL.U32 R32, R31.reuse, 0x8, RZ ;  /* 0x000000081f207824 */ /* 0x040fe200078e00ff */
[----:B------:R-:W-:-:S04]  /*5540*/  SHF.L.U64.HI R5, R31, 0x3, R30 ;  /* 0x000000031f057819 */ /* 0x000fc8000001021e */
[----:B------:R-:W-:Y:S01]  /*5550*/  IADD3 R34, P0, PT, R32, R2, RZ ;  /* 0x0000000220227210 */ /* 0x000fe20007f1e0ff */
[----:B------:R-:W-:-:S04]  /*5560*/  IMAD.IADD R32, R1, 0x1, R32 ;  /* 0x0000000101207824 */ /* 0x000fc800078e0220 */
[----:B------:R-:W-:Y:S01]  /*5570*/  IMAD.X R35, R5, 0x1, R16, P0 ;  /* 0x0000000105237824 */ /* 0x000fe200000e0610 */
[----:B------:R-:W3:Y:S04]  /*5580*/  LDL.128 R8, [R32+0x10] ;  /* 0x0000100020087983 */ /* 0x000ee80000100c00 */
[----:B------:R-:W4:Y:S04]  /*5590*/  LDL.128 R4, [R32] ;  /* 0x0000000020047983 */ /* 0x000f280000100c00 */
[----:B--2---:R-:W4:Y:S04]  /*55a0*/  LDG.E.64 R36, desc[UR10][R34.64] ;  /* 0x0000000a22247981 */ /* 0x004f28000c1e1b00 */
[----:B------:R-:W2:Y:S04]  /*55b0*/  LDG.E.64 R14, desc[UR10][R34.64+0x8] ;  /* 0x0000080a220e7981 */ /* 0x000ea8000c1e1b00 */
[----:B------:R-:W3:Y:S04]  /*55c0*/  LDG.E.64 R38, desc[UR10][R34.64+0x10] ;  /* 0x0000100a22267981 */ /* 0x000ee8000c1e1b00 */
[----:B------:R-:W5:Y:S04]  /*55d0*/  LDG.E.64 R40, desc[UR10][R34.64+0x20] ;  /* 0x0000200a22287981 */ /* 0x000f68000c1e1b00 */
[----:B------:R-:W5:Y:S01]  /*55e0*/  LDG.E.64 R44, desc[UR10][R34.64+0x78] ;  /* 0x0000780a222c7981 */ /* 0x000f62000c1e1b00 */
[----:B----4-:R-:W-:-:S03]  /*55f0*/  DADD R4, R36, -R4 ;  /* 0x0000000024047229 */ /* 0x010fc60000000804 */
[----:B------:R-:W4:Y:S01]  /*5600*/  LDG.E.64 R36, desc[UR10][R34.64+0x18] ;  /* 0x0000180a22247981 */ /* 0x000f22000c1e1b00 */
[----:B--2---:R-:W-:-:S04]  /*5610*/  DADD R6, -R6, R14 ;  /* 0x0000000006067229 */ /* 0x004fc8000000010e */
[----:B------:R-:W-:Y:S01]  /*5620*/  DFMA R42, R4, R4, R12 ;  /* 0x00000004042a722b */ /* 0x000fe2000000000c */
[----:B------:R-:W5:Y:S01]  /*5630*/  LDL.128 R12, [R32+0x20] ;  /* 0x00002000200c7983 */ /* 0x000f620000100c00 */
[----:B---3--:R-:W-:-:S03]  /*5640*/  DADD R8, R38, -R8 ;  /* 0x0000000026087229 */ /* 0x008fc60000000808 */
[----:B------:R-:W2:Y:S03]  /*5650*/  LDG.E.64 R38, desc[UR10][R34.64+0x28] ;  /* 0x0000280a22267981 */ /* 0x000ea6000c1e1b00 */
[----:B------:R-:W-:Y:S01]  /*5660*/  DFMA R42, R6, R6, R42 ;  /* 0x00000006062a722b */ /* 0x000fe2000000002a */
[----:B------:R-:W3:Y:S07]  /*5670*/  LDL.128 R4, [R32+0x30] ;  /* 0x0000300020047983 */ /* 0x000eee0000100c00 */
[----:B------:R-:W-:Y:S01]  /*5680*/  DFMA R42, R8, R8, R42 ;  /* 0x00000008082a722b */ /* 0x000fe2000000002a */
[----:B------:R-:W3:Y:S01]  /*5690*/  LDG.E.64 R8, desc[UR10][R34.64+0x30] ;  /* 0x0000300a22087981 */ /* 0x000ee2000c1e1b00 */
[----:B----4-:R-:W-:-:S03]  /*56a0*/  DADD R10, -R10, R36 ;  /* 0x000000000a0a7229 */ /* 0x010fc60000000124 */
[----:B------:R-:W4:Y:S01]  /*56b0*/  LDG.E.64 R36, desc[UR10][R34.64+0x38] ;  /* 0x0000380a22247981 */ /* 0x000f22000c1e1b00 */
[----:B-----5:R-:W-:-:S04]  /*56c0*/  DADD R12, R40, -R12 ;  /* 0x00000000280c7229 */ /* 0x020fc8000000080c */
[----:B------:R-:W-:Y:S01]  /*56d0*/  DFMA R10, R10, R10, R42 ;  /* 0x0000000a0a0a722b */ /* 0x000fe2000000002a */
[----:B------:R-:W5:Y:S01]  /*56e0*/  LDG.E.64 R40, desc[UR10][R34.64+0x40] ;  /* 0x0000400a22287981 */ /* 0x000f62000c1e1b00 */
[----:B--2---:R-:W-:-:S06]  /*56f0*/  DADD R38, -R14, R38 ;  /* 0x000000000e267229 */ /* 0x004fcc0000000126 */
[----:B------:R-:W-:Y:S01]  /*5700*/  DFMA R10, R12, R12, R10 ;  /* 0x0000000c0c0a722b */ /* 0x000fe2000000000a */
[----:B------:R-:W5:Y:S01]  /*5710*/  LDL.128 R12, [R32+0x40] ;  /* 0x00004000200c7983 */ /* 0x000f620000100c00 */
[----:B---3--:R-:W-:-:S06]  /*5720*/  DADD R8, R8, -R4 ;  /* 0x0000000008087229 */ /* 0x008fcc0000000804 */
[----:B------:R-:W-:Y:S01]  /*5730*/  DFMA R10, R38, R38, R10 ;  /* 0x00000026260a722b */ /* 0x000fe2000000000a */
[----:B------:R-:W2:Y:S04]  /*5740*/  LDG.E.64 R4, desc[UR10][R34.64+0x48] ;  /* 0x0000480a22047981 */ /* 0x000ea8000c1e1b00 */
[----:B------:R-:W3:Y:S03]  /*5750*/  LDG.E.64 R38, desc[UR10][R34.64+0x50] ;  /* 0x0000500a22267981 */ /* 0x000ee6000c1e1b00 */
[----:B------:R-:W-:Y:S02]  /*5760*/  DFMA R42, R8, R8, R10 ;  /* 0x00000008082a722b */ /* 0x000fe4000000000a */
[----:B------:R-:W3:Y:S01]  /*5770*/  LDL.128 R8, [R32+0x50] ;  /* 0x0000500020087983 */ /* 0x000ee20000100c00 */
[----:B----4-:R-:W-:-:S03]  /*5780*/  DADD R6, -R6, R36 ;  /* 0x0000000006067229 */ /* 0x010fc60000000124 */
[----:B------:R-:W4:Y:S05]  /*5790*/  LDG.E.64 R36, desc[UR10][R34.64+0x58] ;  /* 0x0000580a22247981 */ /* 0x000f2a000c1e1b00 */
[----:B------:R-:W-:Y:S02]  /*57a0*/  DFMA R42, R6, R6, R42 ;  /* 0x00000006062a722b */ /* 0x000fe4000000002a */
[----:B-----5:R-:W-:Y:S01]  /*57b0*/  DADD R12, R40, -R12 ;  /* 0x00000000280c7229 */ /* 0x020fe2000000080c */
[----:B------:R-:W5:Y:S01]  /*57c0*/  LDG.E.64 R40, desc[UR10][R34.64+0x60] ;  /* 0x0000600a22287981 */ /* 0x000f62000c1e1b00 */
[----:B--2---:R-:W-:-:S06]  /*57d0*/  DADD R14, -R14, R4 ;  /* 0x000000000e0e7229 */ /* 0x004fcc0000000104 */
[----:B------:R-:W-:Y:S01]  /*57e0*/  DFMA R12, R12, R12, R42 ;  /* 0x0000000c0c0c722b */ /* 0x000fe2000000002a */
[----:B------:R-:W5:Y:S04]  /*57f0*/  LDL.128 R4, [R32+0x60] ;  /* 0x0000600020047983 */ /* 0x000f680000100c00 */
[----:B------:R-:W2:Y:S01]  /*5800*/  LDG.E.64 R42, desc[UR10][R34.64+0x70] ;  /* 0x0000700a222a7981 */ /* 0x000ea2000c1e1b00 */
[----:B---3--:R-:W-:Y:S02]  /*5810*/  DADD R38, R38, -R8 ;  /* 0x0000000026267229 */ /* 0x008fe40000000808 */
[----:B------:R-:W-:Y:S01]  /*5820*/  DFMA R12, R14, R14, R12 ;  /* 0x0000000e0e0c722b */ /* 0x000fe2000000000c */
[----:B------:R-:W3:Y:S07]  /*5830*/  LDG.E.64 R8, desc[UR10][R34.64+0x68] ;  /* 0x0000680a22087981 */ /* 0x000eee000c1e1b00 */
[----:B------:R-:W-:-:S02]  /*5840*/  DFMA R38, R38, R38, R12 ;  /* 0x000000262626722b */ /* 0x000fc4000000000c */
[----:B------:R-:W2:Y:S01]  /*5850*/  LDL.128 R12, [R32+0x70] ;  /* 0x00007000200c7983 */ /* 0x000ea20000100c00 */
[----:B------:R-:W-:-:S04]  /*5860*/  IADD3 R31, P0, PT, R31, 0x10, RZ ;  /* 0x000000101f1f7810 */ /* 0x000fc80007f1e0ff */
[----:B------:R-:W-:Y:S02]  /*5870*/  IADD3.X R30, PT, PT, RZ, R30, RZ, P0, !PT ;  /* 0x0000001eff1e7210 */ /* 0x000fe400007fe4ff */
[----:B------:R-:W-:-:S04]  /*5880*/  ISETP.NE.U32.AND P0, PT, R31, UR4, PT ;  /* 0x000000041f007c0c */ /* 0x000fc8000bf05070 */
[----:B------:R-:W-:Y:S01]  /*5890*/  ISETP.NE.AND.EX P0, PT, R30, R23, PT, P0 ;  /* 0x000000171e00720c */ /* 0x000fe20003f05300 */
[----:B----4-:R-:W-:-:S08]  /*58a0*/  DADD R10, -R10, R36 ;  /* 0x000000000a0a7229 */ /* 0x010fd00000000124 */
[----:B------:R-:W-:Y:S02]  /*58b0*/  DFMA R38, R10, R10, R38 ;  /* 0x0000000a0a26722b */ /* 0x000fe40000000026 */
[----:B-----5:R-:W-:-:S08]  /*58c0*/  DADD R4, R40, -R4 ;  /* 0x0000000028047229 */ /* 0x020fd00000000804 */
[----:B------:R-:W-:Y:S02]  /*58d0*/  DFMA R38, R4, R4, R38 ;  /* 0x000000040426722b */ /* 0x000fe40000000026 */
[----:B---3--:R-:W-:Y:S02]  /*58e0*/  DADD R6, -R6, R8 ;  /* 0x0000000006067229 */ /* 0x008fe40000000108 */
[----:B--2---:R-:W-:-:S06]  /*58f0*/  DADD R12, R42, -R12 ;  /* 0x000000002a0c7229 */ /* 0x004fcc000000080c */
[----:B------:R-:W-:Y:S02]  /*5900*/  DFMA R38, R6, R6, R38 ;  /* 0x000000060626722b */ /* 0x000fe40000000026 */
[----:B------:R-:W-:-:S06]  /*5910*/  DADD R14, -R14, R44 ;  /* 0x000000000e0e7229 */ /* 0x000fcc000000012c */
[----:B------:R-:W-:-:S08]  /*5920*/  DFMA R12, R12, R12, R38 ;  /* 0x0000000c0c0c722b */ /* 0x000fd00000000026 */
[----:B------:R-:W-:Y:S01]  /*5930*/  DFMA R12, R14, R14, R12 ;  /* 0x0000000e0e0c722b */ /* 0x000fe2000000000c */
[----:B------:R-:W-:Y:S10]  /*5940*/  @P0 BRA `(.L_x_1189) ;  /* 0xfffffff800f80947 */ /* 0x000ff4000383ffff */
[----:B------:R-:W-:Y:S05]  /*5950*/  BSYNC.RECONVERGENT B2 ;  /* 0x0000000000027941 */ /* 0x000fea0003800200 */
.L_x_1188:
[----:B-1----:R-:W-:Y:S02]  /*5960*/  IMAD.MOV.U32 R30, RZ, RZ, R29 ;  /* 0x000000ffff1e7224 */ /* 0x002fe400078e001d */
[----:B------:R-:W-:-:S07]  /*5970*/  IMAD.U32 R29, RZ, RZ, UR4 ;  /* 0x00000004ff1d7e24 */ /* 0x000fce000f8e00ff */
.L_x_1187:
[----:B------:R-:W-:-:S04]  /*5980*/  UISETP.NE.U32.AND UP0, UPT, UR15, URZ, UPT ;  /* 0x000000ff0f00728c */ /* 0x000fc8000bf05070 */
[----:B------:R-:W-:-:S09]  /*5990*/  UISETP.NE.AND.EX UP0, UPT, URZ, URZ, UPT, UP0 ;  /* 0x000000ffff00728c */ /* 0x000fd2000bf05300 */
[----:B------:R-:W-:Y:S05]  /*59a0*/  BRA.U !UP0, `(.L_x_1190) ;  /* 0x0000000508687547 */ /* 0x000fea000b800000 */
[----:B------:R-:W-:Y:S02]  /*59b0*/  UISETP.GE.U32.AND UP1, UPT, UR18, 0x7, UPT ;  /* 0x000000071200788c */ /* 0x000fe4000bf26070 */
[----:B------:R-:W-:Y:S02]  /*59c0*/  UISETP.NE.U32.AND UP0, UPT, UR13, URZ, UPT ;  /* 0x000000ff0d00728c */ /* 0x000fe4000bf05070 */
[----:B------:R-:W-:Y:S02]  /*59d0*/  UISETP.GE.U32.AND.EX UP1, UPT, UR19, URZ, UPT, UP1 ;  /* 0x000000ff1300728c */ /* 0x000fe4000bf26110 */
[----:B------:R-:W-:-:S07]  /*59e0*/  UISETP.NE.AND.EX UP0, UPT, URZ, URZ, UPT, UP0 ;  /* 0x000000ffff00728c */ /* 0x000fce000bf05300 */
[----:B------:R-:W-:Y:S05]  /*59f0*/  BRA.U !UP1, `(.L_x_1191) ;  /* 0x00000001098c7547 */ /* 0x000fea000b800000 */
[C---:B------:R-:W-:Y:S01]  /*5a00*/  IMAD.SHL.U32 R31, R29.reuse, 0x8, RZ ;  /* 0x000000081d1f7824 */ /* 0x040fe200078e00ff */
[----:B------:R-:W-:-:S04]  /*5a10*/  SHF.L.U64.HI R5, R29, 0x3, R30 ;  /* 0x000000031d057819 */ /* 0x000fc8000001021e */
[----:B------:R-:W-:Y:S01]  /*5a20*/  IADD3 R32, P0, PT, R31, R2, RZ ;  /* 0x000000021f207210 */ /* 0x000fe20007f1e0ff */
[----:B------:R-:W-:-:S04]  /*5a30*/  IMAD.IADD R31, R1, 0x1, R31 ;  /* 0x00000001011f7824 */ /* 0x000fc800078e021f */
[----:B------:R-:W-:Y:S01]  /*5a40*/  IMAD.X R33, R5, 0x1, R16, P0 ;  /* 0x0000000105217824 */ /* 0x000fe200000e0610 */
[----:B------:R-:W3:Y:S04]  /*5a50*/  LDL.128 R8, [R31] ;  /* 0x000000001f087983 */ /* 0x000ee80000100c00 */
[----:B------:R-:W3:Y:S04]  /*5a60*/  LDG.E.64 R34, desc[UR10][R32.64] ;  /* 0x0000000a20227981 */ /* 0x000ee8000c1e1b00 */
[----:B--2---:R-:W2:Y:S04]  /*5a70*/  LDG.E.64 R36, desc[UR10][R32.64+0x8] ;  /* 0x0000080a20247981 */ /* 0x004ea8000c1e1b00 */
[----:B------:R-:W4:Y:S04]  /*5a80*/  LDL.128 R4, [R31+0x10] ;  /* 0x000010001f047983 */ /* 0x000f280000100c00 */
[----:B------:R-:W4:Y:S04]  /*5a90*/  LDG.E.64 R14, desc[UR10][R32.64+0x10] ;  /* 0x0000100a200e7981 */ /* 0x000f28000c1e1b00 */
[----:B------:R-:W5:Y:S04]  /*5aa0*/  LDG.E.64 R38, desc[UR10][R32.64+0x20] ;  /* 0x0000200a20267981 */ /* 0x000f68000c1e1b00 */
[----:B------:R-:W5:Y:S01]  /*5ab0*/  LDG.E.64 R44, desc[UR10][R32.64+0x38] ;  /* 0x0000380a202c7981 */ /* 0x000f62000c1e1b00 */
[----:B---3--:R-:W-:-:S03]  /*5ac0*/  DADD R8, R34, -R8 ;  /* 0x0000000022087229 */ /* 0x008fc60000000808 */
[----:B------:R-:W3:Y:S05]  /*5ad0*/  LDG.E.64 R34, desc[UR10][R32.64+0x18] ;  /* 0x0000180a20227981 */ /* 0x000eea000c1e1b00 */
[----:B------:R-:W-:Y:S02]  /*5ae0*/  DFMA R40, R8, R8, R12 ;  /* 0x000000080828722b */ /* 0x000fe4000000000c */
[----:B--2---:R-:W-:Y:S01]  /*5af0*/  DADD R12, R36, -R10 ;  /* 0x00000000240c7229 */ /* 0x004fe2000000080a */
[----:B------:R-:W5:Y:S04]  /*5b00*/  LDL.128 R8, [R31+0x20] ;  /* 0x000020001f087983 */ /* 0x000f680000100c00 */
[----:B------:R-:W2:Y:S01]  /*5b10*/  LDG.E.64 R36, desc[UR10][R32.64+0x28] ;  /* 0x0000280a20247981 */ /* 0x000ea2000c1e1b00 */
[----:B----4-:R-:W-:-:S02]  /*5b20*/  DADD R42, R14, -R4 ;  /* 0x000000000e2a7229 */ /* 0x010fc40000000804 */
[----:B------:R-:W-:Y:S01]  /*5b30*/  DFMA R40, R12, R12, R40 ;  /* 0x0000000c0c28722b */ /* 0x000fe20000000028 */
[----:B------:R-:W4:Y:S04]  /*5b40*/  LDG.E.64 R4, desc[UR10][R32.64+0x30] ;  /* 0x0000300a20047981 */ /* 0x000f28000c1e1b00 */
[----:B------:R-:W4:Y:S03]  /*5b50*/  LDL.128 R12, [R31+0x30] ;  /* 0x000030001f0c7983 */ /* 0x000f260000100c00 */
[----:B------:R-:W-:Y:S01]  /*5b60*/  DFMA R40, R42, R42, R40 ;  /* 0x0000002a2a28722b */ /* 0x000fe20000000028 */
[----:B------:R-:W-:-:S04]  /*5b70*/  IADD3 R29, P0, PT, R29, 0x8, RZ ;  /* 0x000000081d1d7810 */ /* 0x000fc80007f1e0ff */
[----:B------:R-:W-:Y:S01]  /*5b80*/  IADD3.X R30, PT, PT, RZ, R30, RZ, P0, !PT ;  /* 0x0000001eff1e7210 */ /* 0x000fe200007fe4ff */
[----:B---3--:R-:W-:-:S08]  /*5b90*/  DADD R6, R34, -R6 ;  /* 0x0000000022067229 */ /* 0x008fd00000000806 */
[----:B------:R-:W-:Y:S02]  /*5ba0*/  DFMA R40, R6, R6, R40 ;  /* 0x000000060628722b */ /* 0x000fe40000000028 */
[----:B-----5:R-:W-:Y:S02]  /*5bb0*/  DADD R8, R38, -R8 ;  /* 0x0000000026087229 */ /* 0x020fe40000000808 */
[----:B--2---:R-:W-:-:S06]  /*5bc0*/  DADD R10, R36, -R10 ;  /* 0x00000000240a7229 */ /* 0x004fcc000000080a */
[----:B------:R-:W-:Y:S02]  /*5bd0*/  DFMA R40, R8, R8, R40 ;  /* 0x000000080828722b */ /* 0x000fe40000000028 */
[----:B----4-:R-:W-:-:S06]  /*5be0*/  DADD R4, R4, -R12 ;  /* 0x0000000004047229 */ /* 0x010fcc000000080c */
[----:B------:R-:W-:Y:S02]  /*5bf0*/  DFMA R40, R10, R10, R40 ;  /* 0x0000000a0a28722b */ /* 0x000fe40000000028 */
[----:B------:R-:W-:-:S06]  /*5c00*/  DADD R14, R44, -R14 ;  /* 0x000000002c0e7229 */ /* 0x000fcc000000080e */
[----:B------:R-:W-:-:S08]  /*5c10*/  DFMA R40, R4, R4, R40 ;  /* 0x000000040428722b */ /* 0x000fd00000000028 */
[----:B------:R-:W-:-:S11]  /*5c20*/  DFMA R12, R14, R14, R40 ;  /* 0x0000000e0e0c722b */ /* 0x000fd60000000028 */
.L_x_1191:
[----:B------:R-:W-:Y:S05]  /*5c30*/  BRA.U !UP0, `(.L_x_1190) ;  /* 0x0000000108c47547 */ /* 0x000fea000b800000 */
[----:B------:R-:W-:Y:S02]  /*5c40*/  UISETP.GE.U32.AND UP1, UPT, UR17, 0x3, UPT ;  /* 0x000000031100788c */ /* 0x000fe4000bf26070 */
[----:B------:R-:W-:Y:S02]  /*5c50*/  UISETP.NE.U32.AND UP0, UPT, UR14, URZ, UPT ;  /* 0x000000ff0e00728c */ /* 0x000fe4000bf05070 */
[----:B------:R-:W-:Y:S02]  /*5c60*/  UISETP.GE.U32.AND.EX UP1, UPT, UR20, URZ, UPT, UP1 ;  /* 0x000000ff1400728c */ /* 0x000fe4000bf26110 */
[----:B------:R-:W-:-:S07]  /*5c70*/  UISETP.NE.AND.EX UP0, UPT, URZ, URZ, UPT, UP0 ;  /* 0x000000ffff00728c */ /* 0x000fce000bf05300 */
[----:B------:R-:W-:Y:S05]  /*5c80*/  BRA.U !UP1, `(.L_x_1192) ;  /* 0x0000000109547547 */ /* 0x000fea000b800000 */
[C---:B------:R-:W-:Y:S01]  /*5c90*/  IMAD.SHL.U32 R4, R29.reuse, 0x8, RZ ;  /* 0x000000081d047824 */ /* 0x040fe200078e00ff */
[----:B------:R-:W-:-:S03]  /*5ca0*/  SHF.L.U64.HI R5, R29, 0x3, R30 ;  /* 0x000000031d057819 */ /* 0x000fc6000001021e */
[----:B------:R-:W-:Y:S01]  /*5cb0*/  IMAD.IADD R31, R1, 0x1, R4 ;  /* 0x00000001011f7824 */ /* 0x000fe200078e0204 */
[----:B------:R-:W-:-:S04]  /*5cc0*/  IADD3 R38, P0, PT, R4, R2, RZ ;  /* 0x0000000204267210 */ /* 0x000fc80007f1e0ff */
[----:B------:R-:W3:Y:S01]  /*5cd0*/  LDL.128 R8, [R31+0x10] ;  /* 0x000010001f087983 */ /* 0x000ee20000100c00 */
[----:B------:R-:W-:-:S03]  /*5ce0*/  IMAD.X R39, R5, 0x1, R16, P0 ;  /* 0x0000000105277824 */ /* 0x000fc600000e0610 */
[----:B------:R-:W4:Y:S04]  /*5cf0*/  LDL.128 R4, [R31] ;  /* 0x000000001f047983 */ /* 0x000f280000100c00 */
[----:B--2---:R-:W4:Y:S04]  /*5d00*/  LDG.E.64 R36, desc[UR10][R38.64] ;  /* 0x0000000a26247981 */ /* 0x004f28000c1e1b00 */
[----:B------:R-:W2:Y:S04]  /*5d10*/  LDG.E.64 R34, desc[UR10][R38.64+0x8] ;  /* 0x0000080a26227981 */ /* 0x000ea8000c1e1b00 */
[----:B------:R-:W3:Y:S04]  /*5d20*/  LDG.E.64 R32, desc[UR10][R38.64+0x10] ;  /* 0x0000100a26207981 */ /* 0x000ee8000c1e1b00 */
[----:B------:R-:W5:Y:S01]  /*5d30*/  LDG.E.64 R14, desc[UR10][R38.64+0x18] ;  /* 0x0000180a260e7981 */ /* 0x000f62000c1e1b00 */
[----:B------:R-:W-:-:S05]  /*5d40*/  IADD3 R29, P0, PT, R29, 0x4, RZ ;  /* 0x000000041d1d7810 */ /* 0x000fca0007f1e0ff */
[----:B------:R-:W-:Y:S01]  /*5d50*/  IMAD.X R30, RZ, RZ, R30, P0 ;  /* 0x000000ffff1e7224 */ /* 0x000fe200000e061e */
[----:B----4-:R-:W-:Y:S02]  /*5d60*/  DADD R4, R36, -R4 ;  /* 0x0000000024047229 */ /* 0x010fe40000000804 */
[----:B--2---:R-:W-:-:S06]  /*5d70*/  DADD R6, R34, -R6 ;  /* 0x0000000022067229 */ /* 0x004fcc0000000806 */
[----:B------:R-:W-:Y:S02]  /*5d80*/  DFMA R4, R4, R4, R12 ;  /* 0x000000040404722b */ /* 0x000fe4000000000c */
[----:B---3--:R-:W-:-:S06]  /*5d90*/  DADD R8, R32, -R8 ;  /* 0x0000000020087229 */ /* 0x008fcc0000000808 */
[----:B------:R-:W-:Y:S02]  /*5da0*/  DFMA R4, R6, R6, R4 ;  /* 0x000000060604722b */ /* 0x000fe40000000004 */
[----:B-----5:R-:W-:-:S06]  /*5db0*/  DADD R10, R14, -R10 ;  /* 0x000000000e0a7229 */ /* 0x020fcc000000080a */
[----:B------:R-:W-:-:S08]  /*5dc0*/  DFMA R4, R8, R8, R4 ;  /* 0x000000080804722b */ /* 0x000fd00000000004 */
[----:B------:R-:W-:-:S11]  /*5dd0*/  DFMA R12, R10, R10, R4 ;  /* 0x0000000a0a0c722b */ /* 0x000fd60000000004 */
.L_x_1192:
[----:B------:R-:W-:Y:S05]  /*5de0*/  BRA.U !UP0, `(.L_x_1190) ;  /* 0x0000000108587547 */ /* 0x000fea000b800000 */
[C---:B------:R-:W-:Y:S01]  /*5df0*/  IMAD.SHL.U32 R4, R29.reuse, 0x8, RZ ;  /* 0x000000081d047824 */ /* 0x040fe200078e00ff */
[----:B------:R-:W-:-:S04]  /*5e00*/  SHF.L.U64.HI R29, R29, 0x3, R30 ;  /* 0x000000031d1d7819 */ /* 0x000fc8000001021e */
[----:B------:R-:W-:Y:S02]  /*5e10*/  IADD3 R8, P0, PT, R4, R2, RZ ;  /* 0x0000000204087210 */ /* 0x000fe40007f1e0ff */
[----:B--2---:R-:W-:-:S03]  /*5e20*/  IADD3 R14, PT, PT, R1, R4, RZ ;  /* 0x00000004010e7210 */ /* 0x004fc60007ffe0ff */
[----:B------:R-:W-:Y:S02]  /*5e30*/  IMAD.X R9, R29, 0x1, R16, P0 ;  /* 0x000000011d097824 */ /* 0x000fe400000e0610 */
[----:B------:R-:W2:Y:S04]  /*5e40*/  LDL.128 R4, [R14] ;  /* 0x000000000e047983 */ /* 0x000ea80000100c00 */
[----:B------:R-:W2:Y:S01]  /*5e50*/  LDG.E.64 R10, desc[UR10][R8.64] ;  /* 0x0000000a080a7981 */ /* 0x000ea2000c1e1b00 */
[----:B------:R-:W-:-:S04]  /*5e60*/  UISETP.NE.U32.AND UP0, UPT, UR14, 0x1, UPT ;  /* 0x000000010e00788c */ /* 0x000fc8000bf05070 */
[----:B------:R-:W-:Y:S01]  /*5e70*/  UISETP.NE.AND.EX UP0, UPT, URZ, URZ, UPT, UP0 ;  /* 0x000000ffff00728c */ /* 0x000fe2000bf05300 */
[----:B--2---:R-:W-:-:S08]  /*5e80*/  DADD R4, R10, -R4 ;  /* 0x000000000a047229 */ /* 0x004fd00000000804 */
[----:B------:R-:W-:Y:S01]  /*5e90*/  DFMA R12, R4, R4, R12 ;  /* 0x00000004040c722b */ /* 0x000fe2000000000c */
[----:B------:R-:W-:Y:S10]  /*5ea0*/  BRA.U !UP0, `(.L_x_1190) ;  /* 0x0000000108287547 */ /* 0x000ff4000b800000 */
[----:B------:R-:W-:Y:S01]  /*5eb0*/  UISETP.NE.U32.AND UP0, UPT, UR14, 0x2, UPT ;  /* 0x000000020e00788c */ /* 0x000fe2000bf05070 */
[----:B------:R-:W2:Y:S03]  /*5ec0*/  LDG.E.64 R4, desc[UR10][R8.64+0x8] ;  /* 0x0000080a08047981 */ /* 0x000ea6000c1e1b00 */
[----:B------:R-:W-:-:S06]  /*5ed0*/  UISETP.NE.AND.EX UP0, UPT, URZ, URZ, UPT, UP0 ;  /* 0x000000ffff00728c */ /* 0x000fcc000bf05300 */
[----:B------:R-:W-:-:S13]  /*5ee0*/  PLOP3.LUT P0, PT, PT, PT, UP0, 0x80, 0x8 ;  /* 0x000000000008781c */ /* 0x000fda0003f0f008 */
[----:B------:R-:W3:Y:S04]  /*5ef0*/  @P0 LDG.E.64 R10, desc[UR10][R8.64+0x10] ;  /* 0x0000100a080a0981 */ /* 0x000ee8000c1e1b00 */
[----:B------:R-:W3:Y:S01]  /*5f00*/  @P0 LDL.64 R14, [R14+0x10] ;  /* 0x000010000e0e0983 */ /* 0x000ee20000100a00 */
[----:B--2---:R-:W-:-:S08]  /*5f10*/  DADD R4, R4, -R6 ;  /* 0x0000000004047229 */ /* 0x004fd00000000806 */
[----:B------:R-:W-:Y:S02]  /*5f20*/  DFMA R12, R4, R4, R12 ;  /* 0x00000004040c722b */ /* 0x000fe4000000000c */
[----:B---3--:R-:W-:-:S08]  /*5f30*/  @P0 DADD R10, R10, -R14 ;  /* 0x000000000a0a0229 */ /* 0x008fd0000000080e */
[----:B------:R-:W-:-:S11]  /*5f40*/  @P0 DFMA R12, R10, R10, R12 ;  /* 0x0000000a0a0c022b */ /* 0x000fd6000000000c */
.L_x_1190:
[----:B------:R-:W-:-:S14]  /*5f50*/  DSETP.GEU.AND P0, PT, R12, 250000, PT ;  /* 0x410e84800c00742a */ /* 0x000fdc0003f0e000 */
[----:B------:R-:W-:Y:S05]  /*5f60*/  @P0 BRA `(.L_x_1181) ;  /* 0x0000008000580947 */ /* 0x000fea0003800000 */
[----:B------:R-:W-:Y:S05]  /*5f70*/  BRA `(.L_x_1193) ;  /* 0x0000000000047947 */ /* 0x000fea0003800000 */
.L_x_1092:
[----:B------:R1:W-:Y:S02]  /*5f80*/  STL.128 [R1], RZ ;  /* 0x000000ff01007387 */ /* 0x0003e40000100c00 */
.L_x_1193:
[----:B------:R-:W-:Y:S01]  /*5f90*/  IMAD.MOV.U32 R4, RZ, RZ, 0x0 ;  /* 0x00000000ff047424 */ /* 0x000fe200078e00ff */
[----:B------:R-:W-:Y:S01]  /*5fa0*/  ISETP.NE.U32.AND P0, PT, R28, RZ, PT ;  /* 0x000000ff1c00720c */ /* 0x000fe20003f05070 */
[----:B------:R-:W-:Y:S01]  /*5fb0*/  IMAD.MOV.U32 R5, RZ, RZ, 0x40590000 ;  /* 0x40590000ff057424 */ /* 0x000fe200078e00ff */
[----:B------:R-:W-:Y:S01]  /*5fc0*/  BSSY.RELIABLE B2, `(.L_x_1194) ;  /* 0x00000b5000027945 */ /* 0x000fe20003800100 */
[----:B------:R-:W-:Y:S01]  /*5fd0*/  IMAD.MOV.U32 R6, RZ, RZ, 0x0 ;  /* 0x00000000ff067424 */ /* 0x000fe200078e00ff */
[----:B------:R-:W-:Y:S01]  /*5fe0*/  ISETP.NE.AND.EX P0, PT, R23, RZ, PT, P0 ;  /* 0x000000ff1700720c */ /* 0x000fe20003f05300 */
[----:B------:R-:W-:-:S05]  /*5ff0*/  IMAD.MOV.U32 R7, RZ, RZ, 0x40590000 ;  /* 0x40590000ff077424 */ /* 0x000fca00078e00ff */
[----:B------:R3:W-:Y:S07]  /*6000*/  STL.128 [R1], R4 ;  /* 0x0000000401007387 */ /* 0x0007ee0000100c00 */
[----:B------:R-:W-:Y:S05]  /*6010*/  @!P0 BRA `(.L_x_1195) ;  /* 0x0000000800bc8947 */ /* 0x000fea0003800000 */
[----:B------:R-:W-:Y:S01]  /*6020*/  UISETP.GE.U32.AND UP0, UPT, UR12, 0xf, UPT ;  /* 0x0000000f0c00788c */ /* 0x000fe2000bf06070 */
[----:B------:R-:W-:Y:S02]  /*6030*/  CS2R R30, SRZ ;  /* 0x00000000001e7805 */ /* 0x000fe4000001ff00 */
[----:B------:R-:W-:Y:S01]  /*6040*/  CS2R R34, SRZ ;  /* 0x0000000000227805 */ /* 0x000fe2000001ff00 */
[----:B------:R-:W-:-:S09]  /*6050*/  UISETP.GE.U32.AND.EX UP0, UPT, UR5, URZ, UPT, UP0 ;  /* 0x000000ff0500728c */ /* 0x000fd2000bf06100 */
[----:B------:R-:W-:Y:S05]  /*6060*/  BRA.U !UP0, `(.L_x_1196) ;  /* 0x0000000508287547 */ /* 0x000fea000b800000 */
[----:B------:R-:W4:Y:S01]  /*6070*/  LDC R28, c[0x0][0x3cc] ;  /* 0x0000f300ff1c7b82 */ /* 0x000f220000000800 */
[----:B------:R-:W-:Y:S01]  /*6080*/  HFMA2 R29, -RZ, RZ, 0, 0 ;  /* 0x00000000ff1d7431 */ /* 0x000fe200000001ff */
[----:B------:R-:W-:Y:S01]  /*6090*/  BSSY.RECONVERGENT B3, `(.L_x_1197) ;  /* 0x0000045000037945 */ /* 0x000fe20003800200 */
[----:B------:R-:W-:Y:S01]  /*60a0*/  IMAD.MOV.U32 R30, RZ, RZ, RZ ;  /* 0x000000ffff1e7224 */ /* 0x000fe200078e00ff */
[----:B------:R-:W-:-:S07]  /*60b0*/  CS2R R34, SRZ ;  /* 0x0000000000227805 */ /* 0x000fce000001ff00 */
.L_x_1198:
[C---:B------:R-:W-:Y:S01]  /*60c0*/  IMAD.SHL.U32 R31, R29.reuse, 0x8, RZ ;  /* 0x000000081d1f7824 */ /* 0x040fe200078e00ff */
[----:B---3--:R-:W-:-:S04]  /*60d0*/  SHF.L.U64.HI R5, R29, 0x3, R30 ;  /* 0x000000031d057819 */ /* 0x008fc8000001021e */
[----:B------:R-:W-:Y:S01]  /*60e0*/  IADD3 R32, P1, PT, R31, R2, RZ ;  /* 0x000000021f207210 */ /* 0x000fe20007f3e0ff */
[----:B------:R-:W-:-:S04]  /*60f0*/  IMAD.IADD R31, R1, 0x1, R31 ;  /* 0x00000001011f7824 */ /* 0x000fc800078e021f */
[----:B------:R-:W-:Y:S01]  /*6100*/  IMAD.X R33, R5, 0x1, R16, P1 ;  /* 0x0000000105217824 */ /* 0x000fe200008e0610 */
[----:B--2---:R-:W2:Y:S04]  /*6110*/  LDL.128 R12, [R31+0x10] ;  /* 0x000010001f0c7983 */ /* 0x004ea80000100c00 */
[----:B------:R-:W3:Y:S04]  /*6120*/  LDL.128 R4, [R31] ;  /* 0x000000001f047983 */ /* 0x000ee80000100c00 */
[----:B------:R-:W3:Y:S04]  /*6130*/  LDG.E.64 R8, desc[UR10][R32.64] ;  /* 0x0000000a20087981 */ /* 0x000ee8000c1e1b00 */
[----:B------:R-:W5:Y:S04]  /*6140*/  LDG.E.64 R38, desc[UR10][R32.64+0x8] ;  /* 0x0000080a20267981 */ /* 0x000f68000c1e1b00 */
[----:B------:R-:W2:Y:S04]  /*6150*/  LDG.E.64 R36, desc[UR10][R32.64+0x10] ;  /* 0x0000100a20247981 */ /* 0x000ea8000c1e1b00 */
[----:B------:R-:W4:Y:S04]  /*6160*/  LDG.E.64 R40, desc[UR10][R32.64+0x18] ;  /* 0x0000180a20287981 */ /* 0x000f28000c1e1b00 */
[----:B------:R-:W4:Y:S01]  /*6170*/  LDG.E.64 R44, desc[UR10][R32.64+0x78] ;  /* 0x0000780a202c7981 */ /* 0x000f22000c1e1b00 */
[----:B---3--:R-:W-:-:S03]  /*6180*/  DADD R4, R8, -R4 ;  /* 0x0000000008047229 */ /* 0x008fc60000000804 */
[----:B------:R-:W3:Y:S05]  /*6190*/  LDL.128 R8, [R31+0x20] ;  /* 0x000020001f087983 */ /* 0x000eea0000100c00 */
[----:B------:R-:W-:Y:S01]  /*61a0*/  DFMA R4, R4, R4, R34 ;  /* 0x000000040404722b */ /* 0x000fe20000000022 */
[----:B------:R-:W3:Y:S01]  /*61b0*/  LDG.E.64 R34, desc[UR10][R32.64+0x20] ;  /* 0x0000200a20227981 */ /* 0x000ee2000c1e1b00 */
[----:B-----5:R-:W-:Y:S02]  /*61c0*/  DADD R6, -R6, R38 ;  /* 0x0000000006067229 */ /* 0x020fe40000000126 */
[----:B--2---:R-:W-:Y:S01]  /*61d0*/  DADD R12, R36, -R12 ;  /* 0x00000000240c7229 */ /* 0x004fe2000000080c */
[----:B------:R-:W2:Y:S04]  /*61e0*/  LDG.E.64 R38, desc[UR10][R32.64+0x28] ;  /* 0x0000280a20267981 */ /* 0x000ea8000c1e1b00 */
[----:B------:R-:W5:Y:S01]  /*61f0*/  LDG.E.64 R36, desc[UR10][R32.64+0x30] ;  /* 0x0000300a20247981 */ /* 0x000f62000c1e1b00 */
[----:B------:R-:W-:-:S08]  /*6200*/  DFMA R4, R6, R6, R4 ;  /* 0x000000060604722b */ /* 0x000fd00000000004 */
[----:B------:R-:W-:Y:S02]  /*6210*/  DFMA R12, R12, R12, R4 ;  /* 0x0000000c0c0c722b */ /* 0x000fe40000000004 */
[----:B------:R-:W5:Y:S01]  /*6220*/  LDL.128 R4, [R31+0x30] ;  /* 0x000030001f047983 */ /* 0x000f620000100c00 */
[----:B----4-:R-:W-:-:S03]  /*6230*/  DADD R14, -R14, R40 ;  /* 0x000000000e0e7229 */ /* 0x010fc60000000128 */
[----:B------:R-:W4:Y:S05]  /*6240*/  LDG.E.64 R40, desc[UR10][R32.64+0x38] ;  /* 0x0000380a20287981 */ /* 0x000f2a000c1e1b00 */
[----:B------:R-:W-:Y:S02]  /*6250*/  DFMA R12, R14, R14, R12 ;  /* 0x0000000e0e0c722b */ /* 0x000fe4000000000c */
[----:B---3--:R-:W-:Y:S01]  /*6260*/  DADD R8, R34, -R8 ;  /* 0x0000000022087229 */ /* 0x008fe20000000808 */
[----:B------:R-:W3:Y:S07]  /*6270*/  LDG.E.64 R34, desc[UR10][R32.64+0x40] ;  /* 0x0000400a20227981 */ /* 0x000eee000c1e1b00 */
[----:B------:R-:W-:Y:S01]  /*6280*/  DFMA R8, R8, R8, R12 ;  /* 0x000000080808722b */ /* 0x000fe2000000000c */
[----:B------:R-:W3:Y:S01]  /*6290*/  LDL.128 R12, [R31+0x40] ;  /* 0x000040001f0c7983 */ /* 0x000ee20000100c00 */
[----:B--2---:R-:W-:-:S03]  /*62a0*/  DADD R10, -R10, R38 ;  /* 0x000000000a0a7229 */ /* 0x004fc60000000126 */
[----:B------:R-:W2:Y:S05]  /*62b0*/  LDG.E.64 R38, desc[UR10][R32.64+0x48] ;  /* 0x0000480a20267981 */ /* 0x000eaa000c1e1b00 */
[----:B------:R-:W-:Y:S02]  /*62c0*/  DFMA R8, R10, R10, R8 ;  /* 0x0000000a0a08722b */ /* 0x000fe40000000008 */
[----:B-----5:R-:W-:Y:S01]  /*62d0*/  DADD R4, R36, -R4 ;  /* 0x0000000024047229 */ /* 0x020fe20000000804 */
[----:B------:R-:W5:Y:S07]  /*62e0*/  LDG.E.64 R36, desc[UR10][R32.64+0x50] ;  /* 0x0000500a20247981 */ /* 0x000f6e000c1e1b00 */
[----:B------:R-:W-:Y:S01]  /*62f0*/  DFMA R4, R4, R4, R8 ;  /* 0x000000040404722b */ /* 0x000fe20000000008 */
[----:B------:R-:W5:Y:S01]  /*6300*/  LDL.128 R8, [R31+0x50] ;  /* 0x000050001f087983 */ /* 0x000f620000100c00 */
[----:B----4-:R-:W-:-:S03]  /*6310*/  DADD R6, -R6, R40 ;  /* 0x0000000006067229 */ /* 0x010fc60000000128 */
[----:B------:R-:W4:Y:S05]  /*6320*/  LDG.E.64 R40, desc[UR10][R32.64+0x60] ;  /* 0x0000600a20287981 */ /* 0x000f2a000c1e1b00 */
[----:B------:R-:W-:Y:S02]  /*6330*/  DFMA R4, R6, R6, R4 ;  /* 0x000000060604722b */ /* 0x000fe40000000004 */
[----:B---3--:R-:W-:Y:S01]  /*6340*/  DADD R12, R34, -R12 ;  /* 0x00000000220c7229 */ /* 0x008fe2000000080c */
[----:B------:R-:W3:Y:S07]  /*6350*/  LDG.E.64 R34, desc[UR10][R32.64+0x58] ;  /* 0x0000580a20227981 */ /* 0x000eee000c1e1b00 */
[----:B------:R-:W-:Y:S01]  /*6360*/  DFMA R42, R12, R12, R4 ;  /* 0x0000000c0c2a722b */ /* 0x000fe20000000004 */
[----:B------:R-:W4:Y:S01]  /*6370*/  LDL.128 R4, [R31+0x60] ;  /* 0x000060001f047983 */ /* 0x000f220000100c00 */
[----:B--2---:R-:W-:-:S03]  /*6380*/  DADD R14, -R14, R38 ;  /* 0x000000000e0e7229 */ /* 0x004fc60000000126 */
[----:B------:R-:W2:Y:S05]  /*6390*/  LDG.E.64 R38, desc[UR10][R32.64+0x68] ;  /* 0x0000680a20267981 */ /* 0x000eaa000c1e1b00 */
[----:B------:R-:W-:Y:S02]  /*63a0*/  DFMA R42, R14, R14, R42 ;  /* 0x0000000e0e2a722b */ /* 0x000fe4000000002a */
[----:B-----5:R-:W-:Y:S01]  /*63b0*/  DADD R36, R36, -R8 ;  /* 0x0000000024247229 */ /* 0x020fe20000000808 */
[----:B------:R-:W5:Y:S04]  /*63c0*/  LDL.128 R12, [R31+0x70] ;  /* 0x000070001f0c7983 */ /* 0x000f680000100c00 */
[----:B------:R-:W5:Y:S03]  /*63d0*/  LDG.E.64 R8, desc[UR10][R32.64+0x70] ;  /* 0x0000700a20087981 */ /* 0x000f66000c1e1b00 */
[----:B------:R-:W-:Y:S01]  /*63e0*/  DFMA R42, R36, R36, R42 ;  /* 0x00000024242a722b */ /* 0x000fe2000000002a */
[----:B------:R-:W-:-:S05]  /*63f0*/  IADD3 R29, P1, PT, R29, 0x10, RZ ;  /* 0x000000101d1d7810 */ /* 0x000fca0007f3e0ff */
[----:B------:R-:W-:Y:S01]  /*6400*/  IMAD.X R30, RZ, RZ, R30, P1 ;  /* 0x000000ffff1e7224 */ /* 0x000fe200008e061e */
[----:B------:R-:W-:-:S04]  /*6410*/  ISETP.NE.U32.AND P1, PT, R29, UR4, PT ;  /* 0x000000041d007c0c */ /* 0x000fc8000bf25070 */
[----:B------:R-:W-:Y:S01]  /*6420*/  ISETP.NE.AND.EX P1, PT, R30, R23, PT, P1 ;  /* 0x000000171e00720c */ /* 0x000fe20003f25310 */
[----:B---3--:R-:W-:-:S08]  /*6430*/  DADD R10, -R10, R34 ;  /* 0x000000000a0a7229 */ /* 0x008fd00000000122 */
[----:B------:R-:W-:Y:S02]  /*6440*/  DFMA R42, R10, R10, R42 ;  /* 0x0000000a0a2a722b */ /* 0x000fe4000000002a */
[----:B----4-:R-:W-:Y:S02]  /*6450*/  DADD R4, R40, -R4 ;  /* 0x0000000028047229 */ /* 0x010fe40000000804 */
[----:B--2---:R-:W-:-:S06]  /*6460*/  DADD R6, -R6, R38 ;  /* 0x0000000006067229 */ /* 0x004fcc0000000126 */
[----:B------:R-:W-:Y:S02]  /*6470*/  DFMA R42, R4, R4, R42 ;  /* 0x00000004042a722b */ /* 0x000fe4000000002a */
[----:B-----5:R-:W-:-:S06]  /*6480*/  DADD R8, R8, -R12 ;  /* 0x0000000008087229 */ /* 0x020fcc000000080c */
[----:B------:R-:W-:Y:S02]  /*6490*/  DFMA R42, R6, R6, R42 ;  /* 0x00000006062a722b */ /* 0x000fe4000000002a */
[----:B------:R-:W-:-:S06]  /*64a0*/  DADD R14, -R14, R44 ;  /* 0x000000000e0e7229 */ /* 0x000fcc000000012c */
[----:B------:R-:W-:-:S08]  /*64b0*/  DFMA R42, R8, R8, R42 ;  /* 0x00000008082a722b */ /* 0x000fd0000000002a */
[----:B------:R-:W-:Y:S01]  /*64c0*/  DFMA R34, R14, R14, R42 ;  /* 0x0000000e0e22722b */ /* 0x000fe2000000002a */
[----:B------:R-:W-:Y:S10]  /*64d0*/  @P1 BRA `(.L_x_1198) ;  /* 0xfffffff800f81947 */ /* 0x000ff4000383ffff */
[----:B------:R-:W-:Y:S05]  /*64e0*/  BSYNC.RECONVERGENT B3 ;  /* 0x0000000000037941 */ /* 0x000fea0003800200 */
.L_x_1197:
[----:B------:R-:W-:Y:S01]  /*64f0*/  MOV R31, R28 ;  /* 0x0000001c001f7202 */ /* 0x000fe20000000f00 */
[----:B------:R-:W-:-:S07]  /*6500*/  IMAD.U32 R30, RZ, RZ, UR4 ;  /* 0x00000004ff1e7e24 */ /* 0x000fce000f8e00ff */
.L_x_1196:
        /* <DEDUP_REMOVED lines=9> */
[----:B---3--:R-:W-:-:S04]  /*65a0*/  SHF.L.U64.HI R5, R30, 0x3, R31 ;  /* 0x000000031e057819 */ /* 0x008fc8000001021f */
[----:B------:R-:W-:Y:S01]  /*65b0*/  IADD3 R28, P1, PT, R42, R2, RZ ;  /* 0x000000022a1c7210 */ /* 0x000fe20007f3e0ff */
[----:B------:R-:W-:-:S04]  /*65c0*/  IMAD.IADD R42, R1, 0x1, R42 ;  /* 0x00000001012a7824 */ /* 0x000fc800078e022a */
[----:B------:R-:W-:Y:S01]  /*65d0*/  IMAD.X R29, R5, 0x1, R16, P1 ;  /* 0x00000001051d7824 */ /* 0x000fe200008e0610 */
[----:B--2---:R-:W2:Y:S04]  /*65e0*/  LDL.128 R12, [R42] ;  /* 0x000000002a0c7983 */ /* 0x004ea80000100c00 */
[----:B------:R-:W2:Y:S04]  /*65f0*/  LDG.E.64 R8, desc[UR10][R28.64] ;  /* 0x0000000a1c087981 */ /* 0x000ea8000c1e1b00 */
[----:B------:R-:W3:Y:S04]  /*6600*/  LDG.E.64 R38, desc[UR10][R28.64+0x8] ;  /* 0x0000080a1c267981 */ /* 0x000ee8000c1e1b00 */
[----:B------:R-:W4:Y:S04]  /*6610*/  LDL.128 R4, [R42+0x10] ;  /* 0x000010002a047983 */ /* 0x000f280000100c00 */
[----:B------:R-:W4:Y:S04]  /*6620*/  LDG.E.64 R36, desc[UR10][R28.64+0x10] ;  /* 0x0000100a1c247981 */ /* 0x000f28000c1e1b00 */
[----:B------:R-:W5:Y:S04]  /*6630*/  LDG.E.64 R32, desc[UR10][R28.64+0x18] ;  /* 0x0000180a1c207981 */ /* 0x000f68000c1e1b00 */
[----:B------:R-:W5:Y:S01]  /*6640*/  LDG.E.64 R44, desc[UR10][R28.64+0x38] ;  /* 0x0000380a1c2c7981 */ /* 0x000f62000c1e1b00 */
[----:B--2---:R-:W-:-:S03]  /*6650*/  DADD R12, R8, -R12 ;  /* 0x00000000080c7229 */ /* 0x004fc6000000080c */
[----:B------:R-:W2:Y:S05]  /*6660*/  LDL.128 R8, [R42+0x20] ;  /* 0x000020002a087983 */ /* 0x000eaa0000100c00 */
[----:B------:R-:W-:Y:S01]  /*6670*/  DFMA R40, R12, R12, R34 ;  /* 0x0000000c0c28722b */ /* 0x000fe20000000022 */
[----:B------:R-:W2:Y:S01]  /*6680*/  LDG.E.64 R34, desc[UR10][R28.64+0x20] ;  /* 0x0000200a1c227981 */ /* 0x000ea2000c1e1b00 */
[----:B---3--:R-:W-:-:S03]  /*6690*/  DADD R14, R38, -R14 ;  /* 0x00000000260e7229 */ /* 0x008fc6000000080e */
[----:B------:R-:W3:Y:S01]  /*66a0*/  LDG.E.64 R38, desc[UR10][R28.64+0x28] ;  /* 0x0000280a1c267981 */ /* 0x000ee2000c1e1b00 */
[----:B----4-:R-:W-:-:S03]  /*66b0*/  DADD R4, R36, -R4 ;  /* 0x0000000024047229 */ /* 0x010fc60000000804 */
[----:B------:R-:W4:Y:S01]  /*66c0*/  LDG.E.64 R36, desc[UR10][R28.64+0x30] ;  /* 0x0000300a1c247981 */ /* 0x000f22000c1e1b00 */
[----:B------:R-:W-:-:S03]  /*66d0*/  DFMA R40, R14, R14, R40 ;  /* 0x0000000e0e28722b */ /* 0x000fc60000000028 */
[----:B------:R-:W4:Y:S01]  /*66e0*/  LDL.128 R12, [R42+0x30] ;  /* 0x000030002a0c7983 */ /* 0x000f220000100c00 */
[----:B-----5:R-:W-:-:S04]  /*66f0*/  DADD R6, R32, -R6 ;  /* 0x0000000020067229 */ /* 0x020fc80000000806 */
[----:B------:R-:W-:-:S08]  /*6700*/  DFMA R40, R4, R4, R40 ;  /* 0x000000040428722b */ /* 0x000fd00000000028 */
[----:B------:R-:W-:Y:S01]  /*6710*/  DFMA R40, R6, R6, R40 ;  /* 0x000000060628722b */ /* 0x000fe20000000028 */
[----:B------:R-:W-:-:S05]  /*6720*/  IADD3 R30, P1, PT, R30, 0x8, RZ ;  /* 0x000000081e1e7810 */ /* 0x000fca0007f3e0ff */
[----:B------:R-:W-:Y:S01]  /*6730*/  IMAD.X R31, RZ, RZ, R31, P1 ;  /* 0x000000ffff1f7224 */ /* 0x000fe200008e061f */
[----:B--2---:R-:W-:Y:S02]  /*6740*/  DADD R8, R34, -R8 ;  /* 0x0000000022087229 */ /* 0x004fe40000000808 */
[----:B---3--:R-:W-:-:S06]  /*6750*/  DADD R10, R38, -R10 ;  /* 0x00000000260a7229 */ /* 0x008fcc000000080a */
[----:B------:R-:W-:Y:S02]  /*6760*/  DFMA R40, R8, R8, R40 ;  /* 0x000000080828722b */ /* 0x000fe40000000028 */
[----:B----4-:R-:W-:-:S06]  /*6770*/  DADD R12, R36, -R12 ;  /* 0x00000000240c7229 */ /* 0x010fcc000000080c */
[----:B------:R-:W-:Y:S02]  /*6780*/  DFMA R40, R10, R10, R40 ;  /* 0x0000000a0a28722b */ /* 0x000fe40000000028 */
[----:B------:R-:W-:-:S06]  /*6790*/  DADD R14, R44, -R14 ;  /* 0x000000002c0e7229 */ /* 0x000fcc000000080e */
[----:B------:R-:W-:-:S08]  /*67a0*/  DFMA R40, R12, R12, R40 ;  /* 0x0000000c0c28722b */ /* 0x000fd00000000028 */
[----:B------:R-:W-:-:S11]  /*67b0*/  DFMA R34, R14, R14, R40 ;  /* 0x0000000e0e22722b */ /* 0x000fd60000000028 */
.L_x_1200:
[----:B------:R-:W-:Y:S05]  /*67c0*/  BRA.U !UP0, `(.L_x_1199) ;  /* 0x0000000108c47547 */ /* 0x000fea000b800000 */
[----:B------:R-:W-:Y:S02]  /*67d0*/  UISETP.GE.U32.AND UP1, UPT, UR17, 0x3, UPT ;  /* 0x000000031100788c */ /* 0x000fe4000bf26070 */
[----:B------:R-:W-:Y:S02]  /*67e0*/  UISETP.NE.U32.AND UP0, UPT, UR14, URZ, UPT ;  /* 0x000000ff0e00728c */ /* 0x000fe4000bf05070 */
[----:B------:R-:W-:Y:S02]  /*67f0*/  UISETP.GE.U32.AND.EX UP1, UPT, UR20, URZ, UPT, UP1 ;  /* 0x000000ff1400728c */ /* 0x000fe4000bf26110 */
[----:B------:R-:W-:-:S07]  /*6800*/  UISETP.NE.AND.EX UP0, UPT, URZ, URZ, UPT, UP0 ;  /* 0x000000ffff00728c */ /* 0x000fce000bf05300 */
[----:B------:R-:W-:Y:S05]  /*6810*/  BRA.U !UP1, `(.L_x_1201) ;  /* 0x0000000109547547 */ /* 0x000fea000b800000 */
[C---:B---3--:R-:W-:Y:S02]  /*6820*/  SHF.L.U32 R4, R30.reuse, 0x3, RZ ;  /* 0x000000031e047819 */ /* 0x048fe400000006ff */
[----:B------:R-:W-:Y:S02]  /*6830*/  SHF.L.U64.HI R5, R30, 0x3, R31 ;  /* 0x000000031e057819 */ /* 0x000fe4000001021f */
[----:B------:R-:W-:Y:S01]  /*6840*/  IADD3 R36, P1, PT, R4, R2, RZ ;  /* 0x0000000204247210 */ /* 0x000fe20007f3e0ff */
[----:B------:R-:W-:-:S04]  /*6850*/  IMAD.IADD R38, R1, 0x1, R4 ;  /* 0x0000000101267824 */ /* 0x000fc800078e0204 */
[----:B--2---:R-:W-:Y:S01]  /*6860*/  IMAD.X R37, R5, 0x1, R16, P1 ;  /* 0x0000000105257824 */ /* 0x004fe200008e0610 */
[----:B------:R-:W2:Y:S04]  /*6870*/  LDL.128 R8, [R38+0x10] ;  /* 0x0000100026087983 */ /* 0x000ea80000100c00 */
[----:B------:R-:W3:Y:S04]  /*6880*/  LDL.128 R4, [R38] ;  /* 0x0000000026047983 */ /* 0x000ee80000100c00 */
[----:B------:R-:W3:Y:S04]  /*6890*/  LDG.E.64 R32, desc[UR10][R36.64] ;  /* 0x0000000a24207981 */ /* 0x000ee8000c1e1b00 */
[----:B------:R-:W4:Y:S04]  /*68a0*/  LDG.E.64 R28, desc[UR10][R36.64+0x8] ;  /* 0x0000080a241c7981 */ /* 0x000f28000c1e1b00 */
[----:B------:R-:W2:Y:S04]  /*68b0*/  LDG.E.64 R12, desc[UR10][R36.64+0x10] ;  /* 0x0000100a240c7981 */ /* 0x000ea8000c1e1b00 */
[----:B------:R-:W5:Y:S01]  /*68c0*/  LDG.E.64 R14, desc[UR10][R36.64+0x18] ;  /* 0x0000180a240e7981 */ /* 0x000f62000c1e1b00 */
[----:B------:R-:W-:-:S05]  /*68d0*/  IADD3 R30, P1, PT, R30, 0x4, RZ ;  /* 0x000000041e1e7810 */ /* 0x000fca0007f3e0ff */
[----:B------:R-:W-:Y:S01]  /*68e0*/  IMAD.X R31, RZ, RZ, R31, P1 ;  /* 0x000000ffff1f7224 */ /* 0x000fe200008e061f */
[----:B---3--:R-:W-:Y:S02]  /*68f0*/  DADD R4, R32, -R4 ;  /* 0x0000000020047229 */ /* 0x008fe40000000804 */
[----:B----4-:R-:W-:-:S06]  /*6900*/  DADD R6, R28, -R6 ;  /* 0x000000001c067229 */ /* 0x010fcc0000000806 */
[----:B------:R-:W-:Y:S02]  /*6910*/  DFMA R4, R4, R4, R34 ;  /* 0x000000040404722b */ /* 0x000fe40000000022 */
[----:B--2---:R-:W-:-:S06]  /*6920*/  DADD R8, R12, -R8 ;  /* 0x000000000c087229 */ /* 0x004fcc0000000808 */
[----:B------:R-:W-:Y:S02]  /*6930*/  DFMA R4, R6, R6, R4 ;  /* 0x000000060604722b */ /* 0x000fe40000000004 */
[----:B-----5:R-:W-:-:S06]  /*6940*/  DADD R10, R14, -R10 ;  /* 0x000000000e0a7229 */ /* 0x020fcc000000080a */
[----:B------:R-:W-:-:S08]  /*6950*/  DFMA R4, R8, R8, R4 ;  /* 0x000000080804722b */ /* 0x000fd00000000004 */
[----:B------:R-:W-:-:S11]  /*6960*/  DFMA R34, R10, R10, R4 ;  /* 0x0000000a0a22722b */ /* 0x000fd60000000004 */
.L_x_1201:
[----:B------:R-:W-:Y:S05]  /*6970*/  BRA.U !UP0, `(.L_x_1199) ;  /* 0x0000000108587547 */ /* 0x000fea000b800000 */
[C---:B---3--:R-:W-:Y:S01]  /*6980*/  IMAD.SHL.U32 R4, R30.reuse, 0x8, RZ ;  /* 0x000000081e047824 */ /* 0x048fe200078e00ff */
[----:B------:R-:W-:-:S03]  /*6990*/  SHF.L.U64.HI R31, R30, 0x3, R31 ;  /* 0x000000031e1f7819 */ /* 0x000fc6000001021f */
[----:B------:R-:W-:Y:S01]  /*69a0*/  IMAD.IADD R12, R1, 0x1, R4 ;  /* 0x00000001010c7824 */ /* 0x000fe200078e0204 */
[----:B------:R-:W-:-:S04]  /*69b0*/  IADD3 R8, P1, PT, R4, R2, RZ ;  /* 0x0000000204087210 */ /* 0x000fc80007f3e0ff */
[----:B------:R-:W-:Y:S01]  /*69c0*/  IADD3.X R9, PT, PT, R31, R16, RZ, P1, !PT ;  /* 0x000000101f097210 */ /* 0x000fe20000ffe4ff */
[----:B------:R-:W3:Y:S04]  /*69d0*/  LDL.128 R4, [R12] ;  /* 0x000000000c047983 */ /* 0x000ee80000100c00 */
[----:B------:R-:W3:Y:S01]  /*69e0*/  LDG.E.64 R10, desc[UR10][R8.64] ;  /* 0x0000000a080a7981 */ /* 0x000ee2000c1e1b00 */
[----:B------:R-:W-:-:S04]  /*69f0*/  UISETP.NE.U32.AND UP0, UPT, UR14, 0x1, UPT ;  /* 0x000000010e00788c */ /* 0x000fc8000bf05070 */
[----:B------:R-:W-:Y:S01]  /*6a00*/  UISETP.NE.AND.EX UP0, UPT, URZ, URZ, UPT, UP0 ;  /* 0x000000ffff00728c */ /* 0x000fe2000bf05300 */
[----:B---3--:R-:W-:-:S08]  /*6a10*/  DADD R4, R10, -R4 ;  /* 0x000000000a047229 */ /* 0x008fd00000000804 */
[----:B------:R-:W-:Y:S01]  /*6a20*/  DFMA R34, R4, R4, R34 ;  /* 0x000000040422722b */ /* 0x000fe20000000022 */
[----:B------:R-:W-:Y:S10]  /*6a30*/  BRA.U !UP0, `(.L_x_1199) ;  /* 0x0000000108287547 */ /* 0x000ff4000b800000 */
[----:B------:R-:W-:Y:S01]  /*6a40*/  UISETP.NE.U32.AND UP0, UPT, UR14, 0x2, UPT ;  /* 0x000000020e00788c */ /* 0x000fe2000bf05070 */
[----:B------:R-:W3:Y:S03]  /*6a50*/  LDG.E.64 R4, desc[UR10][R8.64+0x8] ;  /* 0x0000080a08047981 */ /* 0x000ee6000c1e1b00 */
[----:B------:R-:W-:-:S06]  /*6a60*/  UISETP.NE.AND.EX UP0, UPT, URZ, URZ, UPT, UP0 ;  /* 0x000000ffff00728c */ /* 0x000fcc000bf05300 */
[----:B------:R-:W-:-:S13]  /*6a70*/  PLOP3.LUT P1, PT, PT, PT, UP0, 0x80, 0x8 ;  /* 0x000000000008781c */ /* 0x000fda0003f2f008 */
[----:B------:R-:W4:Y:S04]  /*6a80*/  @P1 LDG.E.64 R10, desc[UR10][R8.64+0x10] ;  /* 0x0000100a080a1981 */ /* 0x000f28000c1e1b00 */
[----:B------:R-:W4:Y:S01]  /*6a90*/  @P1 LDL.64 R12, [R12+0x10] ;  /* 0x000010000c0c1983 */ /* 0x000f220000100a00 */
[----:B---3--:R-:W-:-:S08]  /*6aa0*/  DADD R4, R4, -R6 ;  /* 0x0000000004047229 */ /* 0x008fd00000000806 */
[----:B------:R-:W-:Y:S02]  /*6ab0*/  DFMA R34, R4, R4, R34 ;  /* 0x000000040422722b */ /* 0x000fe40000000022 */
[----:B----4-:R-:W-:-:S08]  /*6ac0*/  @P1 DADD R10, R10, -R12 ;  /* 0x000000000a0a1229 */ /* 0x010fd0000000080c */
[----:B------:R-:W-:-:S11]  /*6ad0*/  @P1 DFMA R34, R10, R10, R34 ;  /* 0x0000000a0a22122b */ /* 0x000fd60000000022 */
.L_x_1199:
[----:B------:R-:W-:-:S14]  /*6ae0*/  DSETP.GEU.AND P1, PT, R34, 250000, PT ;  /* 0x410e84802200742a */ /* 0x000fdc0003f2e000 */
[----:B------:R-:W-:Y:S05]  /*6af0*/  @P1 BREAK.RELIABLE B2 ;  /* 0x0000000000021942 */ /* 0x000fea0003800100 */
[----:B------:R-:W-:Y:S05]  /*6b00*/  @P1 BRA `(.L_x_1181) ;  /* 0x0000007400701947 */ /* 0x000fea0003800000 */
.L_x_1195:
[----:B------:R-:W-:Y:S05]  /*6b10*/  BSYNC.RELIABLE B2 ;  /* 0x0000000000027941 */ /* 0x000fea0003800100 */
.L_x_1194:
[----:B---3--:R-:W3:Y:S02]  /*6b20*/  LDG.E.U8 R4, desc[UR10][R26.64] ;  /* 0x0000000a1a047981 */ /* 0x008ee4000c1e1100 */
[----:B---3--:R-:W-:-:S13]  /*6b30*/  ISETP.NE.AND P1, PT, R4, RZ, PT ;  /* 0x000000ff0400720c */ /* 0x008fda0003f25270 */
[----:B------:R-:W-:Y:S05]  /*6b40*/  @P1 BRA `(.L_x_1202) ;  /* 0x0000003800c41947 */ /* 0x000fea0003800000 */
[----:B------:R-:W-:Y:S04]  /*6b50*/  BSSY.RECONVERGENT B2, `(.L_x_1203) ;  /* 0x0000346000027945 */ /* 0x000fe80003800200 */
[----:B------:R-:W-:Y:S05]  /*6b60*/  @!P0 BRA `(.L_x_1204) ;  /* 0x0000003000c08947 */ /* 0x000fea0003800000 */
[----:B------:R-:W-:Y:S01]  /*6b70*/  UISETP.GE.U32.AND UP0, UPT, UR12, 0xf, UPT ;  /* 0x0000000f0c00788c */ /* 0x000fe2000bf06070 */
[----:B------:R-:W-:Y:S01]  /*6b80*/  IMAD.U32 R4, RZ, RZ, UR5 ;  /* 0x00000005ff047e24 */ /* 0x000fe2000f8e00ff */
[----:B------:R-:W-:-:S04]  /*6b90*/  CS2R R8, SRZ ;  /* 0x0000000000087805 */ /* 0x000fc8000001ff00 */
[----:B------:R-:W-:-:S04]  /*6ba0*/  PLOP3.LUT P0, PT, PT, PT, UP0, 0x80, 0x8 ;  /* 0x000000000008781c */ /* 0x000fc80003f0f008 */
[----:B------:R-:W-:-:S13]  /*6bb0*/  ISETP.GE.U32.AND.EX P0, PT, R4, RZ, PT, P0 ;  /* 0x000000ff0400720c */ /* 0x000fda0003f06100 */
[----:B------:R-:W-:Y:S05]  /*6bc0*/  @!P0 BRA `(.L_x_1205) ;  /* 0x0000000000c88947 */ /* 0x000fea0003800000 */
[----:B------:R-:W3:Y:S01]  /*6bd0*/  LDC R8, c[0x0][0x3cc] ;  /* 0x0000f300ff087b82 */ /* 0x000ee20000000800 */
[----:B------:R-:W-:Y:S01]  /*6be0*/  BSSY.RECONVERGENT B3, `(.L_x_1206) ;  /* 0x000002e000037945 */ /* 0x000fe20003800200 */
[----:B------:R-:W-:Y:S02]  /*6bf0*/  IMAD.MOV.U32 R9, RZ, RZ, RZ ;  /* 0x000000ffff097224 */ /* 0x000fe400078e00ff */
[----:B------:R-:W-:-:S07]  /*6c00*/  IMAD.MOV.U32 R10, RZ, RZ, RZ ;  /* 0x000000ffff0a7224 */ /* 0x000fce00078e00ff */
.L_x_1207:
[C---:B0-----:R-:W-:Y:S01]  /*6c10*/  IMAD.SHL.U32 R5, R9.reuse, 0x8, RZ ;  /* 0x0000000809057824 */ /* 0x041fe200078e00ff */
[----:B------:R-:W-:-:S04]  /*6c20*/  SHF.L.U64.HI R11, R9, 0x3, R10 ;  /* 0x00000003090b7819 */ /* 0x000fc8000001020a */
[----:B------:R-:W-:-:S05]  /*6c30*/  IADD3 R6, P1, PT, R5, R2, RZ ;  /* 0x0000000205067210 */ /* 0x000fca0007f3e0ff */
[----:B------:R-:W-:-:S05]  /*6c40*/  IMAD.X R7, R11, 0x1, R16, P1 ;  /* 0x000000010b077824 */ /* 0x000fca00008e0610 */
[----:B------:R-:W4:Y:S01]  /*6c50*/  LDG.E.64 R12, desc[UR10][R6.64] ;  /* 0x0000000a060c7981 */ /* 0x000f22000c1e1b00 */
[----:B------:R-:W-:-:S04]  /*6c60*/  IADD3 R4, P1, PT, R5, R20, RZ ;  /* 0x0000001405047210 */ /* 0x000fc80007f3e0ff */
[----:B------:R-:W-:-:S05]  /*6c70*/  IADD3.X R5, PT, PT, R11, R17, RZ, P1, !PT ;  /* 0x000000110b057210 */ /* 0x000fca0000ffe4ff */
[----:B----4-:R4:W-:Y:S04]  /*6c80*/  STG.E.64 desc[UR10][R4.64], R12 ;  /* 0x0000000c04007986 */ /* 0x0109e8000c101b0a */
[----:B--2---:R-:W2:Y:S04]  /*6c90*/  LDG.E.64 R14, desc[UR10][R6.64+0x8] ;  /* 0x0000080a060e7981 */ /* 0x004ea8000c1e1b00 */
[----:B--2---:R2:W-:Y:S04]  /*6ca0*/  STG.E.64 desc[UR10][R4.64+0x8], R14 ;  /* 0x0000080e04007986 */ /* 0x0045e8000c101b0a */
[----:B------:R-:W5:Y:S04]  /*6cb0*/  LDG.E.64 R28, desc[UR10][R6.64+0x10] ;  /* 0x0000100a061c7981 */ /* 0x000f68000c1e1b00 */
[----:B-----5:R5:W-:Y:S04]  /*6cc0*/  STG.E.64 desc[UR10][R4.64+0x10], R28 ;  /* 0x0000101c04007986 */ /* 0x020be8000c101b0a */
[----:B------:R-:W3:Y:S04]  /*6cd0*/  LDG.E.64 R30, desc[UR10][R6.64+0x18] ;  /* 0x0000180a061e7981 */ /* 0x000ee8000c1e1b00 */
[----:B---3--:R3:W-:Y:S04]  /*6ce0*/  STG.E.64 desc[UR10][R4.64+0x18], R30 ;  /* 0x0000181e04007986 */ /* 0x0087e8000c101b0a */
[----:B------:R-:W4:Y:S04]  /*6cf0*/  LDG.E.64 R32, desc[UR10][R6.64+0x20] ;  /* 0x0000200a06207981 */ /* 0x000f28000c1e1b00 */
[----:B----4-:R4:W-:Y:S04]  /*6d00*/  STG.E.64 desc[UR10][R4.64+0x20], R32 ;  /* 0x0000202004007986 */ /* 0x0109e8000c101b0a */
[----:B------:R-:W2:Y:S04]  /*6d10*/  LDG.E.64 R34, desc[UR10][R6.64+0x28] ;  /* 0x0000280a06227981 */ /* 0x000ea8000c1e1b00 */
        /* <DEDUP_REMOVED lines=11> */
[----:B------:R-:W5:Y:S04]  /*6dd0*/  LDG.E.64 R34, desc[UR10][R6.64+0x58] ;  /* 0x0000580a06227981 */ /* 0x000f68000c1e1b00 */
[----:B-----5:R0:W-:Y:S04]  /*6de0*/  STG.E.64 desc[UR10][R4.64+0x58], R34 ;  /* 0x0000582204007986 */ /* 0x0201e8000c101b0a */
[----:B------:R-:W5:Y:S04]  /*6df0*/  LDG.E.64 R12, desc[UR10][R6.64+0x60] ;  /* 0x0000600a060c7981 */ /* 0x000f68000c1e1b00 */
[----:B-----5:R0:W-:Y:S04]  /*6e00*/  STG.E.64 desc[UR10][R4.64+0x60], R12 ;  /* 0x0000600c04007986 */ /* 0x0201e8000c101b0a */
[----:B---3--:R-:W3:Y:S04]  /*6e10*/  LDG.E.64 R14, desc[UR10][R6.64+0x68] ;  /* 0x0000680a060e7981 */ /* 0x008ee8000c1e1b00 */
[----:B---3--:R0:W-:Y:S04]  /*6e20*/  STG.E.64 desc[UR10][R4.64+0x68], R14 ;  /* 0x0000680e04007986 */ /* 0x0081e8000c101b0a */
[----:B----4-:R-:W3:Y:S01]  /*6e30*/  LDG.E.64 R28, desc[UR10][R6.64+0x70] ;  /* 0x0000700a061c7981 */ /* 0x010ee2000c1e1b00 */
[----:B------:R-:W-:-:S03]  /*6e40*/  IADD3 R9, P1, PT, R9, 0x10, RZ ;  /* 0x0000001009097810 */ /* 0x000fc60007f3e0ff */
[----:B---3--:R0:W-:Y:S04]  /*6e50*/  STG.E.64 desc[UR10][R4.64+0x70], R28 ;  /* 0x0000701c04007986 */ /* 0x0081e8000c101b0a */
[----:B--2---:R-:W2:Y:S01]  /*6e60*/  LDG.E.64 R30, desc[UR10][R6.64+0x78] ;  /* 0x0000780a061e7981 */ /* 0x004ea2000c1e1b00 */
[----:B------:R-:W-:Y:S01]  /*6e70*/  IMAD.X R10, RZ, RZ, R10, P1 ;  /* 0x000000ffff0a7224 */ /* 0x000fe200008e060a */
[----:B------:R-:W-:-:S04]  /*6e80*/  ISETP.NE.U32.AND P1, PT, R9, UR4, PT ;  /* 0x0000000409007c0c */ /* 0x000fc8000bf25070 */
[----:B------:R-:W-:Y:S01]  /*6e90*/  ISETP.NE.AND.EX P1, PT, R10, R23, PT, P1 ;  /* 0x000000170a00720c */ /* 0x000fe20003f25310 */
[----:B--2---:R0:W-:-:S12]  /*6ea0*/  STG.E.64 desc[UR10][R4.64+0x78], R30 ;  /* 0x0000781e04007986 */ /* 0x0041d8000c101b0a */
[----:B------:R-:W-:Y:S05]  /*6eb0*/  @P1 BRA `(.L_x_1207) ;  /* 0xfffffffc00541947 */ /* 0x000fea000383ffff */
[----:B------:R-:W-:Y:S05]  /*6ec0*/  BSYNC.RECONVERGENT B3 ;  /* 0x0000000000037941 */ /* 0x000fea0003800200 */
.L_x_1206:
[----:B------:R-:W-:Y:S02]  /*6ed0*/  IMAD.MOV.U32 R9, RZ, RZ, R8 ;  /* 0x000000ffff097224 */ /* 0x000fe400078e0008 */
[----:B------:R-:W-:-:S07]  /*6ee0*/  IMAD.U32 R8, RZ, RZ, UR4 ;  /* 0x00000004ff087e24 */ /* 0x000fce000f8e00ff */
.L_x_1205:
[----:B------:R-:W-:-:S04]  /*6ef0*/  ISETP.NE.U32.AND P1, PT, RZ, UR15, PT ;  /* 0x0000000fff007c0c */ /* 0x000fc8000bf25070 */
[----:B------:R-:W-:-:S13]  /*6f00*/  ISETP.NE.AND.EX P1, PT, RZ, RZ, PT, P1 ;  /* 0x000000ffff00720c */ /* 0x000fda0003f25310 */
[----:B------:R-:W-:Y:S05]  /*6f10*/  @!P1 BRA `(.L_x_1208) ;  /* 0x0000000400189947 */ /* 0x000fea0003800000 */
[----:B------:R-:W-:Y:S02]  /*6f20*/  UISETP.GE.U32.AND UP1, UPT, UR18, 0x7, UPT ;  /* 0x000000071200788c */ /* 0x000fe4000bf26070 */
[----:B------:R-:W-:Y:S02]  /*6f30*/  UISETP.NE.U32.AND UP0, UPT, UR13, URZ, UPT ;  /* 0x000000ff0d00728c */ /* 0x000fe4000bf05070 */
[----:B------:R-:W-:Y:S02]  /*6f40*/  UISETP.GE.U32.AND.EX UP1, UPT, UR19, URZ, UPT, UP1 ;  /* 0x000000ff1300728c */ /* 0x000fe4000bf26110 */
[----:B------:R-:W-:-:S07]  /*6f50*/  UISETP.NE.AND.EX UP0, UPT, URZ, URZ, UPT, UP0 ;  /* 0x000000ffff00728c */ /* 0x000fce000bf05300 */
[----:B------:R-:W-:Y:S05]  /*6f60*/  BRA.U !UP1, `(.L_x_1209) ;  /* 0x0000000109607547 */ /* 0x000fea000b800000 */
[C---:B0-----:R-:W-:Y:S01]  /*6f70*/  IMAD.SHL.U32 R5, R8.reuse, 0x8, RZ ;  /* 0x0000000808057824 */ /* 0x041fe200078e00ff */
[----:B------:R-:W-:-:S04]  /*6f80*/  SHF.L.U64.HI R12, R8, 0x3, R9 ;  /* 0x00000003080c7819 */ /* 0x000fc80000010209 */
[----:B------:R-:W-:-:S05]  /*6f90*/  IADD3 R6, P2, PT, R5, R2, RZ ;  /* 0x0000000205067210 */ /* 0x000fca0007f5e0ff */
[----:B------:R-:W-:-:S05]  /*6fa0*/  IMAD.X R7, R12, 0x1, R16, P2 ;  /* 0x000000010c077824 */ /* 0x000fca00010e0610 */
[----:B------:R-:W3:Y:S01]  /*6fb0*/  LDG.E.64 R10, desc[UR10][R6.64] ;  /* 0x0000000a060a7981 */ /* 0x000ee2000c1e1b00 */
[----:B------:R-:W-:-:S04]  /*6fc0*/  IADD3 R4, P2, PT, R5, R20, RZ ;  /* 0x0000001405047210 */ /* 0x000fc80007f5e0ff */
[----:B------:R-:W-:-:S05]  /*6fd0*/  IADD3.X R5, PT, PT, R12, R17, RZ, P2, !PT ;  /* 0x000000110c057210 */ /* 0x000fca00017fe4ff */
[----:B---3--:R0:W-:Y:S04]  /*6fe0*/  STG.E.64 desc[UR10][R4.64], R10 ;  /* 0x0000000a04007986 */ /* 0x0081e8000c101b0a */
[----:B------:R-:W3:Y:S04]  /*6ff0*/  LDG.E.64 R12, desc[UR10][R6.64+0x8] ;  /* 0x0000080a060c7981 */ /* 0x000ee8000c1e1b00 */
[----:B---3--:R3:W-:Y:S04]  /*7000*/  STG.E.64 desc[UR10][R4.64+0x8], R12 ;  /* 0x0000080c04007986 */ /* 0x0087e8000c101b0a */
[----:B--2---:R-:W2:Y:S04]  /*7010*/  LDG.E.64 R14, desc[UR10][R6.64+0x10] ;  /* 0x0000100a060e7981 */ /* 0x004ea8000c1e1b00 */
[----:B--2---:R4:W-:Y:S04]  /*7020*/  STG.E.64 desc[UR10][R4.64+0x10], R14 ;  /* 0x0000100e04007986 */ /* 0x0049e8000c101b0a */
[----:B------:R-:W2:Y:S04]  /*7030*/  LDG.E.64 R28, desc[UR10][R6.64+0x18] ;  /* 0x0000180a061c7981 */ /* 0x000ea8000c1e1b00 */
[----:B--2---:R4:W-:Y:S04]  /*7040*/  STG.E.64 desc[UR10][R4.64+0x18], R28 ;  /* 0x0000181c04007986 */ /* 0x0049e8000c101b0a */
[----:B------:R-:W2:Y:S04]  /*7050*/  LDG.E.64 R30, desc[UR10][R6.64+0x20] ;  /* 0x0000200a061e7981 */ /* 0x000ea8000c1e1b00 */
[----:B--2---:R4:W-:Y:S04]  /*7060*/  STG.E.64 desc[UR10][R4.64+0x20], R30 ;  /* 0x0000201e04007986 */ /* 0x0049e8000c101b0a */
[----:B------:R-:W2:Y:S04]  /*7070*/  LDG.E.64 R32, desc[UR10][R6.64+0x28] ;  /* 0x0000280a06207981 */ /* 0x000ea8000c1e1b00 */
[----:B--2---:R4:W-:Y:S04]  /*7080*/  STG.E.64 desc[UR10][R4.64+0x28], R32 ;  /* 0x0000282004007986 */ /* 0x0049e8000c101b0a */
[----:B0-----:R-:W2:Y:S04]  /*7090*/  LDG.E.64 R10, desc[UR10][R6.64+0x30] ;  /* 0x0000300a060a7981 */ /* 0x001ea8000c1e1b00 */
[----:B--2---:R4:W-:Y:S04]  /*70a0*/  STG.E.64 desc[UR10][R4.64+0x30], R10 ;  /* 0x0000300a04007986 */ /* 0x0049e8000c101b0a */
[----:B---3--:R-:W2:Y:S01]  /*70b0*/  LDG.E.64 R12, desc[UR10][R6.64+0x38] ;  /* 0x0000380a060c7981 */ /* 0x008ea2000c1e1b00 */
[----:B------:R-:W-:-:S05]  /*70c0*/  IADD3 R8, P2, PT, R8, 0x8, RZ ;  /* 0x0000000808087810 */ /* 0x000fca0007f5e0ff */
[----:B------:R-:W-:Y:S01]  /*70d0*/  IMAD.X R9, RZ, RZ, R9, P2 ;  /* 0x000000ffff097224 */ /* 0x000fe200010e0609 */
[----:B--2---:R4:W-:Y:S07]  /*70e0*/  STG.E.64 desc[UR10][R4.64+0x38], R12 ;  /* 0x0000380c04007986 */ /* 0x0049ee000c101b0a */
.L_x_1209:
[----:B------:R-:W-:Y:S05]  /*70f0*/  BRA.U !UP0, `(.L_x_1208) ;  /* 0x0000000108a07547 */ /* 0x000fea000b800000 */
[----:B------:R-:W-:-:S04]  /*7100*/  UISETP.GE.U32.AND UP0, UPT, UR17, 0x3, UPT ;  /* 0x000000031100788c */ /* 0x000fc8000bf06070 */
[----:B------:R-:W-:-:S06]  /*7110*/  UISETP.GE.U32.AND.EX UP0, UPT, UR20, URZ, UPT, UP0 ;  /* 0x000000ff1400728c */ /* 0x000fcc000bf06100 */
[----:B------:R-:W-:-:S13]  /*7120*/  PLOP3.LUT P2, PT, PT, PT, UP0, 0x80, 0x8 ;  /* 0x000000000008781c */ /* 0x000fda0003f4f008 */
[C---:B0---4-:R-:W-:Y:S01]  /*7130*/  @P2 IMAD.SHL.U32 R29, R8.reuse, 0x8, RZ ;  /* 0x00000008081d2824 */ /* 0x051fe200078e00ff */
[----:B------:R-:W-:-:S04]  /*7140*/  @P2 SHF.L.U64.HI R6, R8, 0x3, R9 ;  /* 0x0000000308062819 */ /* 0x000fc80000010209 */
[----:B--2---:R-:W-:-:S05]  /*7150*/  @P2 IADD3 R14, P3, PT, R29, R2, RZ ;  /* 0x000000021d0e2210 */ /* 0x004fca0007f7e0ff */
[----:B------:R-:W-:-:S05]  /*7160*/  @P2 IMAD.X R15, R6, 0x1, R16, P3 ;  /* 0x00000001060f2824 */ /* 0x000fca00018e0610 */
[----:B------:R-:W2:Y:S01]  /*7170*/  @P2 LDG.E.64 R4, desc[UR10][R14.64] ;  /* 0x0000000a0e042981 */ /* 0x000ea2000c1e1b00 */
[----:B------:R-:W-:-:S05]  /*7180*/  @P2 IADD3 R28, P3, PT, R29, R20, RZ ;  /* 0x000000141d1c2210 */ /* 0x000fca0007f7e0ff */
[----:B------:R-:W-:-:S05]  /*7190*/  @P2 IMAD.X R29, R6, 0x1, R17, P3 ;  /* 0x00000001061d2824 */ /* 0x000fca00018e0611 */
[----:B--2---:R3:W-:Y:S04]  /*71a0*/  @P2 STG.E.64 desc[UR10][R28.64], R4 ;  /* 0x000000041c002986 */ /* 0x0047e8000c101b0a */
[----:B------:R-:W2:Y:S04]  /*71b0*/  @P2 LDG.E.64 R6, desc[UR10][R14.64+0x8] ;  /* 0x0000080a0e062981 */ /* 0x000ea8000c1e1b00 */
[----:B--2---:R3:W-:Y:S04]  /*71c0*/  @P2 STG.E.64 desc[UR10][R28.64+0x8], R6 ;  /* 0x000008061c002986 */ /* 0x0047e8000c101b0a */
[----:B------:R-:W2:Y:S04]  /*71d0*/  @P2 LDG.E.64 R10, desc[UR10][R14.64+0x10] ;  /* 0x0000100a0e0a2981 */ /* 0x000ea8000c1e1b00 */
[----:B--2---:R3:W-:Y:S04]  /*71e0*/  @P2 STG.E.64 desc[UR10][R28.64+0x10], R10 ;  /* 0x0000100a1c002986 */ /* 0x0047e8000c101b0a */
[----:B------:R-:W2:Y:S01]  /*71f0*/  @P2 LDG.E.64 R12, desc[UR10][R14.64+0x18] ;  /* 0x0000180a0e0c2981 */ /* 0x000ea2000c1e1b00 */
[----:B------:R-:W-:Y:S01]  /*7200*/  UISETP.NE.U32.AND UP0, UPT, UR14, URZ, UPT ;  /* 0x000000ff0e00728c */ /* 0x000fe2000bf05070 */
[----:B------:R-:W-:-:S03]  /*7210*/  @P2 IADD3 R8, P3, PT, R8, 0x4, RZ ;  /* 0x0000000408082810 */ /* 0x000fc60007f7e0ff */
[----:B------:R-:W-:Y:S02]  /*7220*/  UISETP.NE.AND.EX UP0, UPT, URZ, URZ, UPT, UP0 ;  /* 0x000000ffff00728c */ /* 0x000fe4000bf05300 */
[----:B------:R-:W-:Y:S01]  /*7230*/  @P2 IMAD.X R9, RZ, RZ, R9, P3 ;  /* 0x000000ffff092224 */ /* 0x000fe200018e0609 */
[----:B--2---:R3:W-:Y:S06]  /*7240*/  @P2 STG.E.64 desc[UR10][R28.64+0x18], R12 ;  /* 0x0000180c1c002986 */ /* 0x0047ec000c101b0a */
[----:B------:R-:W-:Y:S05]  /*7250*/  BRA.U !UP0, `(.L_x_1208) ;  /* 0x0000000108487547 */ /* 0x000fea000b800000 */
[C---:B---3--:R-:W-:Y:S02]  /*7260*/  SHF.L.U32 R11, R8.reuse, 0x3, RZ ;  /* 0x00000003080b7819 */ /* 0x048fe400000006ff */
[----:B------:R-:W-:Y:S02]  /*7270*/  SHF.L.U64.HI R9, R8, 0x3, R9 ;  /* 0x0000000308097819 */ /* 0x000fe40000010209 */
[----:B------:R-:W-:-:S05]  /*7280*/  IADD3 R6, P2, PT, R11, R2, RZ ;  /* 0x000000020b067210 */ /* 0x000fca0007f5e0ff */
[----:B------:R-:W-:-:S05]  /*7290*/  IMAD.X R7, R9, 0x1, R16, P2 ;  /* 0x0000000109077824 */ /* 0x000fca00010e0610 */
[----:B------:R-:W2:Y:S01]  /*72a0*/  LDG.E.64 R4, desc[UR10][R6.64] ;  /* 0x0000000a06047981 */ /* 0x000ea2000c1e1b00 */
[----:B------:R-:W-:Y:S01]  /*72b0*/  IADD3 R8, P2, PT, R11, R20, RZ ;  /* 0x000000140b087210 */ /* 0x000fe20007f5e0ff */
[----:B------:R-:W-:-:S04]  /*72c0*/  UISETP.NE.U32.AND UP0, UPT, UR14, 0x1, UPT ;  /* 0x000000010e00788c */ /* 0x000fc8000bf05070 */
[----:B------:R-:W-:Y:S01]  /*72d0*/  IMAD.X R9, R9, 0x1, R17, P2 ;  /* 0x0000000109097824 */ /* 0x000fe200010e0611 */
[----:B------:R-:W-:-:S04]  /*72e0*/  UISETP.NE.AND.EX UP0, UPT, URZ, URZ, UPT, UP0 ;  /* 0x000000ffff00728c */ /* 0x000fc8000bf05300 */
[----:B--2---:R0:W-:Y:S05]  /*72f0*/  STG.E.64 desc[UR10][R8.64], R4 ;  /* 0x0000000408007986 */ /* 0x0041ea000c101b0a */
[----:B------:R-:W-:Y:S05]  /*7300*/  BRA.U !UP0, `(.L_x_1208) ;  /* 0x00000001081c7547 */ /* 0x000fea000b800000 */
[----:B0-----:R-:W2:Y:S01]  /*7310*/  LDG.E.64 R4, desc[UR10][R6.64+0x8] ;  /* 0x0000080a06047981 */ /* 0x001ea2000c1e1b00 */
[----:B------:R-:W-:-:S04]  /*7320*/  UISETP.NE.U32.AND UP0, UPT, UR14, 0x2, UPT ;  /* 0x000000020e00788c */ /* 0x000fc8000bf05070 */
[----:B------:R-:W-:Y:S01]  /*7330*/  UISETP.NE.AND.EX UP0, UPT, URZ, URZ, UPT, UP0 ;  /* 0x000000ffff00728c */ /* 0x000fe2000bf05300 */
[----:B--2---:R0:W-:Y:S08]  /*7340*/  STG.E.64 desc[UR10][R8.64+0x8], R4 ;  /* 0x0000080408007986 */ /* 0x0041f0000c101b0a */
[----:B------:R-:W-:Y:S05]  /*7350*/  BRA.U !UP0, `(.L_x_1208) ;  /* 0x0000000108087547 */ /* 0x000fea000b800000 */
[----:B0-----:R-:W2:Y:S04]  /*7360*/  LDG.E.64 R4, desc[UR10][R6.64+0x10] ;  /* 0x0000100a06047981 */ /* 0x001ea8000c1e1b00 */
[----:B--2---:R0:W-:Y:S02]  /*7370*/  STG.E.64 desc[UR10][R8.64+0x10], R4 ;  /* 0x0000100408007986 */ /* 0x0041e4000c101b0a */
.L_x_1208:
[----:B---3--:R-:W-:Y:S02]  /*7380*/  HFMA2 R7, -RZ, RZ, 2.19921875, -0.0 ;  /* 0x40668000ff077431 */ /* 0x008fe400000001ff */
[----:B0---4-:R-:W-:Y:S01]  /*7390*/  IMAD.MOV.U32 R4, RZ, RZ, 0x0 ;  /* 0x00000000ff047424 */ /* 0x011fe200078e00ff */
[----:B------:R-:W-:Y:S01]  /*73a0*/  MOV R13, 0x40704000 ;  /* 0x40704000000d7802 */ /* 0x000fe20000000f00 */
[----:B------:R-:W-:Y:S01]  /*73b0*/  IMAD.MOV.U32 R5, RZ, RZ, 0x4062c000 ;  /* 0x4062c000ff057424 */ /* 0x000fe200078e00ff */
[----:B------:R0:W-:Y:S01]  /*73c0*/  STL.128 [R1], RZ ;  /* 0x000000ff01007387 */ /* 0x0001e20000100c00 */
[----:B------:R-:W-:Y:S01]  /*73d0*/  IMAD.MOV.U32 R6, RZ, RZ, 0x0 ;  /* 0x00000000ff067424 */ /* 0x000fe200078e00ff */
[----:B------:R-:W-:Y:S01]  /*73e0*/  CS2R R32, SRZ ;  /* 0x0000000000207805 */ /* 0x000fe2000001ff00 */
[----:B------:R-:W-:Y:S01]  /*73f0*/  IMAD.MOV.U32 R8, RZ, RZ, 0x0 ;  /* 0x00000000ff087424 */ /* 0x000fe200078e00ff */
[----:B------:R-:W-:Y:S01]  /*7400*/  CS2R R28, SRZ ;  /* 0x00000000001c7805 */ /* 0x000fe2000001ff00 */
[----:B------:R-:W-:Y:S01]  /*7410*/  IMAD.MOV.U32 R9, RZ, RZ, 0x406e0000 ;  /* 0x406e0000ff097424 */ /* 0x000fe200078e00ff */
[----:B------:R0:W-:Y:S01]  /*7420*/  STL.128 [R1+0x10], R4 ;  /* 0x0000100401007387 */ /* 0x0001e20000100c00 */
[----:B------:R-:W-:-:S02]  /*7430*/  IMAD.MOV.U32 R10, RZ, RZ, 0x0 ;  /* 0x00000000ff0a7424 */ /* 0x000fc400078e00ff */
[----:B------:R-:W-:Y:S02]  /*7440*/  IMAD.MOV.U32 R11, RZ, RZ, 0x40690000 ;  /* 0x40690000ff0b7424 */ /* 0x000fe400078e00ff */
[----:B------:R-:W-:Y:S02]  /*7450*/  IMAD.MOV.U32 R12, RZ, RZ, 0x0 ;  /* 0x00000000ff0c7424 */ /* 0x000fe400078e00ff */
[----:B--2---:R-:W-:Y:S01]  /*7460*/  IMAD.MOV.U32 R14, RZ, RZ, 0x0 ;  /* 0x00000000ff0e7424 */ /* 0x004fe200078e00ff */
[----:B------:R0:W-:Y:S01]  /*7470*/  STL.128 [R1+0x20], R8 ;  /* 0x0000200801007387 */ /* 0x0001e20000100c00 */
[----:B------:R-:W-:-:S05]  /*7480*/  IMAD.MOV.U32 R15, RZ, RZ, 0x40568000 ;  /* 0x40568000ff0f7424 */ /* 0x000fca00078e00ff */
[----:B------:R0:W-:Y:S01]  /*7490*/  STL.128 [R1+0x30], R12 ;  /* 0x0000300c01007387 */ /* 0x0001e20000100c00 */
[----:B------:R-:W-:Y:S05]  /*74a0*/  @!P0 BRA `(.L_x_1210) ;  /* 0x0000000400288947 */ /* 0x000fea0003800000 */
[----:B------:R-:W2:Y:S01]  /*74b0*/  LDC R30, c[0x0][0x3cc] ;  /* 0x0000f300ff1e7b82 */ /* 0x000ea20000000800 */
[----:B------:R-:W-:Y:S01]  /*74c0*/  BSSY.RECONVERGENT B3, `(.L_x_1211) ;  /* 0x0000046000037945 */ /* 0x000fe20003800200 */
[----:B------:R-:W-:Y:S01]  /*74d0*/  IMAD.MOV.U32 R31, RZ, RZ, RZ ;  /* 0x000000ffff1f7224 */ /* 0x000fe200078e00ff */
[----:B------:R-:W-:Y:S01]  /*74e0*/  CS2R R28, SRZ ;  /* 0x00000000001c7805 */ /* 0x000fe2000001ff00 */
[----:B------:R-:W-:-:S07]  /*74f0*/  IMAD.MOV.U32 R32, RZ, RZ, RZ ;  /* 0x000000ffff207224 */ /* 0x000fce00078e00ff */
.L_x_1212:
[C---:B------:R-:W-:Y:S01]  /*7500*/  IMAD.SHL.U32 R33, R31.reuse, 0x8, RZ ;  /* 0x000000081f217824 */ /* 0x040fe200078e00ff */
[----:B0-----:R-:W-:-:S04]  /*7510*/  SHF.L.U64.HI R5, R31, 0x3, R32 ;  /* 0x000000031f057819 */ /* 0x001fc80000010220 */
[----:B------:R-:W-:Y:S02]  /*7520*/  IADD3 R34, P2, PT, R33, R2, RZ ;  /* 0x0000000221227210 */ /* 0x000fe40007f5e0ff */
[----:B------:R-:W-:-:S03]  /*7530*/  IADD3 R33, PT, PT, R1, R33, RZ ;  /* 0x0000002101217210 */ /* 0x000fc60007ffe0ff */
[----:B------:R-:W-:Y:S02]  /*7540*/  IMAD.X R35, R5, 0x1, R16, P2 ;  /* 0x0000000105237824 */ /* 0x000fe400010e0610 */
[----:B------:R-:W3:Y:S04]  /*7550*/  LDL.128 R4, [R33] ;  /* 0x0000000021047983 */ /* 0x000ee80000100c00 */
[----:B------:R-:W3:Y:S04]  /*7560*/  LDG.E.64 R8, desc[UR10][R34.64] ;  /* 0x0000000a22087981 */ /* 0x000ee8000c1e1b00 */
[----:B------:R-:W4:Y:S04]  /*7570*/  LDG.E.64 R38, desc[UR10][R34.64+0x8] ;  /* 0x0000080a22267981 */ /* 0x000f28000c1e1b00 */
[----:B------:R-:W5:Y:S04]  /*7580*/  LDL.128 R12, [R33+0x10] ;  /* 0x00001000210c7983 */ /* 0x000f680000100c00 */
[----:B------:R-:W5:Y:S04]  /*7590*/  LDG.E.64 R36, desc[UR10][R34.64+0x10] ;  /* 0x0000100a22247981 */ /* 0x000f68000c1e1b00 */
[----:B------:R-:W2:Y:S04]  /*75a0*/  LDG.E.64 R40, desc[UR10][R34.64+0x18] ;  /* 0x0000180a22287981 */ /* 0x000ea8000c1e1b00 */
[----:B------:R-:W2:Y:S01]  /*75b0*/  LDG.E.64 R44, desc[UR10][R34.64+0x78] ;  /* 0x0000780a222c7981 */ /* 0x000ea2000c1e1b00 */
[----:B---3--:R-:W-:-:S03]  /*75c0*/  DADD R4, R8, -R4 ;  /* 0x0000000008047229 */ /* 0x008fc60000000804 */
[----:B------:R-:W3:Y:S05]  /*75d0*/  LDL.128 R8, [R33+0x20] ;  /* 0x0000200021087983 */ /* 0x000eea0000100c00 */
[----:B------:R-:W-:Y:S01]  /*75e0*/  DFMA R4, R4, R4, R28 ;  /* 0x000000040404722b */ /* 0x000fe2000000001c */
[----:B------:R-:W3:Y:S01]  /*75f0*/  LDG.E.64 R28, desc[UR10][R34.64+0x20] ;  /* 0x0000200a221c7981 */ /* 0x000ee2000c1e1b00 */
[----:B----4-:R-:W-:Y:S02]  /*7600*/  DADD R6, -R6, R38 ;  /* 0x0000000006067229 */ /* 0x010fe40000000126 */
[----:B-----5:R-:W-:Y:S01]  /*7610*/  DADD R12, R36, -R12 ;  /* 0x00000000240c7229 */ /* 0x020fe2000000080c */
[----:B------:R-:W4:Y:S04]  /*7620*/  LDG.E.64 R38, desc[UR10][R34.64+0x28] ;  /* 0x0000280a22267981 */ /* 0x000f28000c1e1b00 */
[----:B------:R-:W5:Y:S01]  /*7630*/  LDG.E.64 R36, desc[UR10][R34.64+0x30] ;  /* 0x0000300a22247981 */ /* 0x000f62000c1e1b00 */
[----:B------:R-:W-:-:S08]  /*7640*/  DFMA R4, R6, R6, R4 ;  /* 0x000000060604722b */ /* 0x000fd00000000004 */
[----:B------:R-:W-:Y:S02]  /*7650*/  DFMA R12, R12, R12, R4 ;  /* 0x0000000c0c0c722b */ /* 0x000fe40000000004 */
[----:B------:R-:W5:Y:S01]  /*7660*/  LDL.128 R4, [R33+0x30] ;  /* 0x0000300021047983 */ /* 0x000f620000100c00 */
[----:B--2---:R-:W-:-:S03]  /*7670*/  DADD R14, -R14, R40 ;  /* 0x000000000e0e7229 */ /* 0x004fc60000000128 */
[----:B------:R-:W2:Y:S05]  /*7680*/  LDG.E.64 R40, desc[UR10][R34.64+0x38] ;  /* 0x0000380a22287981 */ /* 0x000eaa000c1e1b00 */
[----:B------:R-:W-:Y:S02]  /*7690*/  DFMA R12, R14, R14, R12 ;  /* 0x0000000e0e0c722b */ /* 0x000fe4000000000c */
[----:B---3--:R-:W-:Y:S01]  /*76a0*/  DADD R8, R28, -R8 ;  /* 0x000000001c087229 */ /* 0x008fe20000000808 */
[----:B------:R-:W3:Y:S07]  /*76b0*/  LDG.E.64 R28, desc[UR10][R34.64+0x40] ;  /* 0x0000400a221c7981 */ /* 0x000eee000c1e1b00 */
[----:B------:R-:W-:Y:S01]  /*76c0*/  DFMA R8, R8, R8, R12 ;  /* 0x000000080808722b */ /* 0x000fe2000000000c */
[----:B------:R-:W3:Y:S01]  /*76d0*/  LDL.128 R12, [R33+0x40] ;  /* 0x00004000210c7983 */ /* 0x000ee20000100c00 */
[----:B----4-:R-:W-:-:S03]  /*76e0*/  DADD R10, -R10, R38 ;  /* 0x000000000a0a7229 */ /* 0x010fc60000000126 */
[----:B------:R-:W4:Y:S05]  /*76f0*/  LDG.E.64 R38, desc[UR10][R34.64+0x48] ;  /* 0x0000480a22267981 */ /* 0x000f2a000c1e1b00 */
[----:B------:R-:W-:Y:S02]  /*7700*/  DFMA R8, R10, R10, R8 ;  /* 0x0000000a0a08722b */ /* 0x000fe40000000008 */
[----:B-----5:R-:W-:Y:S01]  /*7710*/  DADD R4, R36, -R4 ;  /* 0x0000000024047229 */ /* 0x020fe20000000804 */
[----:B------:R-:W5:Y:S07]  /*7720*/  LDG.E.64 R36, desc[UR10][R34.64+0x50] ;  /* 0x0000500a22247981 */ /* 0x000f6e000c1e1b00 */
[----:B------:R-:W-:Y:S01]  /*7730*/  DFMA R4, R4, R4, R8 ;  /* 0x000000040404722b */ /* 0x000fe20000000008 */
[----:B------:R-:W5:Y:S01]  /*7740*/  LDL.128 R8, [R33+0x50] ;  /* 0x0000500021087983 */ /* 0x000f620000100c00 */
[----:B--2---:R-:W-:-:S03]  /*7750*/  DADD R6, -R6, R40 ;  /* 0x0000000006067229 */ /* 0x004fc60000000128 */
[----:B------:R-:W2:Y:S05]  /*7760*/  LDG.E.64 R40, desc[UR10][R34.64+0x60] ;  /* 0x0000600a22287981 */ /* 0x000eaa000c1e1b00 */
[----:B------:R-:W-:Y:S02]  /*7770*/  DFMA R4, R6, R6, R4 ;  /* 0x000000060604722b */ /* 0x000fe40000000004 */
[----:B---3--:R-:W-:Y:S01]  /*7780*/  DADD R12, R28, -R12 ;  /* 0x000000001c0c7229 */ /* 0x008fe2000000080c */
[----:B------:R-:W3:Y:S07]  /*7790*/  LDG.E.64 R28, desc[UR10][R34.64+0x58] ;  /* 0x0000580a221c7981 */ /* 0x000eee000c1e1b00 */
[----:B------:R-:W-:Y:S01]  /*77a0*/  DFMA R42, R12, R12, R4 ;  /* 0x0000000c0c2a722b */ /* 0x000fe20000000004 */
[----:B------:R-:W2:Y:S01]  /*77b0*/  LDL.128 R4, [R33+0x60] ;  /* 0x0000600021047983 */ /* 0x000ea20000100c00 */
[----:B----4-:R-:W-:-:S03]  /*77c0*/  DADD R14, -R14, R38 ;  /* 0x000000000e0e7229 */ /* 0x010fc60000000126 */
[----:B------:R-:W4:Y:S05]  /*77d0*/  LDG.E.64 R38, desc[UR10][R34.64+0x68] ;  /* 0x0000680a22267981 */ /* 0x000f2a000c1e1b00 */
        /* <DEDUP_REMOVED lines=11> */
[----:B--2---:R-:W-:Y:S02]  /*7890*/  DADD R4, R40, -R4 ;  /* 0x0000000028047229 */ /* 0x004fe40000000804 */
[----:B----4-:R-:W-:-:S06]  /*78a0*/  DADD R6, -R6, R38 ;  /* 0x0000000006067229 */ /* 0x010fcc0000000126 */
        /* <DEDUP_REMOVED lines=8> */
.L_x_1211:
[----:B------:R-:W-:Y:S02]  /*7930*/  IMAD.MOV.U32 R33, RZ, RZ, R30 ;  /* 0x000000ffff217224 */ /* 0x000fe400078e001e */
[----:B------:R-:W-:-:S07]  /*7940*/  IMAD.U32 R32, RZ, RZ, UR4 ;  /* 0x00000004ff207e24 */ /* 0x000fce000f8e00ff */
.L_x_1210:
[----:B------:R-:W-:Y:S05]  /*7950*/  @!P1 BRA `(.L_x_1213) ;  /* 0x0000000400689947 */ /* 0x000fea0003800000 */
[----:B------:R-:W-:Y:S02]  /*7960*/  UISETP.GE.U32.AND UP1, UPT, UR18, 0x7, UPT ;  /* 0x000000071200788c */ /* 0x000fe4000bf26070 */
[----:B------:R-:W-:Y:S02]  /*7970*/  UISETP.NE.U32.AND UP0, UPT, UR13, URZ, UPT ;  /* 0x000000ff0d00728c */ /* 0x000fe4000bf05070 */
[----:B------:R-:W-:Y:S02]  /*7980*/  UISETP.GE.U32.AND.EX UP1, UPT, UR19, URZ, UPT, UP1 ;  /* 0x000000ff1300728c */ /* 0x000fe4000bf26110 */
[----:B------:R-:W-:-:S07]  /*7990*/  UISETP.NE.AND.EX UP0, UPT, URZ, URZ, UPT, UP0 ;  /* 0x000000ffff00728c */ /* 0x000fce000bf05300 */
[----:B------:R-:W-:Y:S05]  /*79a0*/  BRA.U !UP1, `(.L_x_1214) ;  /* 0x00000001098c7547 */ /* 0x000fea000b800000 */
[C---:B------:R-:W-:Y:S01]  /*79b0*/  IMAD.SHL.U32 R42, R32.reuse, 0x8, RZ ;  /* 0x00000008202a7824 */ /* 0x040fe200078e00ff */
[----:B0-----:R-:W-:-:S04]  /*79c0*/  SHF.L.U64.HI R5, R32, 0x3, R33 ;  /* 0x0000000320057819 */ /* 0x001fc80000010221 */
[----:B------:R-:W-:Y:S02]  /*79d0*/  IADD3 R30, P2, PT, R42, R2, RZ ;  /* 0x000000022a1e7210 */ /* 0x000fe40007f5e0ff */
[----:B------:R-:W-:-:S03]  /*79e0*/  IADD3 R42, PT, PT, R1, R42, RZ ;  /* 0x0000002a012a7210 */ /* 0x000fc60007ffe0ff */
[----:B------:R-:W-:Y:S02]  /*79f0*/  IMAD.X R31, R5, 0x1, R16, P2 ;  /* 0x00000001051f7824 */ /* 0x000fe400010e0610 */
[----:B------:R-:W2:Y:S04]  /*7a00*/  LDL.128 R12, [R42] ;  /* 0x000000002a0c7983 */ /* 0x000ea80000100c00 */
        /* <DEDUP_REMOVED lines=29> */
.L_x_1214:
[----:B------:R-:W-:Y:S05]  /*7be0*/  BRA.U !UP0, `(.L_x_1213) ;  /* 0x0000000108c47547 */ /* 0x000fea000b800000 */
[----:B------:R-:W-:Y:S02]  /*7bf0*/  UISETP.GE.U32.AND UP1, UPT, UR17, 0x3, UPT ;  /* 0x000000031100788c */ /* 0x000fe4000bf26070 */
[----:B------:R-:W-:Y:S02]  /*7c00*/  UISETP.NE.U32.AND UP0, UPT, UR14, URZ, UPT ;  /* 0x000000ff0e00728c */ /* 0x000fe4000bf05070 */
[----:B------:R-:W-:Y:S02]  /*7c10*/  UISETP.GE.U32.AND.EX UP1, UPT, UR20, URZ, UPT, UP1 ;  /* 0x000000ff1400728c */ /* 0x000fe4000bf26110 */
[----:B------:R-:W-:-:S07]  /*7c20*/  UISETP.NE.AND.EX UP0, UPT, URZ, URZ, UPT, UP0 ;  /* 0x000000ffff00728c */ /* 0x000fce000bf05300 */
[----:B------:R-:W-:Y:S05]  /*7c30*/  BRA.U !UP1, `(.L_x_1215) ;  /* 0x0000000109547547 */ /* 0x000fea000b800000 */
[C---:B0-----:R-:W-:Y:S01]  /*7c40*/  IMAD.SHL.U32 R4, R32.reuse, 0x8, RZ ;  /* 0x0000000820047824 */ /* 0x041fe200078e00ff */
[----:B------:R-:W-:-:S03]  /*7c50*/  SHF.L.U64.HI R5, R32, 0x3, R33 ;  /* 0x0000000320057819 */ /* 0x000fc60000010221 */
[----:B------:R-:W-:Y:S01]  /*7c60*/  IMAD.IADD R38, R1, 0x1, R4 ;  /* 0x0000000101267824 */ /* 0x000fe200078e0204 */
[----:B------:R-:W-:-:S04]  /*7c70*/  IADD3 R36, P2, PT, R4, R2, RZ ;  /* 0x0000000204247210 */ /* 0x000fc80007f5e0ff */
[----:B------:R-:W2:Y:S01]  /*7c80*/  LDL.128 R8, [R38+0x10] ;  /* 0x0000100026087983 */ /* 0x000ea20000100c00 */
[----:B------:R-:W-:-:S03]  /*7c90*/  IMAD.X R37, R5, 0x1, R16, P2 ;  /* 0x0000000105257824 */ /* 0x000fc600010e0610 */
[----:B------:R-:W3:Y:S04]  /*7ca0*/  LDL.128 R4, [R38] ;  /* 0x0000000026047983 */ /* 0x000ee80000100c00 */
[----:B------:R-:W3:Y:S04]  /*7cb0*/  LDG.E.64 R34, desc[UR10][R36.64] ;  /* 0x0000000a24227981 */ /* 0x000ee8000c1e1b00 */
[----:B------:R-:W4:Y:S04]  /*7cc0*/  LDG.E.64 R30, desc[UR10][R36.64+0x8] ;  /* 0x0000080a241e7981 */ /* 0x000f28000c1e1b00 */
[----:B------:R-:W2:Y:S04]  /*7cd0*/  LDG.E.64 R12, desc[UR10][R36.64+0x10] ;  /* 0x0000100a240c7981 */ /* 0x000ea8000c1e1b00 */
[----:B------:R-:W5:Y:S01]  /*7ce0*/  LDG.E.64 R14, desc[UR10][R36.64+0x18] ;  /* 0x0000180a240e7981 */ /* 0x000f62000c1e1b00 */
[----:B------:R-:W-:-:S04]  /*7cf0*/  IADD3 R32, P2, PT, R32, 0x4, RZ ;  /* 0x0000000420207810 */ /* 0x000fc80007f5e0ff */
[----:B------:R-:W-:Y:S01]  /*7d00*/  IADD3.X R33, PT, PT, RZ, R33, RZ, P2, !PT ;  /* 0x00000021ff217210 */ /* 0x000fe200017fe4ff */
        /* <DEDUP_REMOVED lines=8> */
.L_x_1215:
[----:B------:R-:W-:Y:S05]  /*7d90*/  BRA.U !UP0, `(.L_x_1213) ;  /* 0x0000000108587547 */ /* 0x000fea000b800000 */
[C---:B0-----:R-:W-:Y:S01]  /*7da0*/  IMAD.SHL.U32 R4, R32.reuse, 0x8, RZ ;  /* 0x0000000820047824 */ /* 0x041fe200078e00ff */
[----:B------:R-:W-:-:S03]  /*7db0*/  SHF.L.U64.HI R33, R32, 0x3, R33 ;  /* 0x0000000320217819 */ /* 0x000fc60000010221 */
[----:B------:R-:W-:Y:S01]  /*7dc0*/  IMAD.IADD R12, R1, 0x1, R4 ;  /* 0x00000001010c7824 */ /* 0x000fe200078e0204 */
[----:B------:R-:W-:-:S04]  /*7dd0*/  IADD3 R8, P2, PT, R4, R2, RZ ;  /* 0x0000000204087210 */ /* 0x000fc80007f5e0ff */
[----:B------:R-:W2:Y:S01]  /*7de0*/  LDL.128 R4, [R12] ;  /* 0x000000000c047983 */ /* 0x000ea20000100c00 */
[----:B------:R-:W-:-:S05]  /*7df0*/  IMAD.X R9, R33, 0x1, R16, P2 ;  /* 0x0000000121097824 */ /* 0x000fca00010e0610 */
        /* <DEDUP_REMOVED lines=16> */
.L_x_1213:
[----:B------:R-:W-:Y:S02]  /*7f00*/  CS2R R32, SRZ ;  /* 0x0000000000207805 */ /* 0x000fe4000001ff00 */
[----:B------:R-:W-:Y:S01]  /*7f10*/  CS2R R30, SRZ ;  /* 0x00000000001e7805 */ /* 0x000fe2000001ff00 */
[----:B------:R-:W-:Y:S06]  /*7f20*/  @!P0 BRA `(.L_x_1216) ;  /* 0x0000000400288947 */ /* 0x000fec0003800000 */
[----:B------:R-:W2:Y:S01]  /*7f30*/  LDC R32, c[0x0][0x3cc] ;  /* 0x0000f300ff207b82 */ /* 0x000ea20000000800 */
[----:B------:R-:W-:Y:S01]  /*7f40*/  BSSY.RECONVERGENT B3, `(.L_x_1217) ;  /* 0x0000046000037945 */ /* 0x000fe20003800200 */
[----:B------:R-:W-:Y:S01]  /*7f50*/  IMAD.MOV.U32 R33, RZ, RZ, RZ ;  /* 0x000000ffff217224 */ /* 0x000fe200078e00ff */
[----:B------:R-:W-:Y:S01]  /*7f60*/  CS2R R30, SRZ ;  /* 0x00000000001e7805 */ /* 0x000fe2000001ff00 */
[----:B------:R-:W-:-:S07]  /*7f70*/  IMAD.MOV.U32 R34, RZ, RZ, RZ ;  /* 0x000000ffff227224 */ /* 0x000fce00078e00ff */
.L_x_1218:
[C---:B------:R-:W-:Y:S02]  /*7f80*/  SHF.L.U32 R35, R33.reuse, 0x3, RZ ;  /* 0x0000000321237819 */ /* 0x040fe400000006ff */
[----:B0-----:R-:W-:Y:S02]  /*7f90*/  SHF.L.U64.HI R5, R33, 0x3, R34 ;  /* 0x0000000321057819 */ /* 0x001fe40000010222 */
[----:B------:R-:W-:Y:S01]  /*7fa0*/  IADD3 R36, P2, PT, R35, R2, RZ ;  /* 0x0000000223247210 */ /* 0x000fe20007f5e0ff */
[----:B------:R-:W-:-:S04]  /*7fb0*/  IMAD.IADD R35, R1, 0x1, R35 ;  /* 0x0000000101237824 */ /* 0x000fc800078e0223 */
[----:B------:R-:W-:Y:S01]  /*7fc0*/  IMAD.X R37, R5, 0x1, R16, P2 ;  /* 0x0000000105257824 */ /* 0x000fe200010e0610 */
[----:B------:R-:W3:Y:S04]  /*7fd0*/  LDL.128 R8, [R35+0x10] ;  /* 0x0000100023087983 */ /* 0x000ee80000100c00 */
[----:B------:R-:W3:Y:S04]  /*7fe0*/  LDG.E.64 R40, desc[UR10][R36.64] ;  /* 0x0000000a24287981 */ /* 0x000ee8000c1e1b00 */
[----:B------:R-:W4:Y:S04]  /*7ff0*/  LDG.E.64 R38, desc[UR10][R36.64+0x8] ;  /* 0x0000080a24267981 */ /* 0x000f28000c1e1b00 */
[----:B------:R-:W5:Y:S04]  /*8000*/  LDL.128 R4, [R35+0x20] ;  /* 0x0000200023047983 */ /* 0x000f680000100c00 */
[----:B------:R-:W5:Y:S04]  /*8010*/  LDG.E.64 R14, desc[UR10][R36.64+0x10] ;  /* 0x0000100a240e7981 */ /* 0x000f68000c1e1b00 */
[----:B------:R-:W2:Y:S04]  /*8020*/  LDG.E.64 R12, desc[UR10][R36.64+0x18] ;  /* 0x0000180a240c7981 */ /* 0x000ea8000c1e1b00 */
[----:B------:R-:W2:Y:S01]  /*8030*/  LDG.E.64 R44, desc[UR10][R36.64+0x78] ;  /* 0x0000780a242c7981 */ /* 0x000ea2000c1e1b00 */
[----:B---3--:R-:W-:-:S08]  /*8040*/  DADD R40, R40, -R8 ;  /* 0x0000000028287229 */ /* 0x008fd00000000808 */
[----:B------:R-:W-:Y:S02]  /*8050*/  DFMA R40, R40, R40, R30 ;  /* 0x000000282828722b */ /* 0x000fe4000000001e */
[----:B----4-:R-:W-:Y:S01]  /*8060*/  DADD R30, -R10, R38 ;  /* 0x000000000a1e7229 */ /* 0x010fe20000000126 */
[----:B------:R-:W3:Y:S04]  /*8070*/  LDL.128 R8, [R35+0x30] ;  /* 0x0000300023087983 */ /* 0x000ee80000100c00 */
[----:B------:R-:W3:Y:S01]  /*8080*/  LDG.E.64 R38, desc[UR10][R36.64+0x20] ;  /* 0x0000200a24267981 */ /* 0x000ee2000c1e1b00 */
[----:B-----5:R-:W-:Y:S02]  /*8090*/  DADD R4, R14, -R4 ;  /* 0x000000000e047229 */ /* 0x020fe40000000804 */
[----:B------:R-:W-:Y:S01]  /*80a0*/  DFMA R40, R30, R30, R40 ;  /* 0x0000001e1e28722b */ /* 0x000fe20000000028 */
[----:B------:R-:W4:Y:S01]  /*80b0*/  LDG.E.64 R14, desc[UR10][R36.64+0x28] ;  /* 0x0000280a240e7981 */ /* 0x000f22000c1e1b00 */
[----:B--2---:R-:W-:-:S03]  /*80c0*/  DADD R12, -R6, R12 ;  /* 0x00000000060c7229 */ /* 0x004fc6000000010c */
[----:B------:R-:W2:Y:S03]  /*80d0*/  LDG.E.64 R30, desc[UR10][R36.64+0x30] ;  /* 0x0000300a241e7981 */ /* 0x000ea6000c1e1b00 */
[----:B------:R-:W-:Y:S01]  /*80e0*/  DFMA R40, R4, R4, R40 ;  /* 0x000000040428722b */ /* 0x000fe20000000028 */
[----:B------:R-:W2:Y:S07]  /*80f0*/  LDL.128 R4, [R35+0x40] ;  /* 0x0000400023047983 */ /* 0x000eae0000100c00 */
[----:B------:R-:W-:Y:S01]  /*8100*/  DFMA R40, R12, R12, R40 ;  /* 0x0000000c0c28722b */ /* 0x000fe20000000028 */
[----:B------:R-:W5:Y:S01]  /*8110*/  LDG.E.64 R12, desc[UR10][R36.64+0x38] ;  /* 0x0000380a240c7981 */ /* 0x000f62000c1e1b00 */
[----:B---3--:R-:W-:-:S08]  /*8120*/  DADD R38, R38, -R8 ;  /* 0x0000000026267229 */ /* 0x008fd00000000808 */
[----:B------:R-:W-:Y:S02]  /*8130*/  DFMA R38, R38, R38, R40 ;  /* 0x000000262626722b */ /* 0x000fe40000000028 */
[----:B----4-:R-:W-:Y:S01]  /*8140*/  DADD R40, -R10, R14 ;  /* 0x000000000a287229 */ /* 0x010fe2000000010e */
[----:B------:R-:W3:Y:S04]  /*8150*/  LDL.128 R8, [R35+0x50] ;  /* 0x0000500023087983 */ /* 0x000ee80000100c00 */
[----:B------:R-:W3:Y:S01]  /*8160*/  LDG.E.64 R14, desc[UR10][R36.64+0x40] ;  /* 0x0000400a240e7981 */ /* 0x000ee2000c1e1b00 */
[----:B--2---:R-:W-:Y:S02]  /*8170*/  DADD R30, R30, -R4 ;  /* 0x000000001e1e7229 */ /* 0x004fe40000000804 */
[----:B------:R-:W-:Y:S01]  /*8180*/  DFMA R40, R40, R40, R38 ;  /* 0x000000282828722b */ /* 0x000fe20000000026 */
[----:B------:R-:W2:Y:S07]  /*8190*/  LDG.E.64 R38, desc[UR10][R36.64+0x48] ;  /* 0x0000480a24267981 */ /* 0x000eae000c1e1b00 */
[----:B------:R-:W-:-:S02]  /*81a0*/  DFMA R30, R30, R30, R40 ;  /* 0x0000001e1e1e722b */ /* 0x000fc40000000028 */
[----:B-----5:R-:W-:Y:S01]  /*81b0*/  DADD R40, -R6, R12 ;  /* 0x0000000006287229 */ /* 0x020fe2000000010c */
[----:B------:R-:W4:Y:S04]  /*81c0*/  LDL.128 R4, [R35+0x60] ;  /* 0x0000600023047983 */ /* 0x000f280000100c00 */
[----:B------:R-:W4:Y:S03]  /*81d0*/  LDG.E.64 R12, desc[UR10][R36.64+0x50] ;  /* 0x0000500a240c7981 */ /* 0x000f26000c1e1b00 */
[----:B------:R-:W-:Y:S01]  /*81e0*/  DFMA R40, R40, R40, R30 ;  /* 0x000000282828722b */ /* 0x000fe2000000001e */
[----:B------:R-:W5:Y:S01]  /*81f0*/  LDG.E.64 R30, desc[UR10][R36.64+0x58] ;  /* 0x0000580a241e7981 */ /* 0x000f62000c1e1b00 */
[----:B---3--:R-:W-:-:S08]  /*8200*/  DADD R14, R14, -R8 ;  /* 0x000000000e0e7229 */ /* 0x008fd00000000808 */
[----:B------:R-:W-:Y:S02]  /*8210*/  DFMA R14, R14, R14, R40 ;  /* 0x0000000e0e0e722b */ /* 0x000fe40000000028 */
[----:B--2---:R-:W-:Y:S01]  /*8220*/  DADD R40, -R10, R38 ;  /* 0x000000000a287229 */ /* 0x004fe20000000126 */
[----:B------:R-:W2:Y:S04]  /*8230*/  LDL.128 R8, [R35+0x70] ;  /* 0x0000700023087983 */ /* 0x000ea80000100c00 */
[----:B------:R-:W2:Y:S03]  /*8240*/  LDG.E.64 R38, desc[UR10][R36.64+0x60] ;  /* 0x0000600a24267981 */ /* 0x000ea6000c1e1b00 */
[----:B------:R-:W-:-:S02]  /*8250*/  DFMA R14, R40, R40, R14 ;  /* 0x00000028280e722b */ /* 0x000fc4000000000e */
[----:B----4-:R-:W-:Y:S01]  /*8260*/  DADD R4, R12, -R4 ;  /* 0x000000000c047229 */ /* 0x010fe20000000804 */
[----:B------:R-:W3:Y:S07]  /*8270*/  LDG.E.64 R40, desc[UR10][R36.64+0x68] ;  /* 0x0000680a24287981 */ /* 0x000eee000c1e1b00 */
[----:B------:R-:W-:Y:S02]  /*8280*/  DFMA R42, R4, R4, R14 ;  /* 0x00000004042a722b */ /* 0x000fe4000000000e */
[----:B------:R-:W4:Y:S04]  /*8290*/  LDG.E.64 R4, desc[UR10][R36.64+0x70] ;  /* 0x0000700a24047981 */ /* 0x000f28000c1e1b00 */
[----:B------:R-:W4:Y:S01]  /*82a0*/  LDL.128 R12, [R35+0x80] ;  /* 0x00008000230c7983 */ /* 0x000f220000100c00 */
[----:B-----5:R-:W-:-:S08]  /*82b0*/  DADD R6, -R6, R30 ;  /* 0x0000000006067229 */ /* 0x020fd0000000011e */
[----:B------:R-:W-:Y:S01]  /*82c0*/  DFMA R42, R6, R6, R42 ;  /* 0x00000006062a722b */ /* 0x000fe2000000002a */
[----:B------:R-:W-:-:S05]  /*82d0*/  IADD3 R33, P2, PT, R33, 0x10, RZ ;  /* 0x0000001021217810 */ /* 0x000fca0007f5e0ff */
[----:B------:R-:W-:Y:S01]  /*82e0*/  IMAD.X R34, RZ, RZ, R34, P2 ;  /* 0x000000ffff227224 */ /* 0x000fe200010e0622 */
[----:B------:R-:W-:-:S04]  /*82f0*/  ISETP.NE.U32.AND P2, PT, R33, UR4, PT ;  /* 0x0000000421007c0c */ /* 0x000fc8000bf45070 */
[----:B------:R-:W-:Y:S01]  /*8300*/  ISETP.NE.AND.EX P2, PT, R34, R23, PT, P2 ;  /* 0x000000172200720c */ /* 0x000fe20003f45320 */
[----:B--2---:R-:W-:Y:S02]  /*8310*/  DADD R8, R38, -R8 ;  /* 0x0000000026087229 */ /* 0x004fe40000000808 */
[----:B---3--:R-:W-:-:S06]  /*8320*/  DADD R10, -R10, R40 ;  /* 0x000000000a0a7229 */ /* 0x008fcc0000000128 */
[----:B------:R-:W-:-:S08]  /*8330*/  DFMA R42, R8, R8, R42 ;  /* 0x00000008082a722b */ /* 0x000fd0000000002a */
[----:B------:R-:W-:Y:S02]  /*8340*/  DFMA R42, R10, R10, R42 ;  /* 0x0000000a0a2a722b */ /* 0x000fe4000000002a */
[----:B----4-:R-:W-:Y:S02]  /*8350*/  DADD R4, R4, -R12 ;  /* 0x0000000004047229 */ /* 0x010fe4000000080c */
[----:B------:R-:W-:-:S06]  /*8360*/  DADD R14, -R14, R44 ;  /* 0x000000000e0e7229 */ /* 0x000fcc000000012c */
[----:B------:R-:W-:-:S08]  /*8370*/  DFMA R42, R4, R4, R42 ;  /* 0x00000004042a722b */ /* 0x000fd0000000002a */
[----:B------:R-:W-:Y:S01]  /*8380*/  DFMA R30, R14, R14, R42 ;  /* 0x0000000e0e1e722b */ /* 0x000fe2000000002a */
[----:B------:R-:W-:Y:S10]  /*8390*/  @P2 BRA `(.L_x_1218) ;  /* 0xfffffff800f82947 */ /* 0x000ff4000383ffff */
[----:B------:R-:W-:Y:S05]  /*83a0*/  BSYNC.RECONVERGENT B3 ;  /* 0x0000000000037941 */ /* 0x000fea0003800200 */
.L_x_1217:
[----:B------:R-:W-:Y:S01]  /*83b0*/  IMAD.MOV.U32 R33, RZ, RZ, R32 ;  /* 0x000000ffff217224 */ /* 0x000fe200078e0020 */
[----:B------:R-:W-:-:S07]  /*83c0*/  MOV R32, UR4 ;  /* 0x0000000400207c02 */ /* 0x000fce0008000f00 */
.L_x_1216:
        /* <DEDUP_REMOVED lines=8> */
[----:B------:R-:W-:Y:S01]  /*8450*/  IADD3 R34, P2, PT, R38, R2, RZ ;  /* 0x0000000226227210 */ /* 0x000fe20007f5e0ff */
[----:B------:R-:W-:-:S04]  /*8460*/  IMAD.IADD R38, R1, 0x1, R38 ;  /* 0x0000000101267824 */ /* 0x000fc800078e0226 */
[----:B------:R-:W-:Y:S01]  /*8470*/  IMAD.X R35, R5, 0x1, R16, P2 ;  /* 0x0000000105237824 */ /* 0x000fe200010e0610 */
[----:B------:R-:W2:Y:S04]  /*8480*/  LDL.128 R8, [R38+0x10] ;  /* 0x0000100026087983 */ /* 0x000ea80000100c00 */
[----:B------:R-:W2:Y:S04]  /*8490*/  LDG.E.64 R36, desc[UR10][R34.64] ;  /* 0x0000000a22247981 */ /* 0x000ea8000c1e1b00 */
[----:B------:R-:W3:Y:S04]  /*84a0*/  LDG.E.64 R14, desc[UR10][R34.64+0x8] ;  /* 0x0000080a220e7981 */ /* 0x000ee8000c1e1b00 */
[----:B------:R-:W4:Y:S04]  /*84b0*/  LDL.128 R4, [R38+0x20] ;  /* 0x0000200026047983 */ /* 0x000f280000100c00 */
[----:B------:R-:W4:Y:S04]  /*84c0*/  LDG.E.64 R12, desc[UR10][R34.64+0x10] ;  /* 0x0000100a220c7981 */ /* 0x000f28000c1e1b00 */
[----:B------:R-:W5:Y:S04]  /*84d0*/  LDG.E.64 R42, desc[UR10][R34.64+0x30] ;  /* 0x0000300a222a7981 */ /* 0x000f68000c1e1b00 */
[----:B------:R-:W5:Y:S01]  /*84e0*/  LDG.E.64 R44, desc[UR10][R34.64+0x38] ;  /* 0x0000380a222c7981 */ /* 0x000f62000c1e1b00 */
[----:B--2---:R-:W-:-:S03]  /*84f0*/  DADD R8, R36, -R8 ;  /* 0x0000000024087229 */ /* 0x004fc60000000808 */
[----:B------:R-:W2:Y:S01]  /*8500*/  LDG.E.64 R36, desc[UR10][R34.64+0x18] ;  /* 0x0000180a22247981 */ /* 0x000ea2000c1e1b00 */
[----:B---3--:R-:W-:-:S04]  /*8510*/  DADD R14, R14, -R10 ;  /* 0x000000000e0e7229 */ /* 0x008fc8000000080a */
[----:B------:R-:W-:Y:S02]  /*8520*/  DFMA R40, R8, R8, R30 ;  /* 0x000000080828722b */ /* 0x000fe4000000001e */
[----:B------:R-:W3:Y:S04]  /*8530*/  LDL.128 R8, [R38+0x30] ;  /* 0x0000300026087983 */ /* 0x000ee80000100c00 */
[----:B------:R-:W3:Y:S01]  /*8540*/  LDG.E.64 R30, desc[UR10][R34.64+0x20] ;  /* 0x0000200a221e7981 */ /* 0x000ee2000c1e1b00 */
[----:B----4-:R-:W-:Y:S02]  /*8550*/  DADD R12, R12, -R4 ;  /* 0x000000000c0c7229 */ /* 0x010fe40000000804 */
[----:B------:R-:W-:Y:S01]  /*8560*/  DFMA R40, R14, R14, R40 ;  /* 0x0000000e0e28722b */ /* 0x000fe20000000028 */
[----:B------:R-:W4:Y:S07]  /*8570*/  LDG.E.64 R4, desc[UR10][R34.64+0x28] ;  /* 0x0000280a22047981 */ /* 0x000f2e000c1e1b00 */
[----:B------:R-:W-:Y:S01]  /*8580*/  DFMA R40, R12, R12, R40 ;  /* 0x0000000c0c28722b */ /* 0x000fe20000000028 */
[----:B------:R-:W5:Y:S01]  /*8590*/  LDL.128 R12, [R38+0x40] ;  /* 0x00004000260c7983 */ /* 0x000f620000100c00 */
[----:B------:R-:W-:-:S05]  /*85a0*/  IADD3 R32, P2, PT, R32, 0x8, RZ ;  /* 0x0000000820207810 */ /* 0x000fca0007f5e0ff */
[----:B------:R-:W-:Y:S01]  /*85b0*/  IMAD.X R33, RZ, RZ, R33, P2 ;  /* 0x000000ffff217224 */ /* 0x000fe200010e0621 */
[----:B--2---:R-:W-:-:S08]  /*85c0*/  DADD R6, R36, -R6 ;  /* 0x0000000024067229 */ /* 0x004fd00000000806 */
[----:B------:R-:W-:Y:S02]  /*85d0*/  DFMA R40, R6, R6, R40 ;  /* 0x000000060628722b */ /* 0x000fe40000000028 */
[----:B---3--:R-:W-:Y:S02]  /*85e0*/  DADD R8, R30, -R8 ;  /* 0x000000001e087229 */ /* 0x008fe40000000808 */
[----:B----4-:R-:W-:-:S06]  /*85f0*/  DADD R4, R4, -R10 ;  /* 0x0000000004047229 */ /* 0x010fcc000000080a */
[----:B------:R-:W-:Y:S02]  /*8600*/  DFMA R40, R8, R8, R40 ;  /* 0x000000080828722b */ /* 0x000fe40000000028 */
[----:B-----5:R-:W-:-:S06]  /*8610*/  DADD R12, R42, -R12 ;  /* 0x000000002a0c7229 */ /* 0x020fcc000000080c */
[----:B------:R-:W-:Y:S02]  /*8620*/  DFMA R40, R4, R4, R40 ;  /* 0x000000040428722b */ /* 0x000fe40000000028 */
[----:B------:R-:W-:-:S06]  /*8630*/  DADD R14, R44, -R14 ;  /* 0x000000002c0e7229 */ /* 0x000fcc000000080e */
[----:B------:R-:W-:-:S08]  /*8640*/  DFMA R40, R12, R12, R40 ;  /* 0x0000000c0c28722b */ /* 0x000fd00000000028 */
[----:B------:R-:W-:-:S11]  /*8650*/  DFMA R30, R14, R14, R40 ;  /* 0x0000000e0e1e722b */ /* 0x000fd60000000028 */
.L_x_1220:
[----:B------:R-:W-:Y:S05]  /*8660*/  BRA.U !UP0, `(.L_x_1219) ;  /* 0x0000000108c47547 */ /* 0x000fea000b800000 */
[----:B------:R-:W-:Y:S02]  /*8670*/  UISETP.GE.U32.AND UP1, UPT, UR17, 0x3, UPT ;  /* 0x000000031100788c */ /* 0x000fe4000bf26070 */
[----:B------:R-:W-:Y:S02]  /*8680*/  UISETP.NE.U32.AND UP0, UPT, UR14, URZ, UPT ;  /* 0x000000ff0e00728c */ /* 0x000fe4000bf05070 */
[----:B------:R-:W-:Y:S02]  /*8690*/  UISETP.GE.U32.AND.EX UP1, UPT, UR20, URZ, UPT, UP1 ;  /* 0x000000ff1400728c */ /* 0x000fe4000bf26110 */
[----:B------:R-:W-:-:S07]  /*86a0*/  UISETP.NE.AND.EX UP0, UPT, URZ, URZ, UPT, UP0 ;  /* 0x000000ffff00728c */ /* 0x000fce000bf05300 */
[----:B------:R-:W-:Y:S05]  /*86b0*/  BRA.U !UP1, `(.L_x_1221) ;  /* 0x0000000109547547 */ /* 0x000fea000b800000 */
[C---:B0-----:R-:W-:Y:S02]  /*86c0*/  SHF.L.U32 R4, R32.reuse, 0x3, RZ ;  /* 0x0000000320047819 */ /* 0x041fe400000006ff */
[----:B------:R-:W-:Y:S02]  /*86d0*/  SHF.L.U64.HI R5, R32, 0x3, R33 ;  /* 0x0000000320057819 */ /* 0x000fe40000010221 */
[----:B------:R-:W-:Y:S01]  /*86e0*/  IADD3 R38, P2, PT, R4, R2, RZ ;  /* 0x0000000204267210 */ /* 0x000fe20007f5e0ff */
[----:B------:R-:W-:-:S04]  /*86f0*/  IMAD.IADD R40, R1, 0x1, R4 ;  /* 0x0000000101287824 */ /* 0x000fc800078e0204 */
[----:B------:R-:W-:Y:S01]  /*8700*/  IMAD.X R39, R5, 0x1, R16, P2 ;  /* 0x0000000105277824 */ /* 0x000fe200010e0610 */
[----:B------:R-:W2:Y:S04]  /*8710*/  LDL.128 R8, [R40+0x20] ;  /* 0x0000200028087983 */ /* 0x000ea80000100c00 */
[----:B------:R-:W3:Y:S04]  /*8720*/  LDL.128 R4, [R40+0x10] ;  /* 0x0000100028047983 */ /* 0x000ee80000100c00 */
        /* <DEDUP_REMOVED lines=14> */
.L_x_1221:
[----:B------:R-:W-:Y:S05]  /*8810*/  BRA.U !UP0, `(.L_x_1219) ;  /* 0x0000000108587547 */ /* 0x000fea000b800000 */
[C---:B0-----:R-:W-:Y:S01]  /*8820*/  IMAD.SHL.U32 R4, R32.reuse, 0x8, RZ ;  /* 0x0000000820047824 */ /* 0x041fe200078e00ff */
[----:B------:R-:W-:-:S04]  /*8830*/  SHF.L.U64.HI R33, R32, 0x3, R33 ;  /* 0x0000000320217819 */ /* 0x000fc80000010221 */
[----:B------:R-:W-:Y:S02]  /*8840*/  IADD3 R8, P2, PT, R4, R2, RZ ;  /* 0x0000000204087210 */ /* 0x000fe40007f5e0ff */
[----:B------:R-:W-:-:S03]  /*8850*/  IADD3 R12, PT, PT, R1, R4, RZ ;  /* 0x00000004010c7210 */ /* 0x000fc60007ffe0ff */
[----:B------:R-:W-:Y:S02]  /*8860*/  IMAD.X R9, R33, 0x1, R16, P2 ;  /* 0x0000000121097824 */ /* 0x000fe400010e0610 */
[----:B------:R-:W2:Y:S04]  /*8870*/  LDL.128 R4, [R12+0x10] ;  /* 0x000010000c047983 */ /* 0x000ea80000100c00 */
        /* <DEDUP_REMOVED lines=16> */
.L_x_1219:
[----:B0-----:R-:W-:Y:S02]  /*8980*/  CS2R R12, SRZ ;  /* 0x00000000000c7805 */ /* 0x001fe4000001ff00 */
[----:B------:R-:W-:Y:S01]  /*8990*/  CS2R R32, SRZ ;  /* 0x0000000000207805 */ /* 0x000fe2000001ff00 */
[----:B------:R-:W-:Y:S06]  /*89a0*/  @!P0 BRA `(.L_x_1222) ;  /* 0x0000000400248947 */ /* 0x000fec0003800000 */
[----:B------:R-:W0:Y:S01]  /*89b0*/  LDC R12, c[0x0][0x3cc] ;  /* 0x0000f300ff0c7b82 */ /* 0x000e220000000800 */
[----:B------:R-:W-:Y:S01]  /*89c0*/  BSSY.RECONVERGENT B3, `(.L_x_1223) ;  /* 0x0000046000037945 */ /* 0x000fe20003800200 */
[----:B------:R-:W-:Y:S01]  /*89d0*/  IMAD.MOV.U32 R13, RZ, RZ, RZ ;  /* 0x000000ffff0d7224 */ /* 0x000fe200078e00ff */
[----:B------:R-:W-:Y:S01]  /*89e0*/  CS2R R32, SRZ ;  /* 0x0000000000207805 */ /* 0x000fe2000001ff00 */
[----:B------:R-:W-:-:S07]  /*89f0*/  IMAD.MOV.U32 R14, RZ, RZ, RZ ;  /* 0x000000ffff0e7224 */ /* 0x000fce00078e00ff */
.L_x_1224:
[C---:B------:R-:W-:Y:S01]  /*8a00*/  IMAD.SHL.U32 R15, R13.reuse, 0x8, RZ ;  /* 0x000000080d0f7824 */ /* 0x040fe200078e00ff */
[----:B------:R-:W-:-:S04]  /*8a10*/  SHF.L.U64.HI R5, R13, 0x3, R14 ;  /* 0x000000030d057819 */ /* 0x000fc8000001020e */
[----:B------:R-:W-:Y:S02]  /*8a20*/  IADD3 R34, P2, PT, R15, R2, RZ ;  /* 0x000000020f227210 */ /* 0x000fe40007f5e0ff */
[----:B------:R-:W-:-:S03]  /*8a30*/  IADD3 R15, PT, PT, R1, R15, RZ ;  /* 0x0000000f010f7210 */ /* 0x000fc60007ffe0ff */
[----:B------:R-:W-:Y:S02]  /*8a40*/  IMAD.X R35, R5, 0x1, R16, P2 ;  /* 0x0000000105237824 */ /* 0x000fe400010e0610 */
[----:B------:R-:W2:Y:S04]  /*8a50*/  LDL.128 R8, [R15+0x20] ;  /* 0x000020000f087983 */ /* 0x000ea80000100c00 */
[----:B------:R-:W2:Y:S04]  /*8a60*/  LDG.E.64 R38, desc[UR10][R34.64] ;  /* 0x0000000a22267981 */ /* 0x000ea8000c1e1b00 */
[----:B------:R-:W3:Y:S04]  /*8a70*/  LDG.E.64 R40, desc[UR10][R34.64+0x8] ;  /* 0x0000080a22287981 */ /* 0x000ee8000c1e1b00 */
[----:B------:R-:W4:Y:S04]  /*8a80*/  LDL.128 R4, [R15+0x30] ;  /* 0x000030000f047983 */ /* 0x000f280000100c00 */
[----:B------:R-:W4:Y:S04]  /*8a90*/  LDG.E.64 R36, desc[UR10][R34.64+0x10] ;  /* 0x0000100a22247981 */ /* 0x000f28000c1e1b00 */
[----:B------:R-:W5:Y:S01]  /*8aa0*/  LDG.E.64 R44, desc[UR10][R34.64+0x78] ;  /* 0x0000780a222c7981 */ /* 0x000f62000c1e1b00 */
[----:B--2---:R-:W-:-:S03]  /*8ab0*/  DADD R8, R38, -R8 ;  /* 0x0000000026087229 */ /* 0x004fc60000000808 */
[----:B------:R-:W2:Y:S01]  /*8ac0*/  LDG.E.64 R38, desc[UR10][R34.64+0x18] ;  /* 0x0000180a22267981 */ /* 0x000ea2000c1e1b00 */
[----:B---3--:R-:W-:-:S03]  /*8ad0*/  DADD R10, -R10, R40 ;  /* 0x000000000a0a7229 */ /* 0x008fc60000000128 */
[----:B------:R-:W3:Y:S01]  /*8ae0*/  LDG.E.64 R40, desc[UR10][R34.64+0x28] ;  /* 0x0000280a22287981 */ /* 0x000ee2000c1e1b00 */
[----:B------:R-:W-:-:S03]  /*8af0*/  DFMA R42, R8, R8, R32 ;  /* 0x00000008082a722b */ /* 0x000fc60000000020 */
[----:B------:R-:W5:Y:S01]  /*8b00*/  LDG.E.64 R32, desc[UR10][R34.64+0x20] ;  /* 0x0000200a22207981 */ /* 0x000f62000c1e1b00 */
[----:B----4-:R-:W-:-:S03]  /*8b10*/  DADD R4, R36, -R4 ;  /* 0x0000000024047229 */ /* 0x010fc60000000804 */
[----:B------:R-:W4:Y:S01]  /*8b20*/  LDG.E.64 R36, desc[UR10][R34.64+0x30] ;  /* 0x0000300a22247981 */ /* 0x000f22000c1e1b00 */
[----:B------:R-:W-:-:S03]  /*8b30*/  DFMA R42, R10, R10, R42 ;  /* 0x0000000a0a2a722b */ /* 0x000fc6000000002a */
[----:B------:R-:W5:Y:S05]  /*8b40*/  LDL.128 R8, [R15+0x40] ;  /* 0x000040000f087983 */ /* 0x000f6a0000100c00 */
[----:B------:R-:W-:Y:S02]  /*8b50*/  DFMA R42, R4, R4, R42 ;  /* 0x00000004042a722b */ /* 0x000fe4000000002a */
[----:B--2---:R-:W-:Y:S01]  /*8b60*/  DADD R6, -R6, R38 ;  /* 0x0000000006067229 */ /* 0x004fe20000000126 */
[----:B------:R-:W2:Y:S07]  /*8b70*/  LDG.E.64 R38, desc[UR10][R34.64+0x38] ;  /* 0x0000380a22267981 */ /* 0x000eae000c1e1b00 */
[----:B------:R-:W-:-:S02]  /*8b80*/  DFMA R42, R6, R6, R42 ;  /* 0x00000006062a722b */ /* 0x000fc4000000002a */
[----:B------:R-:W4:Y:S01]  /*8b90*/  LDL.128 R4, [R15+0x50] ;  /* 0x000050000f047983 */ /* 0x000f220000100c00 */
[----:B-----5:R-:W-:Y:S02]  /*8ba0*/  DADD R8, R32, -R8 ;  /* 0x0000000020087229 */ /* 0x020fe40000000808 */
[----:B---3--:R-:W-:Y:S01]  /*8bb0*/  DADD R40, -R10, R40 ;  /* 0x000000000a287229 */ /* 0x008fe20000000128 */
[----:B------:R-:W3:Y:S05]  /*8bc0*/  LDG.E.64 R32, desc[UR10][R34.64+0x40] ;  /* 0x0000400a22207981 */ /* 0x000eea000c1e1b00 */
[----:B------:R-:W-:Y:S02]  /*8bd0*/  DFMA R42, R8, R8, R42 ;  /* 0x00000008082a722b */ /* 0x000fe4000000002a */
[----:B------:R-:W3:Y:S06]  /*8be0*/  LDL.128 R8, [R15+0x60] ;  /* 0x000060000f087983 */ /* 0x000eec0000100c00 */
[----:B------:R-:W-:-:S02]  /*8bf0*/  DFMA R40, R40, R40, R42 ;  /* 0x000000282828722b */ /* 0x000fc4000000002a */
[----:B------:R-:W5:Y:S01]  /*8c00*/  LDG.E.64 R42, desc[UR10][R34.64+0x58] ;  /* 0x0000580a222a7981 */ /* 0x000f62000c1e1b00 */
[----:B----4-:R-:W-:Y:S02]  /*8c10*/  DADD R4, R36, -R4 ;  /* 0x0000000024047229 */ /* 0x010fe40000000804 */
[----:B--2---:R-:W-:Y:S01]  /*8c20*/  DADD R6, -R6, R38 ;  /* 0x0000000006067229 */ /* 0x004fe20000000126 */
[----:B------:R-:W2:Y:S04]  /*8c30*/  LDG.E.64 R36, desc[UR10][R34.64+0x50] ;  /* 0x0000500a22247981 */ /* 0x000ea8000c1e1b00 */
[----:B------:R-:W4:Y:S01]  /*8c40*/  LDG.E.64 R38, desc[UR10][R34.64+0x48] ;  /* 0x0000480a22267981 */ /* 0x000f22000c1e1b00 */
[----:B------:R-:W-:-:S08]  /*8c50*/  DFMA R40, R4, R4, R40 ;  /* 0x000000040428722b */ /* 0x000fd00000000028 */
[----:B------:R-:W-:Y:S01]  /*8c60*/  DFMA R40, R6, R6, R40 ;  /* 0x000000060628722b */ /* 0x000fe20000000028 */
[----:B------:R-:W2:Y:S01]  /*8c70*/  LDL.128 R4, [R15+0x70] ;  /* 0x000070000f047983 */ /* 0x000ea20000100c00 */
[----:B---3--:R-:W-:-:S03]  /*8c80*/  DADD R8, R32, -R8 ;  /* 0x0000000020087229 */ /* 0x008fc60000000808 */
[----:B------:R-:W3:Y:S05]  /*8c90*/  LDG.E.64 R32, desc[UR10][R34.64+0x68] ;  /* 0x0000680a22207981 */ /* 0x000eea000c1e1b00 */
[----:B------:R-:W-:Y:S02]  /*8ca0*/  DFMA R40, R8, R8, R40 ;  /* 0x000000080828722b */ /* 0x000fe40000000028 */
[----:B----4-:R-:W-:Y:S01]  /*8cb0*/  DADD R38, -R10, R38 ;  /* 0x000000000a267229 */ /* 0x010fe20000000126 */
[----:B------:R-:W3:Y:S01]  /*8cc0*/  LDL.128 R8, [R15+0x80] ;  /* 0x000080000f087983 */ /* 0x000ee20000100c00 */
[----:B--2---:R-:W-:-:S03]  /*8cd0*/  DADD R4, R36, -R4 ;  /* 0x0000000024047229 */ /* 0x004fc60000000804 */
[----:B------:R-:W2:Y:S03]  /*8ce0*/  LDG.E.64 R36, desc[UR10][R34.64+0x60] ;  /* 0x0000600a22247981 */ /* 0x000ea6000c1e1b00 */
[----:B------:R-:W-:Y:S02]  /*8cf0*/  DFMA R38, R38, R38, R40 ;  /* 0x000000262626722b */ /* 0x000fe40000000028 */
[----:B-----5:R-:W-:Y:S01]  /*8d00*/  DADD R42, -R6, R42 ;  /* 0x00000000062a7229 */ /* 0x020fe2000000012a */
[----:B------:R-:W4:Y:S05]  /*8d10*/  LDG.E.64 R40, desc[UR10][R34.64+0x70] ;  /* 0x0000700a22287981 */ /* 0x000f2a000c1e1b00 */
[----:B------:R-:W-:Y:S01]  /*8d20*/  DFMA R38, R4, R4, R38 ;  /* 0x000000040426722b */ /* 0x000fe20000000026 */
[----:B------:R-:W4:Y:S07]  /*8d30*/  LDL.128 R4, [R15+0x90] ;  /* 0x000090000f047983 */ /* 0x000f2e0000100c00 */
[----:B------:R-:W-:Y:S01]  /*8d40*/  DFMA R38, R42, R42, R38 ;  /* 0x0000002a2a26722b */ /* 0x000fe20000000026 */
[----:B------:R-:W-:-:S05]  /*8d50*/  IADD3 R13, P2, PT, R13, 0x10, RZ ;  /* 0x000000100d0d7810 */ /* 0x000fca0007f5e0ff */
[----:B------:R-:W-:Y:S01]  /*8d60*/  IMAD.X R14, RZ, RZ, R14, P2 ;  /* 0x000000ffff0e7224 */ /* 0x000fe200010e060e */
[----:B------:R-:W-:-:S04]  /*8d70*/  ISETP.NE.U32.AND P2, PT, R13, UR4, PT ;  /* 0x000000040d007c0c */ /* 0x000fc8000bf45070 */
[----:B------:R-:W-:Y:S01]  /*8d80*/  ISETP.NE.AND.EX P2, PT, R14, R23, PT, P2 ;  /* 0x000000170e00720c */ /* 0x000fe20003f45320 */
[----:B---3--:R-:W-:Y:S02]  /*8d90*/  DADD R10, -R10, R32 ;  /* 0x000000000a0a7229 */ /* 0x008fe40000000120 */
[----:B--2---:R-:W-:-:S08]  /*8da0*/  DADD R8, R36, -R8 ;  /* 0x0000000024087229 */ /* 0x004fd00000000808 */
[----:B------:R-:W-:Y:S02]  /*8db0*/  DFMA R38, R8, R8, R38 ;  /* 0x000000080826722b */ /* 0x000fe40000000026 */
[----:B----4-:R-:W-:-:S06]  /*8dc0*/  DADD R4, R40, -R4 ;  /* 0x0000000028047229 */ /* 0x010fcc0000000804 */
[----:B------:R-:W-:Y:S02]  /*8dd0*/  DFMA R38, R10, R10, R38 ;  /* 0x0000000a0a26722b */ /* 0x000fe40000000026 */
[----:B------:R-:W-:-:S06]  /*8de0*/  DADD R6, -R6, R44 ;  /* 0x0000000006067229 */ /* 0x000fcc000000012c */
[----:B------:R-:W-:-:S08]  /*8df0*/  DFMA R38, R4, R4, R38 ;  /* 0x000000040426722b */ /* 0x000fd00000000026 */
[----:B------:R-:W-:Y:S01]  /*8e00*/  DFMA R32, R6, R6, R38 ;  /* 0x000000060620722b */ /* 0x000fe20000000026 */
[----:B------:R-:W-:Y:S10]  /*8e10*/  @P2 BRA `(.L_x_1224) ;  /* 0xfffffff800f82947 */ /* 0x000ff4000383ffff */
[----:B------:R-:W-:Y:S05]  /*8e20*/  BSYNC.RECONVERGENT B3 ;  /* 0x0000000000037941 */ /* 0x000fea0003800200 */
.L_x_1223:
[----:B------:R-:W-:-:S07]  /*8e30*/  IMAD.U32 R13, RZ, RZ, UR4 ;  /* 0x00000004ff0d7e24 */ /* 0x000fce000f8e00ff */
.L_x_1222:
        /* <DEDUP_REMOVED lines=21> */
[----:B------:R-:W-:Y:S01]  /*8f90*/  DFMA R8, R8, R8, R32 ;  /* 0x000000080808722b */ /* 0x000fe20000000020 */
[----:B------:R-:W3:Y:S07]  /*8fa0*/  LDG.E.64 R32, desc[UR10][R14.64+0x20] ;  /* 0x0000200a0e207981 */ /* 0x000eee000c1e1b00 */
[----:B------:R-:W-:Y:S02]  /*8fb0*/  DFMA R40, R40, R40, R8 ;  /* 0x000000282828722b */ /* 0x000fe40000000008 */
[----:B------:R-:W3:Y:S01]  /*8fc0*/  LDL.128 R8, [R38+0x40] ;  /* 0x0000400026087983 */ /* 0x000ee20000100c00 */
[----:B----4-:R-:W-:-:S03]  /*8fd0*/  DADD R4, R36, -R4 ;  /* 0x0000000024047229 */ /* 0x010fc60000000804 */
[----:B------:R-:W4:Y:S01]  /*8fe0*/  LDG.E.64 R36, desc[UR10][R14.64+0x28] ;  /* 0x0000280a0e247981 */ /* 0x000f22000c1e1b00 */
[----:B-----5:R-:W-:-:S04]  /*8ff0*/  DADD R34, R34, -R6 ;  /* 0x0000000022227229 */ /* 0x020fc80000000806 */
[----:B------:R-:W-:Y:S02]  /*9000*/  DFMA R40, R4, R4, R40 ;  /* 0x000000040428722b */ /* 0x000fe40000000028 */
[----:B------:R-:W2:Y:S06]  /*9010*/  LDL.128 R4, [R38+0x50] ;  /* 0x0000500026047983 */ /* 0x000eac0000100c00 */
[----:B------:R-:W-:Y:S01]  /*9020*/  DFMA R40, R34, R34, R40 ;  /* 0x000000222228722b */ /* 0x000fe20000000028 */
[----:B------:R-:W-:-:S05]  /*9030*/  IADD3 R13, P2, PT, R13, 0x8, RZ ;  /* 0x000000080d0d7810 */ /* 0x000fca0007f5e0ff */
[----:B------:R-:W-:Y:S01]  /*9040*/  IMAD.X R12, RZ, RZ, R12, P2 ;  /* 0x000000ffff0c7224 */ /* 0x000fe200010e060c */
[----:B---3--:R-:W-:Y:S02]  /*9050*/  DADD R8, R32, -R8 ;  /* 0x0000000020087229 */ /* 0x008fe40000000808 */
[----:B----4-:R-:W-:-:S06]  /*9060*/  DADD R10, R36, -R10 ;  /* 0x00000000240a7229 */ /* 0x010fcc000000080a */
[----:B------:R-:W-:Y:S02]  /*9070*/  DFMA R40, R8, R8, R40 ;  /* 0x000000080828722b */ /* 0x000fe40000000028 */
[----:B--2---:R-:W-:-:S06]  /*9080*/  DADD R4, R42, -R4 ;  /* 0x000000002a047229 */ /* 0x004fcc0000000804 */
[----:B------:R-:W-:Y:S02]  /*9090*/  DFMA R40, R10, R10, R40 ;  /* 0x0000000a0a28722b */ /* 0x000fe40000000028 */
[----:B------:R-:W-:-:S06]  /*90a0*/  DADD R6, R44, -R6 ;  /* 0x000000002c067229 */ /* 0x000fcc0000000806 */
[----:B------:R-:W-:-:S08]  /*90b0*/  DFMA R40, R4, R4, R40 ;  /* 0x000000040428722b */ /* 0x000fd00000000028 */
[----:B------:R-:W-:-:S11]  /*90c0*/  DFMA R32, R6, R6, R40 ;  /* 0x000000060620722b */ /* 0x000fd60000000028 */
.L_x_1226:
[----:B------:R-:W-:Y:S05]  /*90d0*/  BRA.U !UP0, `(.L_x_1225) ;  /* 0x0000000108c47547 */ /* 0x000fea000b800000 */
[----:B------:R-:W-:Y:S02]  /*90e0*/  UISETP.GE.U32.AND UP1, UPT, UR17, 0x3, UPT ;  /* 0x000000031100788c */ /* 0x000fe4000bf26070 */
[----:B------:R-:W-:Y:S02]  /*90f0*/  UISETP.NE.U32.AND UP0, UPT, UR14, URZ, UPT ;  /* 0x000000ff0e00728c */ /* 0x000fe4000bf05070 */
[----:B------:R-:W-:Y:S02]  /*9100*/  UISETP.GE.U32.AND.EX UP1, UPT, UR20, URZ, UPT, UP1 ;  /* 0x000000ff1400728c */ /* 0x000fe4000bf26110 */
[----:B------:R-:W-:-:S07]  /*9110*/  UISETP.NE.AND.EX UP0, UPT, URZ, URZ, UPT, UP0 ;  /* 0x000000ffff00728c */ /* 0x000fce000bf05300 */
[----:B------:R-:W-:Y:S05]  /*9120*/  BRA.U !UP1, `(.L_x_1227) ;  /* 0x0000000109547547 */ /* 0x000fea000b800000 */
[C---:B------:R-:W-:Y:S01]  /*9130*/  IMAD.SHL.U32 R4, R13.reuse, 0x8, RZ ;  /* 0x000000080d047824 */ /* 0x040fe200078e00ff */
[----:B0-----:R-:W-:-:S03]  /*9140*/  SHF.L.U64.HI R5, R13, 0x3, R12 ;  /* 0x000000030d057819 */ /* 0x001fc6000001020c */
[----:B------:R-:W-:Y:S01]  /*9150*/  IMAD.IADD R42, R1, 0x1, R4 ;  /* 0x00000001012a7824 */ /* 0x000fe200078e0204 */
[----:B------:R-:W-:-:S04]  /*9160*/  IADD3 R40, P2, PT, R4, R2, RZ ;  /* 0x0000000204287210 */ /* 0x000fc80007f5e0ff */
[----:B------:R-:W-:Y:S01]  /*9170*/  IADD3.X R41, PT, PT, R5, R16, RZ, P2, !PT ;  /* 0x0000001005297210 */ /* 0x000fe200017fe4ff */
        /* <DEDUP_REMOVED lines=16> */
.L_x_1227:
[----:B------:R-:W-:Y:S05]  /*9280*/  BRA.U !UP0, `(.L_x_1225) ;  /* 0x0000000108587547 */ /* 0x000fea000b800000 */
[C---:B------:R-:W-:Y:S01]  /*9290*/  IMAD.SHL.U32 R4, R13.reuse, 0x8, RZ ;  /* 0x000000080d047824 */ /* 0x040fe200078e00ff */
[----:B0-----:R-:W-:-:S03]  /*92a0*/  SHF.L.U64.HI R13, R13, 0x3, R12 ;  /* 0x000000030d0d7819 */ /* 0x001fc6000001020c */
[----:B------:R-:W-:Y:S01]  /*92b0*/  IMAD.IADD R12, R1, 0x1, R4 ;  /* 0x00000001010c7824 */ /* 0x000fe200078e0204 */
[----:B------:R-:W-:-:S04]  /*92c0*/  IADD3 R8, P2, PT, R4, R2, RZ ;  /* 0x0000000204087210 */ /* 0x000fc80007f5e0ff */
[----:B------:R-:W2:Y:S01]  /*92d0*/  LDL.128 R4, [R12+0x20] ;  /* 0x000020000c047983 */ /* 0x000ea20000100c00 */
        /* <DEDUP_REMOVED lines=17> */
.L_x_1225:
[----:B0-----:R-:W-:Y:S02]  /*93f0*/  CS2R R12, SRZ ;  /* 0x00000000000c7805 */ /* 0x001fe4000001ff00 */
[----:B------:R-:W-:Y:S01]  /*9400*/  CS2R R36, SRZ ;  /* 0x0000000000247805 */ /* 0x000fe2000001ff00 */
[----:B------:R-:W-:Y:S06]  /*9410*/  @!P0 BRA `(.L_x_1228) ;  /* 0x0000000400248947 */ /* 0x000fec0003800000 */
[----:B------:R-:W0:Y:S01]  /*9420*/  LDC R12, c[0x0][0x3cc] ;  /* 0x0000f300ff0c7b82 */ /* 0x000e220000000800 */
[----:B------:R-:W-:Y:S01]  /*9430*/  HFMA2 R13, -RZ, RZ, 0, 0 ;  /* 0x00000000ff0d7431 */ /* 0x000fe200000001ff */
[----:B------:R-:W-:Y:S01]  /*9440*/  BSSY.RECONVERGENT B3, `(.L_x_1229) ;  /* 0x0000045000037945 */ /* 0x000fe20003800200 */
[----:B------:R-:W-:Y:S01]  /*9450*/  IMAD.MOV.U32 R14, RZ, RZ, RZ ;  /* 0x000000ffff0e7224 */ /* 0x000fe200078e00ff */
[----:B------:R-:W-:-:S07]  /*9460*/  CS2R R36, SRZ ;  /* 0x0000000000247805 */ /* 0x000fce000001ff00 */
.L_x_1230:
[C---:B------:R-:W-:Y:S01]  /*9470*/  IMAD.SHL.U32 R15, R13.reuse, 0x8, RZ ;  /* 0x000000080d0f7824 */ /* 0x040fe200078e00ff */
[----:B------:R-:W-:-:S04]  /*9480*/  SHF.L.U64.HI R5, R13, 0x3, R14 ;  /* 0x000000030d057819 */ /* 0x000fc8000001020e */
[----:B------:R-:W-:Y:S01]  /*9490*/  IADD3 R34, P0, PT, R15, R2, RZ ;  /* 0x000000020f227210 */ /* 0x000fe20007f1e0ff */
[----:B------:R-:W-:-:S04]  /*94a0*/  IMAD.IADD R15, R1, 0x1, R15 ;  /* 0x00000001010f7824 */ /* 0x000fc800078e020f */
[----:B------:R-:W-:Y:S01]  /*94b0*/  IMAD.X R35, R5, 0x1, R16, P0 ;  /* 0x0000000105237824 */ /* 0x000fe200000e0610 */
[----:B------:R-:W2:Y:S04]  /*94c0*/  LDL.128 R8, [R15+0x30] ;  /* 0x000030000f087983 */ /* 0x000ea80000100c00 */
[----:B------:R-:W2:Y:S04]  /*94d0*/  LDG.E.64 R42, desc[UR10][R34.64] ;  /* 0x0000000a222a7981 */ /* 0x000ea8000c1e1b00 */
[----:B------:R-:W3:Y:S04]  /*94e0*/  LDG.E.64 R40, desc[UR10][R34.64+0x8] ;  /* 0x0000080a22287981 */ /* 0x000ee8000c1e1b00 */
[----:B------:R-:W4:Y:S04]  /*94f0*/  LDG.E.64 R38, desc[UR10][R34.64+0x10] ;  /* 0x0000100a22267981 */ /* 0x000f28000c1e1b00 */
[----:B------:R-:W4:Y:S04]  /*9500*/  LDL.128 R4, [R15+0x40] ;  /* 0x000040000f047983 */ /* 0x000f280000100c00 */
[----:B------:R-:W5:Y:S01]  /*9510*/  LDG.E.64 R44, desc[UR10][R34.64+0x78] ;  /* 0x0000780a222c7981 */ /* 0x000f62000c1e1b00 */
[----:B--2---:R-:W-:-:S02]  /*9520*/  DADD R8, R42, -R8 ;  /* 0x000000002a087229 */ /* 0x004fc40000000808 */
[----:B---3--:R-:W-:Y:S01]  /*9530*/  DADD R10, -R10, R40 ;  /* 0x000000000a0a7229 */ /* 0x008fe20000000128 */
[----:B------:R-:W2:Y:S05]  /*9540*/  LDG.E.64 R40, desc[UR10][R34.64+0x20] ;  /* 0x0000200a22287981 */ /* 0x000eaa000c1e1b00 */
[----:B------:R-:W-:Y:S01]  /*9550*/  DFMA R8, R8, R8, R36 ;  /* 0x000000080808722b */ /* 0x000fe20000000024 */
[----:B------:R-:W3:Y:S01]  /*9560*/  LDG.E.64 R36, desc[UR10][R34.64+0x18] ;  /* 0x0000180a22247981 */ /* 0x000ee2000c1e1b00 */
[----:B----4-:R-:W-:-:S06]  /*9570*/  DADD R4, R38, -R4 ;  /* 0x0000000026047229 */ /* 0x010fcc0000000804 */
[----:B------:R-:W-:Y:S02]  /*9580*/  DFMA R38, R10, R10, R8 ;  /* 0x0000000a0a26722b */ /* 0x000fe40000000008 */
[----:B------:R-:W2:Y:S06]  /*9590*/  LDL.128 R8, [R15+0x50] ;  /* 0x000050000f087983 */ /* 0x000eac0000100c00 */
[----:B------:R-:W-:Y:S02]  /*95a0*/  DFMA R4, R4, R4, R38 ;  /* 0x000000040404722b */ /* 0x000fe40000000026 */
[----:B------:R-:W4:Y:S01]  /*95b0*/  LDG.E.64 R38, desc[UR10][R34.64+0x28] ;  /* 0x0000280a22267981 */ /* 0x000f22000c1e1b00 */
[----:B---3--:R-:W-:-:S03]  /*95c0*/  DADD R6, -R6, R36 ;  /* 0x0000000006067229 */ /* 0x008fc60000000124 */
[----:B------:R-:W3:Y:S05]  /*95d0*/  LDG.E.64 R36, desc[UR10][R34.64+0x30] ;  /* 0x0000300a22247981 */ /* 0x000eea000c1e1b00 */
[----:B------:R-:W-:Y:S02]  /*95e0*/  DFMA R42, R6, R6, R4 ;  /* 0x00000006062a722b */ /* 0x000fe40000000004 */
[----:B------:R-:W3:Y:S01]  /*95f0*/  LDL.128 R4, [R15+0x60] ;  /* 0x000060000f047983 */ /* 0x000ee20000100c00 */
[----:B--2---:R-:W-:-:S03]  /*9600*/  DADD R8, R40, -R8 ;  /* 0x0000000028087229 */ /* 0x004fc60000000808 */
[----:B------:R-:W2:Y:S01]  /*9610*/  LDG.E.64 R40, desc[UR10][R34.64+0x38] ;  /* 0x0000380a22287981 */ /* 0x000ea2000c1e1b00 */
[----:B----4-:R-:W-:-:S03]  /*9620*/  DADD R10, -R10, R38 ;  /* 0x000000000a0a7229 */ /* 0x010fc60000000126 */
[----:B------:R-:W4:Y:S01]  /*9630*/  LDG.E.64 R38, desc[UR10][R34.64+0x40] ;  /* 0x0000400a22267981 */ /* 0x000f22000c1e1b00 */
[----:B------:R-:W-:-:S08]  /*9640*/  DFMA R42, R8, R8, R42 ;  /* 0x00000008082a722b */ /* 0x000fd0000000002a */
[----:B------:R-:W-:Y:S01]  /*9650*/  DFMA R42, R10, R10, R42 ;  /* 0x0000000a0a2a722b */ /* 0x000fe2000000002a */
[----:B------:R-:W4:Y:S01]  /*9660*/  LDL.128 R8, [R15+0x70] ;  /* 0x000070000f087983 */ /* 0x000f220000100c00 */
[----:B---3--:R-:W-:-:S03]  /*9670*/  DADD R4, R36, -R4 ;  /* 0x0000000024047229 */ /* 0x008fc60000000804 */
[----:B------:R-:W3:Y:S01]  /*9680*/  LDG.E.64 R36, desc[UR10][R34.64+0x48] ;  /* 0x0000480a22247981 */ /* 0x000ee2000c1e1b00 */
[----:B--2---:R-:W-:-:S03]  /*9690*/  DADD R6, -R6, R40 ;  /* 0x0000000006067229 */ /* 0x004fc60000000128 */
[----:B------:R-:W2:Y:S01]  /*96a0*/  LDG.E.64 R40, desc[UR10][R34.64+0x50] ;  /* 0x0000500a22287981 */ /* 0x000ea2000c1e1b00 */
[----:B------:R-:W-:-:S08]  /*96b0*/  DFMA R42, R4, R4, R42 ;  /* 0x00000004042a722b */ /* 0x000fd0000000002a */
[----:B------:R-:W-:Y:S01]  /*96c0*/  DFMA R42, R6, R6, R42 ;  /* 0x00000006062a722b */ /* 0x000fe2000000002a */
[----:B------:R-:W2:Y:S01]  /*96d0*/  LDL.128 R4, [R15+0x80] ;  /* 0x000080000f047983 */ /* 0x000ea20000100c00 */
[----:B----4-:R-:W-:-:S03]  /*96e0*/  DADD R8, R38, -R8 ;  /* 0x0000000026087229 */ /* 0x010fc60000000808 */
[----:B------:R-:W4:Y:S05]  /*96f0*/  LDG.E.64 R38, desc[UR10][R34.64+0x58] ;  /* 0x0000580a22267981 */ /* 0x000f2a000c1e1b00 */
[----:B------:R-:W-:Y:S02]  /*9700*/  DFMA R8, R8, R8, R42 ;  /* 0x000000080808722b */ /* 0x000fe4000000002a */
[----:B---3--:R-:W-:Y:S01]  /*9710*/  DADD R10, -R10, R36 ;  /* 0x000000000a0a7229 */ /* 0x008fe20000000124 */
[----:B------:R-:W3:Y:S07]  /*9720*/  LDG.E.64 R36, desc[UR10][R34.64+0x60] ;  /* 0x0000600a22247981 */ /* 0x000eee000c1e1b00 */
[----:B------:R-:W-:-:S02]  /*9730*/  DFMA R42, R10, R10, R8 ;  /* 0x0000000a0a2a722b */ /* 0x000fc40000000008 */
        /* <DEDUP_REMOVED lines=8> */
[----:B------:R-:W-:-:S04]  /*97c0*/  IADD3 R13, P0, PT, R13, 0x10, RZ ;  /* 0x000000100d0d7810 */ /* 0x000fc80007f1e0ff */
[----:B------:R-:W-:Y:S02]  /*97d0*/  IADD3.X R14, PT, PT, RZ, R14, RZ, P0, !PT ;  /* 0x0000000eff0e7210 */ /* 0x000fe400007fe4ff */
[----:B------:R-:W-:-:S04]  /*97e0*/  ISETP.NE.U32.AND P0, PT, R13, UR4, PT ;  /* 0x000000040d007c0c */ /* 0x000fc8000bf05070 */
[----:B------:R-:W-:Y:S01]  /*97f0*/  ISETP.NE.AND.EX P0, PT, R14, R23, PT, P0 ;  /* 0x000000170e00720c */ /* 0x000fe20003f05300 */
[----:B---3--:R-:W-:-:S08]  /*9800*/  DADD R8, R36, -R8 ;  /* 0x0000000024087229 */ /* 0x008fd00000000808 */
[----:B------:R-:W-:Y:S02]  /*9810*/  DFMA R42, R8, R8, R42 ;  /* 0x00000008082a722b */ /* 0x000fe4000000002a */
[----:B--2---:R-:W-:-:S08]  /*9820*/  DADD R10, -R10, R40 ;  /* 0x000000000a0a7229 */ /* 0x004fd00000000128 */
[----:B------:R-:W-:Y:S02]  /*9830*/  DFMA R42, R10, R10, R42 ;  /* 0x0000000a0a2a722b */ /* 0x000fe4000000002a */
[----:B----4-:R-:W-:Y:S02]  /*9840*/  DADD R4, R38, -R4 ;  /* 0x0000000026047229 */ /* 0x010fe40000000804 */
[----:B-----5:R-:W-:-:S06]  /*9850*/  DADD R6, -R6, R44 ;  /* 0x0000000006067229 */ /* 0x020fcc000000012c */
[----:B------:R-:W-:-:S08]  /*9860*/  DFMA R42, R4, R4, R42 ;  /* 0x00000004042a722b */ /* 0x000fd0000000002a */
[----:B------:R-:W-:Y:S01]  /*9870*/  DFMA R36, R6, R6, R42 ;  /* 0x000000060624722b */ /* 0x000fe2000000002a */
[----:B------:R-:W-:Y:S10]  /*9880*/  @P0 BRA `(.L_x_1230) ;  /* 0xfffffff800f80947 */ /* 0x000ff4000383ffff */
[----:B------:R-:W-:Y:S05]  /*9890*/  BSYNC.RECONVERGENT B3 ;  /* 0x0000000000037941 */ /* 0x000fea0003800200 */
.L_x_1229:
[----:B------:R-:W-:-:S07]  /*98a0*/  IMAD.U32 R13, RZ, RZ, UR4 ;  /* 0x00000004ff0d7e24 */ /* 0x000fce000f8e00ff */
.L_x_1228:
        /* <DEDUP_REMOVED lines=19> */
[----:B---3--:R-:W-:-:S04]  /*99e0*/  DADD R40, R40, -R10 ;  /* 0x0000000028287229 */ /* 0x008fc8000000080a */
[----:B------:R-:W-:Y:S01]  /*99f0*/  DFMA R8, R8, R8, R36 ;  /* 0x000000080808722b */ /* 0x000fe20000000024 */
[----:B------:R-:W3:Y:S01]  /*9a00*/  LDG.E.64 R36, desc[UR10][R14.64+0x28] ;  /* 0x0000280a0e247981 */ /* 0x000ee2000c1e1b00 */
[----:B----4-:R-:W-:-:S03]  /*9a10*/  DADD R4, R38, -R4 ;  /* 0x0000000026047229 */ /* 0x010fc60000000804 */
[----:B------:R-:W4:Y:S03]  /*9a20*/  LDG.E.64 R38, desc[UR10][R14.64+0x20] ;  /* 0x0000200a0e267981 */ /* 0x000f26000c1e1b00 */
[----:B------:R-:W-:Y:S02]  /*9a30*/  DFMA R40, R40, R40, R8 ;  /* 0x000000282828722b */ /* 0x000fe40000000008 */
[----:B------:R-:W4:Y:S06]  /*9a40*/  LDL.128 R8, [R23+0x50] ;  /* 0x0000500017087983 */ /* 0x000f2c0000100c00 */
[----:B------:R-:W-:-:S02]  /*9a50*/  DFMA R40, R4, R4, R40 ;  /* 0x000000040428722b */ /* 0x000fc40000000028 */
[----:B--2---:R-:W-:Y:S01]  /*9a60*/  DADD R42, R34, -R6 ;  /* 0x00000000222a7229 */ /* 0x004fe20000000806 */
[----:B------:R-:W2:Y:S04]  /*9a70*/  LDG.E.64 R34, desc[UR10][R14.64+0x30] ;  /* 0x0000300a0e227981 */ /* 0x000ea8000c1e1b00 */
[----:B------:R-:W2:Y:S03]  /*9a80*/  LDL.128 R4, [R23+0x60] ;  /* 0x0000600017047983 */ /* 0x000ea60000100c00 */
[----:B------:R-:W-:Y:S02]  /*9a90*/  DFMA R40, R42, R42, R40 ;  /* 0x0000002a2a28722b */ /* 0x000fe40000000028 */
[----:B----4-:R-:W-:-:S02]  /*9aa0*/  DADD R8, R38, -R8 ;  /* 0x0000000026087229 */ /* 0x010fc40000000808 */
[----:B---3--:R-:W-:-:S06]  /*9ab0*/  DADD R10, R36, -R10 ;  /* 0x00000000240a7229 */ /* 0x008fcc000000080a */
[----:B------:R-:W-:-:S08]  /*9ac0*/  DFMA R40, R8, R8, R40 ;  /* 0x000000080828722b */ /* 0x000fd00000000028 */
[----:B------:R-:W-:Y:S01]  /*9ad0*/  DFMA R40, R10, R10, R40 ;  /* 0x0000000a0a28722b */ /* 0x000fe20000000028 */
[----:B------:R-:W-:-:S04]  /*9ae0*/  IADD3 R13, P0, PT, R13, 0x8, RZ ;  /* 0x000000080d0d7810 */ /* 0x000fc80007f1e0ff */
[----:B------:R-:W-:Y:S01]  /*9af0*/  IADD3.X R12, PT, PT, RZ, R12, RZ, P0, !PT ;  /* 0x0000000cff0c7210 */ /* 0x000fe200007fe4ff */
[----:B--2---:R-:W-:Y:S02]  /*9b00*/  DADD R4, R34, -R4 ;  /* 0x0000000022047229 */ /* 0x004fe40000000804 */
[----:B-----5:R-:W-:-:S06]  /*9b10*/  DADD R6, R44, -R6 ;  /* 0x000000002c067229 */ /* 0x020fcc0000000806 */
[----:B------:R-:W-:-:S08]  /*9b20*/  DFMA R40, R4, R4, R40 ;  /* 0x000000040428722b */ /* 0x000fd00000000028 */
[----:B------:R-:W-:-:S11]  /*9b30*/  DFMA R36, R6, R6, R40 ;  /* 0x000000060624722b */ /* 0x000fd60000000028 */
.L_x_1232:
        /* <DEDUP_REMOVED lines=10> */
[----:B------:R-:W2:Y:S01]  /*9be0*/  LDL.128 R8, [R23+0x40] ;  /* 0x0000400017087983 */ /* 0x000ea20000100c00 */
[----:B------:R-:W-:-:S03]  /*9bf0*/  IMAD.X R43, R5, 0x1, R16, P0 ;  /* 0x00000001052b7824 */ /* 0x000fc600000e0610 */
        /* <DEDUP_REMOVED lines=15> */
.L_x_1233:
[----:B------:R-:W-:Y:S05]  /*9cf0*/  BRA.U !UP0, `(.L_x_1231) ;  /* 0x0000000108ac7547 */ /* 0x000fea000b800000 */
[C---:B------:R-:W-:Y:S02]  /*9d00*/  SHF.L.U32 R4, R13.reuse, 0x3, RZ ;  /* 0x000000030d047819 */ /* 0x040fe400000006ff */
[----:B0-----:R-:W-:Y:S02]  /*9d10*/  SHF.L.U64.HI R13, R13, 0x3, R12 ;  /* 0x000000030d0d7819 */ /* 0x001fe4000001020c */
[----:B------:R-:W-:Y:S01]  /*9d20*/  IADD3 R8, P0, PT, R4, R2, RZ ;  /* 0x0000000204087210 */ /* 0x000fe20007f1e0ff */
[----:B------:R-:W-:-:S04]  /*9d30*/  IMAD.IADD R12, R1, 0x1, R4 ;  /* 0x00000001010c7824 */ /* 0x000fc800078e0204 */
[----:B------:R-:W-:Y:S01]  /*9d40*/  IMAD.X R9, R13, 0x1, R16, P0 ;  /* 0x000000010d097824 */ /* 0x000fe200000e0610 */
[----:B------:R-:W2:Y:S04]  /*9d50*/  LDL.128 R4, [R12+0x30] ;  /* 0x000030000c047983 */ /* 0x000ea80000100c00 */
[----:B------:R-:W2:Y:S01]  /*9d60*/  LDG.E.64 R10, desc[UR10][R8.64] ;  /* 0x0000000a080a7981 */ /* 0x000ea2000c1e1b00 */
[----:B------:R-:W-:-:S04]  /*9d70*/  UISETP.NE.U32.AND UP0, UPT, UR14, 0x1, UPT ;  /* 0x000000010e00788c */ /* 0x000fc8000bf05070 */
[----:B------:R-:W-:Y:S01]  /*9d80*/  UISETP.NE.AND.EX UP0, UPT, URZ, URZ, UPT, UP0 ;  /* 0x000000ffff00728c */ /* 0x000fe2000bf05300 */
[----:B--2---:R-:W-:-:S08]  /*9d90*/  DADD R4, R10, -R4 ;  /* 0x000000000a047229 */ /* 0x004fd00000000804 */
[----:B------:R-:W-:Y:S01]  /*9da0*/  DFMA R36, R4, R4, R36 ;  /* 0x000000040424722b */ /* 0x000fe20000000024 */
[----:B------:R-:W-:Y:S10]  /*9db0*/  BRA.U !UP0, `(.L_x_1231) ;  /* 0x00000001087c7547 */ /* 0x000ff4000b800000 */
[----:B------:R-:W2:Y:S01]  /*9dc0*/  LDG.E.64 R4, desc[UR10][R8.64+0x8] ;  /* 0x0000080a08047981 */ /* 0x000ea2000c1e1b00 */
[----:B------:R-:W-:-:S04]  /*9dd0*/  UISETP.NE.U32.AND UP0, UPT, UR14, 0x2, UPT ;  /* 0x000000020e00788c */ /* 0x000fc8000bf05070 */
[----:B------:R-:W-:Y:S01]  /*9de0*/  UISETP.NE.AND.EX UP0, UPT, URZ, URZ, UPT, UP0 ;  /* 0x000000ffff00728c */ /* 0x000fe2000bf05300 */
[----:B--2---:R-:W-:-:S08]  /*9df0*/  DADD R4, R4, -R6 ;  /* 0x0000000004047229 */ /* 0x004fd00000000806 */
[----:B------:R-:W-:Y:S01]  /*9e00*/  DFMA R36, R4, R4, R36 ;  /* 0x000000040424722b */ /* 0x000fe20000000024 */
[----:B------:R-:W-:Y:S10]  /*9e10*/  BRA.U !UP0, `(.L_x_1231) ;  /* 0x0000000108647547 */ /* 0x000ff4000b800000 */
[----:B------:R-:W2:Y:S04]  /*9e20*/  LDG.E.64 R8, desc[UR10][R8.64+0x10] ;  /* 0x0000100a08087981 */ /* 0x000ea8000c1e1b00 */
[----:B------:R-:W2:Y:S02]  /*9e30*/  LDL.64 R4, [R12+0x40] ;  /* 0x000040000c047983 */ /* 0x000ea40000100a00 */
[----:B--2---:R-:W-:-:S08]  /*9e40*/  DADD R4, R8, -R4 ;  /* 0x0000000008047229 */ /* 0x004fd00000000804 */
[----:B------:R-:W-:Y:S01]  /*9e50*/  DFMA R36, R4, R4, R36 ;  /* 0x000000040424722b */ /* 0x000fe20000000024 */
[----:B------:R-:W-:Y:S10]  /*9e60*/  BRA `(.L_x_1231) ;  /* 0x0000000000507947 */ /* 0x000ff40003800000 */
.L_x_1204:
[----:B------:R-:W-:Y:S02]  /*9e70*/  HFMA2 R11, -RZ, RZ, 2.205078125, 0 ;  /* 0x40690000ff0b7431 */ /* 0x000fe400000001ff */
[----:B------:R-:W-:Y:S01]  /*9e80*/  IMAD.MOV.U32 R4, RZ, RZ, 0x0 ;  /* 0x00000000ff047424 */ /* 0x000fe200078e00ff */
[----:B------:R-:W-:Y:S01]  /*9e90*/  MOV R6, 0x0 ;  /* 0x0000000000067802 */ /* 0x000fe20000000f00 */
[----:B------:R-:W-:Y:S01]  /*9ea0*/  IMAD.MOV.U32 R5, RZ, RZ, 0x4062c000 ;  /* 0x4062c000ff057424 */ /* 0x000fe200078e00ff */
[----:B------:R3:W-:Y:S01]  /*9eb0*/  STL.128 [R1], RZ ;  /* 0x000000ff01007387 */ /* 0x0007e20000100c00 */
[----:B------:R-:W-:Y:S01]  /*9ec0*/  IMAD.MOV.U32 R7, RZ, RZ, 0x40668000 ;  /* 0x40668000ff077424 */ /* 0x000fe200078e00ff */
[----:B--2---:R-:W-:Y:S01]  /*9ed0*/  CS2R R36, SRZ ;  /* 0x0000000000247805 */ /* 0x004fe2000001ff00 */
[----:B------:R-:W-:Y:S01]  /*9ee0*/  IMAD.MOV.U32 R8, RZ, RZ, 0x0 ;  /* 0x00000000ff087424 */ /* 0x000fe200078e00ff */
[----:B------:R-:W-:Y:S01]  /*9ef0*/  CS2R R32, SRZ ;  /* 0x0000000000207805 */ /* 0x000fe2000001ff00 */
[----:B------:R-:W-:Y:S01]  /*9f00*/  IMAD.MOV.U32 R9, RZ, RZ, 0x406e0000 ;  /* 0x406e0000ff097424 */ /* 0x000fe200078e00ff */
[----:B------:R3:W-:Y:S01]  /*9f10*/  STL.128 [R1+0x10], R4 ;  /* 0x0000100401007387 */ /* 0x0007e20000100c00 */
[----:B------:R-:W-:Y:S01]  /*9f20*/  IMAD.MOV.U32 R10, RZ, RZ, 0x0 ;  /* 0x00000000ff0a7424 */ /* 0x000fe200078e00ff */
[----:B------:R-:W-:Y:S01]  /*9f30*/  CS2R R30, SRZ ;  /* 0x00000000001e7805 */ /* 0x000fe2000001ff00 */
[----:B------:R-:W-:Y:S01]  /*9f40*/  IMAD.MOV.U32 R12, RZ, RZ, 0x0 ;  /* 0x00000000ff0c7424 */ /* 0x000fe200078e00ff */
[----:B------:R-:W-:Y:S01]  /*9f50*/  CS2R R28, SRZ ;  /* 0x00000000001c7805 */ /* 0x000fe2000001ff00 */
[----:B------:R-:W-:Y:S01]  /*9f60*/  IMAD.MOV.U32 R13, RZ, RZ, 0x40704000 ;  /* 0x40704000ff0d7424 */ /* 0x000fe200078e00ff */
[----:B------:R3:W-:Y:S01]  /*9f70*/  STL.128 [R1+0x20], R8 ;  /* 0x0000200801007387 */ /* 0x0007e20000100c00 */
[----:B------:R-:W-:-:S02]  /*9f80*/  IMAD.MOV.U32 R14, RZ, RZ, 0x0 ;  /* 0x00000000ff0e7424 */ /* 0x000fc400078e00ff */
[----:B------:R-:W-:-:S05]  /*9f90*/  IMAD.MOV.U32 R15, RZ, RZ, 0x40568000 ;  /* 0x40568000ff0f7424 */ /* 0x000fca00078e00ff */
[----:B------:R3:W-:Y:S02]  /*9fa0*/  STL.128 [R1+0x30], R12 ;  /* 0x0000300c01007387 */ /* 0x0007e40000100c00 */
.L_x_1231:
[----:B------:R-:W-:Y:S05]  /*9fb0*/  BSYNC.RECONVERGENT B2 ;  /* 0x0000000000027941 */ /* 0x000fea0003800200 */
.L_x_1203:
[----:B---3--:R-:W2:Y:S01]  /*9fc0*/  MUFU.RSQ64H R9, R29 ;  /* 0x0000001d00097308 */ /* 0x008ea20000001c00 */
[----:B------:R-:W-:Y:S01]  /*9fd0*/  IADD3 R8, PT, PT, R29, -0x3500000, RZ ;  /* 0xfcb000001d087810 */ /* 0x000fe20007ffe0ff */
[----:B------:R-:W-:Y:S01]  /*9fe0*/  IMAD.MOV.U32 R6, RZ, RZ, 0x0 ;  /* 0x00000000ff067424 */ /* 0x000fe200078e00ff */
[----:B------:R-:W-:Y:S01]  /*9ff0*/  BSSY.RECONVERGENT B2, `(.L_x_1234) ;  /* 0x0000013000027945 */ /* 0x000fe20003800200 */
[----:B------:R-:W-:Y:S01]  /*a000*/  IMAD.MOV.U32 R7, RZ, RZ, 0x3fd80000 ;  /* 0x3fd80000ff077424 */ /* 0x000fe200078e00ff */
[----:B------:R-:W-:Y:S02]  /*a010*/  ISETP.GE.U32.AND P0, PT, R8, 0x7ca00000, PT ;  /* 0x7ca000000800780c */ /* 0x000fe40003f06070 */
[----:B--2---:R-:W-:-:S08]  /*a020*/  DMUL R4, R8, R8 ;  /* 0x0000000808047228 */ /* 0x004fd00000000000 */
[----:B------:R-:W-:-:S08]  /*a030*/  DFMA R4, -R4, R28, 1 ;  /* 0x3ff000000404742b */ /* 0x000fd0000000011c */
[----:B------:R-:W-:Y:S02]  /*a040*/  DFMA R6, R4, R6, 0.5 ;  /* 0x3fe000000406742b */ /* 0x000fe40000000006 */
[----:B------:R-:W-:-:S08]  /*a050*/  DMUL R4, R8, R4 ;  /* 0x0000000408047228 */ /* 0x000fd00000000000 */
[----:B0-----:R-:W-:-:S08]  /*a060*/  DFMA R12, R6, R4, R8 ;  /* 0x00000004060c722b */ /* 0x001fd00000000008 */
[----:B------:R-:W-:Y:S02]  /*a070*/  DMUL R10, R12, R28 ;  /* 0x0000001c0c0a7228 */ /* 0x000fe40000000000 */
[----:B------:R-:W-:Y:S02]  /*a080*/  VIADD R5, R13, 0xfff00000 ;  /* 0xfff000000d057836 */ /* 0x000fe40000000000 */
[----:B------:R-:W-:-:S04]  /*a090*/  IMAD.MOV.U32 R4, RZ, RZ, R12 ;  /* 0x000000ffff047224 */ /* 0x000fc800078e000c */
[----:B------:R-:W-:-:S08]  /*a0a0*/  DFMA R6, R10, -R10, R28 ;  /* 0x8000000a0a06722b */ /* 0x000fd0000000001c */
[----:B------:R-:W-:Y:S01]  /*a0b0*/  DFMA R14, R6, R4, R10 ;  /* 0x00000004060e722b */ /* 0x000fe2000000000a */
[----:B------:R-:W-:Y:S10]  /*a0c0*/  @!P0 BRA `(.L_x_1235) ;  /* 0x0000000000148947 */ /* 0x000ff40003800000 */
[----:B------:R-:W-:Y:S02]  /*a0d0*/  MOV R4, R12 ;  /* 0x0000000c00047202 */ /* 0x000fe40000000f00 */
[----:B------:R-:W-:-:S07]  /*a0e0*/  MOV R12, 0xa100 ;  /* 0x0000a100000c7802 */ /* 0x000fce0000000f00 */
[----:B-1----:R-:W-:Y:S05]  /*a0f0*/  CALL.REL.NOINC `($__internal_2_$__cuda_sm20_dsqrt_rn_f64_mediumpath_v1) ;  /* 0x0000004800b47944 */ /* 0x002fea0003c00000 */
[----:B------:R-:W-:Y:S02]  /*a100*/  IMAD.MOV.U32 R14, RZ, RZ, R4 ;  /* 0x000000ffff0e7224 */ /* 0x000fe400078e0004 */
[----:B------:R-:W-:-:S07]  /*a110*/  IMAD.MOV.U32 R15, RZ, RZ, R5 ;  /* 0x000000ffff0f7224 */ /* 0x000fce00078e0005 */
.L_x_1235:
[----:B------:R-:W-:Y:S05]  /*a120*/  BSYNC.RECONVERGENT B2 ;  /* 0x0000000000027941 */ /* 0x000fea0003800200 */
.L_x_1234:
[----:B------:R-:W0:Y:S01]  /*a130*/  MUFU.RSQ64H R9, R31 ;  /* 0x0000001f00097308 */ /* 0x000e220000001c00 */
[----:B------:R-:W-:Y:S01]  /*a140*/  VIADD R8, R31, 0xfcb00000 ;  /* 0xfcb000001f087836 */ /* 0x000fe20000000000 */
[----:B------:R-:W-:Y:S01]  /*a150*/  MOV R29, 0x3fd80000 ;  /* 0x3fd80000001d7802 */ /* 0x000fe20000000f00 */
[----:B------:R-:W-:Y:S01]  /*a160*/  IMAD.MOV.U32 R28, RZ, RZ, 0x0 ;  /* 0x00000000ff1c7424 */ /* 0x000fe200078e00ff */
[----:B------:R-:W-:Y:S01]  /*a170*/  BSSY.RECONVERGENT B2, `(.L_x_1236) ;  /* 0x0000015000027945 */ /* 0x000fe20003800200 */
[----:B------:R-:W-:Y:S01]  /*a180*/  DFMA R14, R14, 3040, RZ ;  /* 0x40a7c0000e0e782b */ /* 0x000fe200000000ff */
[----:B------:R-:W-:Y:S01]  /*a190*/  ISETP.GE.U32.AND P0, PT, R8, 0x7ca00000, PT ;  /* 0x7ca000000800780c */ /* 0x000fe20003f06070 */
[----:B0-----:R-:W-:-:S08]  /*a1a0*/  DMUL R4, R8, R8 ;  /* 0x0000000808047228 */ /* 0x001fd00000000000 */
[----:B------:R-:W-:-:S08]  /*a1b0*/  DFMA R4, -R4, R30, 1 ;  /* 0x3ff000000404742b */ /* 0x000fd0000000011e */
[----:B------:R-:W-:Y:S02]  /*a1c0*/  DFMA R28, R4, R28, 0.5 ;  /* 0x3fe00000041c742b */ /* 0x000fe4000000001c */
[----:B------:R-:W-:-:S08]  /*a1d0*/  DMUL R4, R8, R4 ;  /* 0x0000000408047228 */ /* 0x000fd00000000000 */
[----:B------:R-:W-:-:S08]  /*a1e0*/  DFMA R28, R28, R4, R8 ;  /* 0x000000041c1c722b */ /* 0x000fd00000000008 */
[----:B------:R-:W-:Y:S02]  /*a1f0*/  DMUL R10, R28, R30 ;  /* 0x0000001e1c0a7228 */ /* 0x000fe40000000000 */
[----:B------:R-:W-:Y:S02]  /*a200*/  VIADD R5, R29, 0xfff00000 ;  /* 0xfff000001d057836 */ /* 0x000fe40000000000 */
[----:B------:R-:W-:-:S04]  /*a210*/  IMAD.MOV.U32 R4, RZ, RZ, R28 ;  /* 0x000000ffff047224 */ /* 0x000fc800078e001c */
[----:B------:R-:W-:-:S08]  /*a220*/  DFMA R6, R10, -R10, R30 ;  /* 0x8000000a0a06722b */ /* 0x000fd0000000001e */
[----:B------:R-:W-:Y:S01]  /*a230*/  DFMA R12, R6, R4, R10 ;  /* 0x00000004060c722b */ /* 0x000fe2000000000a */
[----:B------:R-:W-:Y:S10]  /*a240*/  @!P0 BRA `(.L_x_1237) ;  /* 0x00000000001c8947 */ /* 0x000ff40003800000 */
[----:B------:R-:W-:Y:S01]  /*a250*/  IMAD.MOV.U32 R4, RZ, RZ, R28 ;  /* 0x000000ffff047224 */ /* 0x000fe200078e001c */
[----:B------:R-:W-:Y:S01]  /*a260*/  MOV R29, R31 ;  /* 0x0000001f001d7202 */ /* 0x000fe20000000f00 */
[----:B------:R-:W-:Y:S01]  /*a270*/  IMAD.MOV.U32 R28, RZ, RZ, R30 ;  /* 0x000000ffff1c7224 */ /* 0x000fe200078e001e */
[----:B------:R-:W-:-:S07]  /*a280*/  MOV R12, 0xa2a0 ;  /* 0x0000a2a0000c7802 */ /* 0x000fce0000000f00 */
[----:B-1----:R-:W-:Y:S05]  /*a290*/  CALL.REL.NOINC `($__internal_2_$__cuda_sm20_dsqrt_rn_f64_mediumpath_v1) ;  /* 0x00000048004c7944 */ /* 0x002fea0003c00000 */
[----:B------:R-:W-:Y:S02]  /*a2a0*/  IMAD.MOV.U32 R12, RZ, RZ, R4 ;  /* 0x000000ffff0c7224 */ /* 0x000fe400078e0004 */
[----:B------:R-:W-:-:S07]  /*a2b0*/  IMAD.MOV.U32 R13, RZ, RZ, R5 ;  /* 0x000000ffff0d7224 */ /* 0x000fce00078e0005 */
.L_x_1237:
[----:B------:R-:W-:Y:S05]  /*a2c0*/  BSYNC.RECONVERGENT B2 ;  /* 0x0000000000027941 */ /* 0x000fea0003800200 */
.L_x_1236:
[----:B------:R-:W0:Y:S01]  /*a2d0*/  MUFU.RSQ64H R9, R33 ;  /* 0x0000002100097308 */ /* 0x000e220000001c00 */
[----:B------:R-:W-:Y:S01]  /*a2e0*/  VIADD R8, R33, 0xfcb00000 ;  /* 0xfcb0000021087836 */ /* 0x000fe20000000000 */
[----:B------:R-:W-:Y:S01]  /*a2f0*/  MOV R29, 0x3fd80000 ;  /* 0x3fd80000001d7802 */ /* 0x000fe20000000f00 */
[----:B------:R-:W-:Y:S01]  /*a300*/  IMAD.MOV.U32 R28, RZ, RZ, 0x0 ;  /* 0x00000000ff1c7424 */ /* 0x000fe200078e00ff */
[----:B------:R-:W-:Y:S01]  /*a310*/  DFMA R14, R12, 1800, R14 ;  /* 0x409c20000c0e782b */ /* 0x000fe2000000000e */
[----:B------:R-:W-:Y:S01]  /*a320*/  BSSY.RECONVERGENT B2, `(.L_x_1238) ;  /* 0x0000014000027945 */ /* 0x000fe20003800200 */
        /* <DEDUP_REMOVED lines=19> */
.L_x_1239:
[----:B------:R-:W-:Y:S05]  /*a460*/  BSYNC.RECONVERGENT B2 ;  /* 0x0000000000027941 */ /* 0x000fea0003800200 */
.L_x_1238:
        /* <DEDUP_REMOVED lines=25> */
.L_x_1241:
[----:B------:R-:W-:Y:S05]  /*a600*/  BSYNC.RECONVERGENT B2 ;  /* 0x0000000000027941 */ /* 0x000fea0003800200 */
.L_x_1240:
[----:B------:R-:W-:Y:S01]  /*a610*/  DFMA R12, R12, 1200, R14 ;  /* 0x4092c0000c0c782b */ /* 0x000fe2000000000e */
[----:B------:R-:W-:-:S06]  /*a620*/  IMAD.MOV.U32 R4, RZ, RZ, 0x1 ;  /* 0x00000001ff047424 */ /* 0x000fcc00078e00ff */
[----:B------:R0:W-:Y:S04]  /*a630*/  STG.E.64 desc[UR10][R24.64], R12 ;  /* 0x0000000c18007986 */ /* 0x0001e8000c101b0a */
[----:B------:R0:W-:Y:S01]  /*a640*/  STG.E.U8 desc[UR10][R26.64], R4 ;  /* 0x000000041a007986 */ /* 0x0001e2000c10110a */
[----:B------:R-:W-:Y:S05]  /*a650*/  BRA `(.L_x_1181) ;  /* 0x00000038009c7947 */ /* 0x000fea0003800000 */
.L_x_1202:
[----:B------:R-:W-:Y:S02]  /*a660*/  HFMA2 R10, -RZ, RZ, 0, 0 ;  /* 0x00000000ff0a7431 */ /* 0x000fe400000001ff */
[----:B------:R-:W-:Y:S01]  /*a670*/  IMAD.MOV.U32 R4, RZ, RZ, 0x0 ;  /* 0x00000000ff047424 */ /* 0x000fe200078e00ff */
[----:B------:R-:W-:Y:S01]  /*a680*/  MOV R5, 0x4062c000 ;  /* 0x4062c00000057802 */ /* 0x000fe20000000f00 */
[----:B------:R-:W-:Y:S01]  /*a690*/  IMAD.MOV.U32 R6, RZ, RZ, 0x0 ;  /* 0x00000000ff067424 */ /* 0x000fe200078e00ff */
[----:B--2---:R-:W-:Y:S01]  /*a6a0*/  MOV R15, 0x40568000 ;  /* 0x40568000000f7802 */ /* 0x004fe20000000f00 */
[----:B------:R-:W-:Y:S01]  /*a6b0*/  IMAD.MOV.U32 R7, RZ, RZ, 0x40668000 ;  /* 0x40668000ff077424 */ /* 0x000fe200078e00ff */
[----:B------:R2:W-:Y:S01]  /*a6c0*/  STL.128 [R1], RZ ;  /* 0x000000ff01007387 */ /* 0x0005e20000100c00 */
[----:B------:R-:W-:Y:S01]  /*a6d0*/  IMAD.MOV.U32 R8, RZ, RZ, 0x0 ;  /* 0x00000000ff087424 */ /* 0x000fe200078e00ff */
[----:B------:R-:W-:Y:S01]  /*a6e0*/  BSSY.RECONVERGENT B2, `(.L_x_1242) ;  /* 0x00002b1000027945 */ /* 0x000fe20003800200 */
        /* <DEDUP_REMOVED lines=8> */
[----:B------:R-:W-:Y:S01]  /*a770*/  IMAD.MOV.U32 R14, RZ, RZ, 0x0 ;  /* 0x00000000ff0e7424 */ /* 0x000fe200078e00ff */
[----:B------:R-:W-:-:S02]  /*a780*/  CS2R R32, SRZ ;  /* 0x0000000000207805 */ /* 0x000fc4000001ff00 */
[----:B------:R-:W-:Y:S02]  /*a790*/  CS2R R36, SRZ ;  /* 0x0000000000247805 */ /* 0x000fe4000001ff00 */
[----:B------:R2:W-:Y:S01]  /*a7a0*/  STL.128 [R1+0x30], R12 ;  /* 0x0000300c01007387 */ /* 0x0005e20000100c00 */
[----:B------:R-:W-:Y:S05]  /*a7b0*/  @!P0 BRA `(.L_x_1243) ;  /* 0x00000028008c8947 */ /* 0x000fea0003800000 */
[----:B------:R-:W-:Y:S01]  /*a7c0*/  UISETP.GE.U32.AND UP0, UPT, UR12, 0xf, UPT ;  /* 0x0000000f0c00788c */ /* 0x000fe2000bf06070 */
[----:B--2---:R-:W-:Y:S01]  /*a7d0*/  IMAD.U32 R4, RZ, RZ, UR5 ;  /* 0x00000005ff047e24 */ /* 0x004fe2000f8e00ff */
[----:B------:R-:W-:Y:S02]  /*a7e0*/  CS2R R32, SRZ ;  /* 0x0000000000207805 */ /* 0x000fe4000001ff00 */
[----:B------:R-:W-:Y:S02]  /*a7f0*/  CS2R R28, SRZ ;  /* 0x00000000001c7805 */ /* 0x000fe4000001ff00 */
[----:B------:R-:W-:-:S04]  /*a800*/  PLOP3.LUT P0, PT, PT, PT, UP0, 0x80, 0x8 ;  /* 0x000000000008781c */ /* 0x000fc80003f0f008 */
[----:B------:R-:W-:-:S13]  /*a810*/  ISETP.GE.U32.AND.EX P0, PT, R4, RZ, PT, P0 ;  /* 0x000000ff0400720c */ /* 0x000fda0003f06100 */
[----:B------:R-:W-:Y:S05]  /*a820*/  @!P0 BRA `(.L_x_1244) ;  /* 0x0000000400288947 */ /* 0x000fea0003800000 */
[----:B------:R-:W2:Y:S01]  /*a830*/  LDC R30, c[0x0][0x3cc] ;  /* 0x0000f300ff1e7b82 */ /* 0x000ea20000000800 */
[----:B------:R-:W-:Y:S01]  /*a840*/  BSSY.RECONVERGENT B3, `(.L_x_1245) ;  /* 0x0000046000037945 */ /* 0x000fe20003800200 */
[----:B------:R-:W-:Y:S01]  /*a850*/  IMAD.MOV.U32 R31, RZ, RZ, RZ ;  /* 0x000000ffff1f7224 */ /* 0x000fe200078e00ff */
[----:B------:R-:W-:Y:S01]  /*a860*/  CS2R R28, SRZ ;  /* 0x00000000001c7805 */ /* 0x000fe2000001ff00 */
[----:B------:R-:W-:-:S07]  /*a870*/  IMAD.MOV.U32 R32, RZ, RZ, RZ ;  /* 0x000000ffff207224 */ /* 0x000fce00078e00ff */
.L_x_1246:
[C---:B------:R-:W-:Y:S01]  /*a880*/  IMAD.SHL.U32 R33, R31.reuse, 0x8, RZ ;  /* 0x000000081f217824 */ /* 0x040fe200078e00ff */
[----:B------:R-:W-:-:S04]  /*a890*/  SHF.L.U64.HI R5, R31, 0x3, R32 ;  /* 0x000000031f057819 */ /* 0x000fc80000010220 */
        /* <DEDUP_REMOVED lines=65> */
.L_x_1245:
[----:B------:R-:W-:Y:S02]  /*acb0*/  IMAD.MOV.U32 R32, RZ, RZ, R30 ;  /* 0x000000ffff207224 */ /* 0x000fe400078e001e */
[----:B------:R-:W-:-:S07]  /*acc0*/  IMAD.U32 R33, RZ, RZ, UR4 ;  /* 0x00000004ff217e24 */ /* 0x000fce000f8e00ff */
.L_x_1244:
        /* <DEDUP_REMOVED lines=8> */
[C---:B------:R-:W-:Y:S02]  /*ad50*/  SHF.L.U32 R42, R33.reuse, 0x3, RZ ;  /* 0x00000003212a7819 */ /* 0x040fe400000006ff */
[----:B------:R-:W-:Y:S02]  /*ad60*/  SHF.L.U64.HI R5, R33, 0x3, R32 ;  /* 0x0000000321057819 */ /* 0x000fe40000010220 */
[----:B------:R-:W-:Y:S01]  /*ad70*/  IADD3 R30, P2, PT, R42, R2, RZ ;  /* 0x000000022a1e7210 */ /* 0x000fe20007f5e0ff */
[----:B------:R-:W-:-:S04]  /*ad80*/  IMAD.IADD R42, R1, 0x1, R42 ;  /* 0x00000001012a7824 */ /* 0x000fc800078e022a */
[----:B------:R-:W-:Y:S01]  /*ad90*/  IMAD.X R31, R5, 0x1, R16, P2 ;  /* 0x00000001051f7824 */ /* 0x000fe200010e0610 */
        /* <DEDUP_REMOVED lines=30> */
.L_x_1248:
        /* <DEDUP_REMOVED lines=16> */
[----:B------:R-:W5:Y:S01]  /*b080*/  LDG.E.64 R14, desc[UR10][R36.64+0x18] ;  /* 0x0000180a240e7981 */ /* 0x000f62000c1e1b00 */
[----:B------:R-:W-:-:S05]  /*b090*/  IADD3 R33, P2, PT, R33, 0x4, RZ ;  /* 0x0000000421217810 */ /* 0x000fca0007f5e0ff */
[----:B------:R-:W-:Y:S01]  /*b0a0*/  IMAD.X R32, RZ, RZ, R32, P2 ;  /* 0x000000ffff207224 */ /* 0x000fe200010e0620 */
[----:B--2---:R-:W-:Y:S02]  /*b0b0*/  DADD R4, R34, -R4 ;  /* 0x0000000022047229 */ /* 0x004fe40000000804 */
[----:B---3--:R-:W-:-:S06]  /*b0c0*/  DADD R6, R30, -R6 ;  /* 0x000000001e067229 */ /* 0x008fcc0000000806 */
[----:B------:R-:W-:Y:S02]  /*b0d0*/  DFMA R4, R4, R4, R28 ;  /* 0x000000040404722b */ /* 0x000fe4000000001c */
[----:B----4-:R-:W-:-:S06]  /*b0e0*/  DADD R8, R12, -R8 ;  /* 0x000000000c087229 */ /* 0x010fcc0000000808 */
[----:B------:R-:W-:Y:S02]  /*b0f0*/  DFMA R4, R6, R6, R4 ;  /* 0x000000060604722b */ /* 0x000fe40000000004 */
[----:B-----5:R-:W-:-:S06]  /*b100*/  DADD R10, R14, -R10 ;  /* 0x000000000e0a7229 */ /* 0x020fcc000000080a */
[----:B------:R-:W-:-:S08]  /*b110*/  DFMA R4, R8, R8, R4 ;  /* 0x000000080804722b */ /* 0x000fd00000000004 */
[----:B------:R-:W-:-:S11]  /*b120*/  DFMA R28, R10, R10, R4 ;  /* 0x0000000a0a1c722b */ /* 0x000fd60000000004 */
.L_x_1249:
[----:B------:R-:W-:Y:S05]  /*b130*/  BRA.U !UP0, `(.L_x_1247) ;  /* 0x0000000108587547 */ /* 0x000fea000b800000 */
[C---:B------:R-:W-:Y:S01]  /*b140*/  IMAD.SHL.U32 R4, R33.reuse, 0x8, RZ ;  /* 0x0000000821047824 */ /* 0x040fe200078e00ff */
[----:B------:R-:W-:-:S03]  /*b150*/  SHF.L.U64.HI R33, R33, 0x3, R32 ;  /* 0x0000000321217819 */ /* 0x000fc60000010220 */
[----:B------:R-:W-:Y:S01]  /*b160*/  IMAD.IADD R12, R1, 0x1, R4 ;  /* 0x00000001010c7824 */ /* 0x000fe200078e0204 */
[----:B------:R-:W-:-:S04]  /*b170*/  IADD3 R8, P2, PT, R4, R2, RZ ;  /* 0x0000000204087210 */ /* 0x000fc80007f5e0ff */
[----:B------:R-:W-:Y:S01]  /*b180*/  IADD3.X R9, PT, PT, R33, R16, RZ, P2, !PT ;  /* 0x0000001021097210 */ /* 0x000fe200017fe4ff */
        /* <DEDUP_REMOVED lines=17> */
.L_x_1247:
        /* <DEDUP_REMOVED lines=8> */
.L_x_1252:
[C---:B------:R-:W-:Y:S01]  /*b320*/  IMAD.SHL.U32 R35, R33.reuse, 0x8, RZ ;  /* 0x0000000821237824 */ /* 0x040fe200078e00ff */
[----:B------:R-:W-:-:S04]  /*b330*/  SHF.L.U64.HI R5, R33, 0x3, R34 ;  /* 0x0000000321057819 */ /* 0x000fc80000010222 */
[----:B------:R-:W-:Y:S01]  /*b340*/  IADD3 R36, P2, PT, R35, R2, RZ ;  /* 0x0000000223247210 */ /* 0x000fe20007f5e0ff */
[----:B------:R-:W-:-:S03]  /*b350*/  IMAD.IADD R35, R1, 0x1, R35 ;  /* 0x0000000101237824 */ /* 0x000fc600078e0223 */
[----:B------:R-:W-:Y:S02]  /*b360*/  IADD3.X R37, PT, PT, R5, R16, RZ, P2, !PT ;  /* 0x0000001005257210 */ /* 0x000fe400017fe4ff */
        /* <DEDUP_REMOVED lines=62> */
.L_x_1251:
[----:B------:R-:W-:-:S07]  /*b750*/  IMAD.U32 R33, RZ, RZ, UR4 ;  /* 0x00000004ff217e24 */ /* 0x000fce000f8e00ff */
.L_x_1250:
[----:B------:R-:W-:Y:S05]  /*b760*/  @!P1 BRA `(.L_x_1253) ;  /* 0x0000000400689947 */ /* 0x000fea0003800000 */
        /* <DEDUP_REMOVED lines=8> */
[----:B------:R-:W-:-:S03]  /*b7f0*/  IMAD.IADD R38, R1, 0x1, R38 ;  /* 0x0000000101267824 */ /* 0x000fc600078e0226 */
[----:B------:R-:W-:Y:S02]  /*b800*/  IADD3.X R35, PT, PT, R5, R16, RZ, P2, !PT ;  /* 0x0000001005237210 */ /* 0x000fe400017fe4ff */
        /* <DEDUP_REMOVED lines=30> */
.L_x_1254:
        /* <DEDUP_REMOVED lines=27> */
.L_x_1255:
[----:B------:R-:W-:Y:S05]  /*bba0*/  BRA.U !UP0, `(.L_x_1253) ;  /* 0x0000000108587547 */ /* 0x000fea000b800000 */
[C---:B------:R-:W-:Y:S01]  /*bbb0*/  IMAD.SHL.U32 R4, R33.reuse, 0x8, RZ ;  /* 0x0000000821047824 */ /* 0x040fe200078e00ff */
[----:B------:R-:W-:-:S03]  /*bbc0*/  SHF.L.U64.HI R33, R33, 0x3, R32 ;  /* 0x0000000321217819 */ /* 0x000fc60000010220 */
        /* <DEDUP_REMOVED lines=20> */
.L_x_1253:
[----:B------:R-:W-:Y:S02]  /*bd10*/  CS2R R12, SRZ ;  /* 0x00000000000c7805 */ /* 0x000fe4000001ff00 */
[----:B------:R-:W-:Y:S01]  /*bd20*/  CS2R R32, SRZ ;  /* 0x0000000000207805 */ /* 0x000fe2000001ff00 */
[----:B------:R-:W-:Y:S06]  /*bd30*/  @!P0 BRA `(.L_x_1256) ;  /* 0x0000000400248947 */ /* 0x000fec0003800000 */
[----:B------:R-:W2:Y:S01]  /*bd40*/  LDC R12, c[0x0][0x3cc] ;  /* 0x0000f300ff0c7b82 */ /* 0x000ea20000000800 */
[----:B------:R-:W-:Y:S01]  /*bd50*/  HFMA2 R14, -RZ, RZ, 0, 0 ;  /* 0x00000000ff0e7431 */ /* 0x000fe200000001ff */
[----:B------:R-:W-:Y:S01]  /*bd60*/  BSSY.RECONVERGENT B3, `(.L_x_1257) ;  /* 0x0000045000037945 */ /* 0x000fe20003800200 */
[----:B------:R-:W-:Y:S01]  /*bd70*/  IMAD.MOV.U32 R13, RZ, RZ, RZ ;  /* 0x000000ffff0d7224 */ /* 0x000fe200078e00ff */
[----:B------:R-:W-:-:S07]  /*bd80*/  CS2R R32, SRZ ;  /* 0x0000000000207805 */ /* 0x000fce000001ff00 */
.L_x_1258:
[C---:B------:R-:W-:Y:S01]  /*bd90*/  IMAD.SHL.U32 R15, R13.reuse, 0x8, RZ ;  /* 0x000000080d0f7824 */ /* 0x040fe200078e00ff */
[----:B------:R-:W-:-:S04]  /*bda0*/  SHF.L.U64.HI R5, R13, 0x3, R14 ;  /* 0x000000030d057819 */ /* 0x000fc8000001020e */
        /* <DEDUP_REMOVED lines=8> */
[----:B------:R-:W2:Y:S01]  /*be30*/  LDG.E.64 R44, desc[UR10][R34.64+0x78] ;  /* 0x0000780a222c7981 */ /* 0x000ea2000c1e1b00 */
[----:B---3--:R-:W-:-:S03]  /*be40*/  DADD R8, R38, -R8 ;  /* 0x0000000026087229 */ /* 0x008fc60000000808 */
[----:B------:R-:W3:Y:S01]  /*be50*/  LDG.E.64 R38, desc[UR10][R34.64+0x18] ;  /* 0x0000180a22267981 */ /* 0x000ee2000c1e1b00 */
[----:B----4-:R-:W-:-:S03]  /*be60*/  DADD R10, -R10, R40 ;  /* 0x000000000a0a7229 */ /* 0x010fc60000000128 */
[----:B------:R-:W4:Y:S01]  /*be70*/  LDG.E.64 R40, desc[UR10][R34.64+0x28] ;  /* 0x0000280a22287981 */ /* 0x000f22000c1e1b00 */
[----:B------:R-:W-:-:S03]  /*be80*/  DFMA R42, R8, R8, R32 ;  /* 0x00000008082a722b */ /* 0x000fc60000000020 */
[----:B------:R-:W2:Y:S01]  /*be90*/  LDG.E.64 R32, desc[UR10][R34.64+0x20] ;  /* 0x0000200a22207981 */ /* 0x000ea2000c1e1b00 */
[----:B-----5:R-:W-:-:S03]  /*bea0*/  DADD R4, R36, -R4 ;  /* 0x0000000024047229 */ /* 0x020fc60000000804 */
[----:B------:R-:W5:Y:S01]  /*beb0*/  LDG.E.64 R36, desc[UR10][R34.64+0x30] ;  /* 0x0000300a22247981 */ /* 0x000f62000c1e1b00 */
[----:B------:R-:W-:-:S03]  /*bec0*/  DFMA R42, R10, R10, R42 ;  /* 0x0000000a0a2a722b */ /* 0x000fc6000000002a */
[----:B------:R-:W2:Y:S05]  /*bed0*/  LDL.128 R8, [R15+0x40] ;  /* 0x000040000f087983 */ /* 0x000eaa0000100c00 */
[----:B------:R-:W-:Y:S02]  /*bee0*/  DFMA R42, R4, R4, R42 ;  /* 0x00000004042a722b */ /* 0x000fe4000000002a */
[----:B---3--:R-:W-:Y:S01]  /*bef0*/  DADD R6, -R6, R38 ;  /* 0x0000000006067229 */ /* 0x008fe20000000126 */
[----:B------:R-:W3:Y:S07]  /*bf00*/  LDG.E.64 R38, desc[UR10][R34.64+0x38] ;  /* 0x0000380a22267981 */ /* 0x000eee000c1e1b00 */
[----:B------:R-:W-:-:S02]  /*bf10*/  DFMA R42, R6, R6, R42 ;  /* 0x00000006062a722b */ /* 0x000fc4000000002a */
[----:B------:R-:W5:Y:S01]  /*bf20*/  LDL.128 R4, [R15+0x50] ;  /* 0x000050000f047983 */ /* 0x000f620000100c00 */
[----:B--2---:R-:W-:Y:S02]  /*bf30*/  DADD R8, R32, -R8 ;  /* 0x0000000020087229 */ /* 0x004fe40000000808 */
[----:B----4-:R-:W-:Y:S01]  /*bf40*/  DADD R40, -R10, R40 ;  /* 0x000000000a287229 */ /* 0x010fe20000000128 */
[----:B------:R-:W2:Y:S05]  /*bf50*/  LDG.E.64 R32, desc[UR10][R34.64+0x40] ;  /* 0x0000400a22207981 */ /* 0x000eaa000c1e1b00 */
[----:B------:R-:W-:Y:S02]  /*bf60*/  DFMA R42, R8, R8, R42 ;  /* 0x00000008082a722b */ /* 0x000fe4000000002a */
[----:B------:R-:W2:Y:S06]  /*bf70*/  LDL.128 R8, [R15+0x60] ;  /* 0x000060000f087983 */ /* 0x000eac0000100c00 */
[----:B------:R-:W-:-:S02]  /*bf80*/  DFMA R40, R40, R40, R42 ;  /* 0x000000282828722b */ /* 0x000fc4000000002a */
[----:B------:R-:W4:Y:S01]  /*bf90*/  LDG.E.64 R42, desc[UR10][R34.64+0x58] ;  /* 0x0000580a222a7981 */ /* 0x000f22000c1e1b00 */
[----:B-----5:R-:W-:Y:S02]  /*bfa0*/  DADD R4, R36, -R4 ;  /* 0x0000000024047229 */ /* 0x020fe40000000804 */
[----:B---3--:R-:W-:Y:S01]  /*bfb0*/  DADD R6, -R6, R38 ;  /* 0x0000000006067229 */ /* 0x008fe20000000126 */
[----:B------:R-:W3:Y:S04]  /*bfc0*/  LDG.E.64 R36, desc[UR10][R34.64+0x50] ;  /* 0x0000500a22247981 */ /* 0x000ee8000c1e1b00 */
[----:B------:R-:W5:Y:S01]  /*bfd0*/  LDG.E.64 R38, desc[UR10][R34.64+0x48] ;  /* 0x0000480a22267981 */ /* 0x000f62000c1e1b00 */
[----:B------:R-:W-:-:S08]  /*bfe0*/  DFMA R40, R4, R4, R40 ;  /* 0x000000040428722b */ /* 0x000fd00000000028 */
[----:B------:R-:W-:Y:S01]  /*bff0*/  DFMA R40, R6, R6, R40 ;  /* 0x000000060628722b */ /* 0x000fe20000000028 */
[----:B------:R-:W3:Y:S01]  /*c000*/  LDL.128 R4, [R15+0x70] ;  /* 0x000070000f047983 */ /* 0x000ee20000100c00 */
[----:B--2---:R-:W-:-:S03]  /*c010*/  DADD R8, R32, -R8 ;  /* 0x0000000020087229 */ /* 0x004fc60000000808 */
[----:B------:R-:W2:Y:S05]  /*c020*/  LDG.E.64 R32, desc[UR10][R34.64+0x68] ;  /* 0x0000680a22207981 */ /* 0x000eaa000c1e1b00 */
[----:B------:R-:W-:Y:S02]  /*c030*/  DFMA R40, R8, R8, R40 ;  /* 0x000000080828722b */ /* 0x000fe40000000028 */
[----:B-----5:R-:W-:Y:S01]  /*c040*/  DADD R38, -R10, R38 ;  /* 0x000000000a267229 */ /* 0x020fe20000000126 */
[----:B------:R-:W2:Y:S01]  /*c050*/  LDL.128 R8, [R15+0x80] ;  /* 0x000080000f087983 */ /* 0x000ea20000100c00 */
[----:B---3--:R-:W-:-:S03]  /*c060*/  DADD R4, R36, -R4 ;  /* 0x0000000024047229 */ /* 0x008fc60000000804 */
[----:B------:R-:W3:Y:S03]  /*c070*/  LDG.E.64 R36, desc[UR10][R34.64+0x60] ;  /* 0x0000600a22247981 */ /* 0x000ee6000c1e1b00 */
[----:B------:R-:W-:Y:S02]  /*c080*/  DFMA R38, R38, R38, R40 ;  /* 0x000000262626722b */ /* 0x000fe40000000028 */
[----:B----4-:R-:W-:Y:S01]  /*c090*/  DADD R42, -R6, R42 ;  /* 0x00000000062a7229 */ /* 0x010fe2000000012a */
        /* <DEDUP_REMOVED lines=8> */
[----:B--2---:R-:W-:Y:S02]  /*c120*/  DADD R10, -R10, R32 ;  /* 0x000000000a0a7229 */ /* 0x004fe40000000120 */
[----:B---3--:R-:W-:-:S08]  /*c130*/  DADD R8, R36, -R8 ;  /* 0x0000000024087229 */ /* 0x008fd00000000808 */
        /* <DEDUP_REMOVED lines=8> */
.L_x_1257:
[----:B------:R-:W-:-:S07]  /*c1c0*/  MOV R13, UR4 ;  /* 0x00000004000d7c02 */ /* 0x000fce0008000f00 */
.L_x_1256:
        /* <DEDUP_REMOVED lines=41> */
.L_x_1260:
[----:B------:R-:W-:Y:S05]  /*c460*/  BRA.U !UP0, `(.L_x_1259) ;  /* 0x0000000108c47547 */ /* 0x000fea000b800000 */
        /* <DEDUP_REMOVED lines=26> */
.L_x_1261:
[----:B------:R-:W-:Y:S05]  /*c610*/  BRA.U !UP0, `(.L_x_1259) ;  /* 0x0000000108587547 */ /* 0x000fea000b800000 */
[C---:B------:R-:W-:Y:S01]  /*c620*/  IMAD.SHL.U32 R4, R13.reuse, 0x8, RZ ;  /* 0x000000080d047824 */ /* 0x040fe200078e00ff */
        /* <DEDUP_REMOVED lines=21> */
.L_x_1259:
        /* <DEDUP_REMOVED lines=8> */
.L_x_1264:
[C---:B------:R-:W-:Y:S01]  /*c800*/  IMAD.SHL.U32 R15, R13.reuse, 0x8, RZ ;  /* 0x000000080d0f7824 */ /* 0x040fe200078e00ff */
[----:B------:R-:W-:-:S04]  /*c810*/  SHF.L.U64.HI R5, R13, 0x3, R14 ;  /* 0x000000030d057819 */ /* 0x000fc8000001020e */
[----:B------:R-:W-:Y:S02]  /*c820*/  IADD3 R34, P0, PT, R15, R2, RZ ;  /* 0x000000020f227210 */ /* 0x000fe40007f1e0ff */
[----:B------:R-:W-:-:S03]  /*c830*/  IADD3 R15, PT, PT, R1, R15, RZ ;  /* 0x0000000f010f7210 */ /* 0x000fc60007ffe0ff */
[----:B------:R-:W-:Y:S02]  /*c840*/  IMAD.X R35, R5, 0x1, R16, P0 ;  /* 0x0000000105237824 */ /* 0x000fe400000e0610 */
[----:B------:R-:W3:Y:S04]  /*c850*/  LDL.128 R8, [R15+0x30] ;  /* 0x000030000f087983 */ /* 0x000ee80000100c00 */
[----:B------:R-:W3:Y:S04]  /*c860*/  LDG.E.64 R42, desc[UR10][R34.64] ;  /* 0x0000000a222a7981 */ /* 0x000ee8000c1e1b00 */
[----:B------:R-:W4:Y:S04]  /*c870*/  LDG.E.64 R40, desc[UR10][R34.64+0x8] ;  /* 0x0000080a22287981 */ /* 0x000f28000c1e1b00 */
[----:B------:R-:W5:Y:S04]  /*c880*/  LDG.E.64 R38, desc[UR10][R34.64+0x10] ;  /* 0x0000100a22267981 */ /* 0x000f68000c1e1b00 */
[----:B------:R-:W5:Y:S04]  /*c890*/  LDL.128 R4, [R15+0x40] ;  /* 0x000040000f047983 */ /* 0x000f680000100c00 */
[----:B------:R-:W2:Y:S01]  /*c8a0*/  LDG.E.64 R44, desc[UR10][R34.64+0x78] ;  /* 0x0000780a222c7981 */ /* 0x000ea2000c1e1b00 */
[----:B---3--:R-:W-:-:S02]  /*c8b0*/  DADD R8, R42, -R8 ;  /* 0x000000002a087229 */ /* 0x008fc40000000808 */
[----:B----4-:R-:W-:Y:S01]  /*c8c0*/  DADD R10, -R10, R40 ;  /* 0x000000000a0a7229 */ /* 0x010fe20000000128 */
[----:B------:R-:W3:Y:S05]  /*c8d0*/  LDG.E.64 R40, desc[UR10][R34.64+0x20] ;  /* 0x0000200a22287981 */ /* 0x000eea000c1e1b00 */
[----:B------:R-:W-:Y:S01]  /*c8e0*/  DFMA R8, R8, R8, R36 ;  /* 0x000000080808722b */ /* 0x000fe20000000024 */
[----:B------:R-:W4:Y:S01]  /*c8f0*/  LDG.E.64 R36, desc[UR10][R34.64+0x18] ;  /* 0x0000180a22247981 */ /* 0x000f22000c1e1b00 */
[----:B-----5:R-:W-:-:S06]  /*c900*/  DADD R4, R38, -R4 ;  /* 0x0000000026047229 */ /* 0x020fcc0000000804 */
[----:B------:R-:W-:Y:S02]  /*c910*/  DFMA R38, R10, R10, R8 ;  /* 0x0000000a0a26722b */ /* 0x000fe40000000008 */
[----:B------:R-:W3:Y:S06]  /*c920*/  LDL.128 R8, [R15+0x50] ;  /* 0x000050000f087983 */ /* 0x000eec0000100c00 */
[----:B------:R-:W-:Y:S02]  /*c930*/  DFMA R4, R4, R4, R38 ;  /* 0x000000040404722b */ /* 0x000fe40000000026 */
[----:B------:R-:W5:Y:S01]  /*c940*/  LDG.E.64 R38, desc[UR10][R34.64+0x28] ;  /* 0x0000280a22267981 */ /* 0x000f62000c1e1b00 */
[----:B----4-:R-:W-:-:S03]  /*c950*/  DADD R6, -R6, R36 ;  /* 0x0000000006067229 */ /* 0x010fc60000000124 */
[----:B------:R-:W4:Y:S05]  /*c960*/  LDG.E.64 R36, desc[UR10][R34.64+0x30] ;  /* 0x0000300a22247981 */ /* 0x000f2a000c1e1b00 */
[----:B------:R-:W-:Y:S02]  /*c970*/  DFMA R42, R6, R6, R4 ;  /* 0x00000006062a722b */ /* 0x000fe40000000004 */
[----:B------:R-:W4:Y:S01]  /*c980*/  LDL.128 R4, [R15+0x60] ;  /* 0x000060000f047983 */ /* 0x000f220000100c00 */
[----:B---3--:R-:W-:-:S03]  /*c990*/  DADD R8, R40, -R8 ;  /* 0x0000000028087229 */ /* 0x008fc60000000808 */
[----:B------:R-:W3:Y:S01]  /*c9a0*/  LDG.E.64 R40, desc[UR10][R34.64+0x38] ;  /* 0x0000380a22287981 */ /* 0x000ee2000c1e1b00 */
[----:B-----5:R-:W-:-:S03]  /*c9b0*/  DADD R10, -R10, R38 ;  /* 0x000000000a0a7229 */ /* 0x020fc60000000126 */
[----:B------:R-:W5:Y:S01]  /*c9c0*/  LDG.E.64 R38, desc[UR10][R34.64+0x40] ;  /* 0x0000400a22267981 */ /* 0x000f62000c1e1b00 */
[----:B------:R-:W-:-:S08]  /*c9d0*/  DFMA R42, R8, R8, R42 ;  /* 0x00000008082a722b */ /* 0x000fd0000000002a */
[----:B------:R-:W-:Y:S01]  /*c9e0*/  DFMA R42, R10, R10, R42 ;  /* 0x0000000a0a2a722b */ /* 0x000fe2000000002a */
[----:B------:R-:W5:Y:S01]  /*c9f0*/  LDL.128 R8, [R15+0x70] ;  /* 0x000070000f087983 */ /* 0x000f620000100c00 */
[----:B----4-:R-:W-:-:S03]  /*ca00*/  DADD R4, R36, -R4 ;  /* 0x0000000024047229 */ /* 0x010fc60000000804 */
[----:B------:R-:W4:Y:S01]  /*ca10*/  LDG.E.64 R36, desc[UR10][R34.64+0x48] ;  /* 0x0000480a22247981 */ /* 0x000f22000c1e1b00 */
[----:B---3--:R-:W-:-:S03]  /*ca20*/  DADD R6, -R6, R40 ;  /* 0x0000000006067229 */ /* 0x008fc60000000128 */
[----:B------:R-:W3:Y:S01]  /*ca30*/  LDG.E.64 R40, desc[UR10][R34.64+0x50] ;  /* 0x0000500a22287981 */ /* 0x000ee2000c1e1b00 */
[----:B------:R-:W-:-:S08]  /*ca40*/  DFMA R42, R4, R4, R42 ;  /* 0x00000004042a722b */ /* 0x000fd0000000002a */
[----:B------:R-:W-:Y:S01]  /*ca50*/  DFMA R42, R6, R6, R42 ;  /* 0x00000006062a722b */ /* 0x000fe2000000002a */
[----:B------:R-:W3:Y:S01]  /*ca60*/  LDL.128 R4, [R15+0x80] ;  /* 0x000080000f047983 */ /* 0x000ee20000100c00 */
[----:B-----5:R-:W-:-:S03]  /*ca70*/  DADD R8, R38, -R8 ;  /* 0x0000000026087229 */ /* 0x020fc60000000808 */
[----:B------:R-:W5:Y:S05]  /*ca80*/  LDG.E.64 R38, desc[UR10][R34.64+0x58] ;  /* 0x0000580a22267981 */ /* 0x000f6a000c1e1b00 */
[----:B------:R-:W-:Y:S02]  /*ca90*/  DFMA R8, R8, R8, R42 ;  /* 0x000000080808722b */ /* 0x000fe4000000002a */
[----:B----4-:R-:W-:Y:S01]  /*caa0*/  DADD R10, -R10, R36 ;  /* 0x000000000a0a7229 */ /* 0x010fe20000000124 */
[----:B------:R-:W4:Y:S07]  /*cab0*/  LDG.E.64 R36, desc[UR10][R34.64+0x60] ;  /* 0x0000600a22247981 */ /* 0x000f2e000c1e1b00 */
[----:B------:R-:W-:-:S02]  /*cac0*/  DFMA R42, R10, R10, R8 ;  /* 0x0000000a0a2a722b */ /* 0x000fc40000000008 */
        /* <DEDUP_REMOVED lines=8> */
[----:B------:R-:W-:-:S05]  /*cb50*/  IADD3 R13, P0, PT, R13, 0x10, RZ ;  /* 0x000000100d0d7810 */ /* 0x000fca0007f1e0ff */
[----:B------:R-:W-:Y:S01]  /*cb60*/  IMAD.X R14, RZ, RZ, R14, P0 ;  /* 0x000000ffff0e7224 */ /* 0x000fe200000e060e */
[----:B------:R-:W-:-:S04]  /*cb70*/  ISETP.NE.U32.AND P0, PT, R13, UR4, PT ;  /* 0x000000040d007c0c */ /* 0x000fc8000bf05070 */
[----:B------:R-:W-:Y:S01]  /*cb80*/  ISETP.NE.AND.EX P0, PT, R14, R23, PT, P0 ;  /* 0x000000170e00720c */ /* 0x000fe20003f05300 */
[----:B----4-:R-:W-:-:S08]  /*cb90*/  DADD R8, R36, -R8 ;  /* 0x0000000024087229 */ /* 0x010fd00000000808 */
[----:B------:R-:W-:Y:S02]  /*cba0*/  DFMA R42, R8, R8, R42 ;  /* 0x00000008082a722b */ /* 0x000fe4000000002a */
[----:B---3--:R-:W-:-:S08]  /*cbb0*/  DADD R10, -R10, R40 ;  /* 0x000000000a0a7229 */ /* 0x008fd00000000128 */
[----:B------:R-:W-:Y:S02]  /*cbc0*/  DFMA R42, R10, R10, R42 ;  /* 0x0000000a0a2a722b */ /* 0x000fe4000000002a */
[----:B-----5:R-:W-:Y:S02]  /*cbd0*/  DADD R4, R38, -R4 ;  /* 0x0000000026047229 */ /* 0x020fe40000000804 */
[----:B--2---:R-:W-:-:S06]  /*cbe0*/  DADD R6, -R6, R44 ;  /* 0x0000000006067229 */ /* 0x004fcc000000012c */
[----:B------:R-:W-:-:S08]  /*cbf0*/  DFMA R42, R4, R4, R42 ;  /* 0x00000004042a722b */ /* 0x000fd0000000002a */
[----:B------:R-:W-:Y:S01]  /*cc00*/  DFMA R36, R6, R6, R42 ;  /* 0x000000060624722b */ /* 0x000fe2000000002a */
[----:B------:R-:W-:Y:S10]  /*cc10*/  @P0 BRA `(.L_x_1264) ;  /* 0xfffffff800f80947 */ /* 0x000ff4000383ffff */
[----:B------:R-:W-:Y:S05]  /*cc20*/  BSYNC.RECONVERGENT B3 ;  /* 0x0000000000037941 */ /* 0x000fea0003800200 */
.L_x_1263:
[----:B------:R-:W-:-:S07]  /*cc30*/  IMAD.U32 R13, RZ, RZ, UR4 ;  /* 0x00000004ff0d7e24 */ /* 0x000fce000f8e00ff */
.L_x_1262:
        /* <DEDUP_REMOVED lines=35> */
[----:B------:R-:W-:-:S05]  /*ce70*/  IADD3 R13, P0, PT, R13, 0x8, RZ ;  /* 0x000000080d0d7810 */ /* 0x000fca0007f1e0ff */
[----:B------:R-:W-:Y:S01]  /*ce80*/  IMAD.X R12, RZ, RZ, R12, P0 ;  /* 0x000000ffff0c7224 */ /* 0x000fe200000e060c */
[----:B--2---:R-:W-:Y:S02]  /*ce90*/  DADD R4, R34, -R4 ;  /* 0x0000000022047229 */ /* 0x004fe40000000804 */
[----:B-----5:R-:W-:-:S06]  /*cea0*/  DADD R6, R44, -R6 ;  /* 0x000000002c067229 */ /* 0x020fcc0000000806 */
[----:B------:R-:W-:-:S08]  /*ceb0*/  DFMA R40, R4, R4, R40 ;  /* 0x000000040428722b */ /* 0x000fd00000000028 */
[----:B------:R-:W-:-:S11]  /*cec0*/  DFMA R36, R6, R6, R40 ;  /* 0x000000060624722b */ /* 0x000fd60000000028 */
.L_x_1265:
        /* <DEDUP_REMOVED lines=27> */
.L_x_1266:
        /* <DEDUP_REMOVED lines=23> */
.L_x_1243:
[----:B------:R-:W-:Y:S05]  /*d1f0*/  BSYNC.RECONVERGENT B2 ;  /* 0x0000000000027941 */ /* 0x000fea0003800200 */
.L_x_1242:
[----:B--2---:R-:W2:Y:S01]  /*d200*/  MUFU.RSQ64H R9, R29 ;  /* 0x0000001d00097308 */ /* 0x004ea20000001c00 */
        /* <DEDUP_REMOVED lines=18> */
[----:B01----:R-:W-:Y:S05]  /*d330*/  CALL.REL.NOINC `($__internal_2_$__cuda_sm20_dsqrt_rn_f64_mediumpath_v1) ;  /* 0x0000001800247944 */ /* 0x003fea0003c00000 */
[----:B------:R-:W-:Y:S02]  /*d340*/  IMAD.MOV.U32 R14, RZ, RZ, R4 ;  /* 0x000000ffff0e7224 */ /* 0x000fe400078e0004 */
[----:B------:R-:W-:-:S07]  /*d350*/  IMAD.MOV.U32 R15, RZ, RZ, R5 ;  /* 0x000000ffff0f7224 */ /* 0x000fce00078e0005 */
.L_x_1268:
[----:B------:R-:W-:Y:S05]  /*d360*/  BSYNC.RECONVERGENT B2 ;  /* 0x0000000000027941 */ /* 0x000fea0003800200 */
.L_x_1267:
[----:B------:R-:W2:Y:S01]  /*d370*/  MUFU.RSQ64H R9, R31 ;  /* 0x0000001f00097308 */ /* 0x000ea20000001c00 */
[----:B------:R-:W-:Y:S01]  /*d380*/  VIADD R8, R31, 0xfcb00000 ;  /* 0xfcb000001f087836 */ /* 0x000fe20000000000 */
[----:B------:R-:W-:Y:S01]  /*d390*/  MOV R29, 0x3fd80000 ;  /* 0x3fd80000001d7802 */ /* 0x000fe20000000f00 */
[----:B------:R-:W-:Y:S01]  /*d3a0*/  IMAD.MOV.U32 R28, RZ, RZ, 0x0 ;  /* 0x00000000ff1c7424 */ /* 0x000fe200078e00ff */
[----:B------:R-:W-:Y:S01]  /*d3b0*/  BSSY.RECONVERGENT B2, `(.L_x_1269) ;  /* 0x0000015000027945 */ /* 0x000fe20003800200 */
[----:B------:R-:W-:Y:S01]  /*d3c0*/  DFMA R14, R14, 3040, RZ ;  /* 0x40a7c0000e0e782b */ /* 0x000fe200000000ff */
[----:B------:R-:W-:Y:S01]  /*d3d0*/  ISETP.GE.U32.AND P0, PT, R8, 0x7ca00000, PT ;  /* 0x7ca000000800780c */ /* 0x000fe20003f06070 */
        /* <DEDUP_REMOVED lines=15> */
[----:B01----:R-:W-:Y:S05]  /*d4d0*/  CALL.REL.NOINC `($__internal_2_$__cuda_sm20_dsqrt_rn_f64_mediumpath_v1) ;  /* 0x0000001400bc7944 */ /* 0x003fea0003c00000 */
[----:B------:R-:W-:Y:S02]  /*d4e0*/  IMAD.MOV.U32 R12, RZ, RZ, R4 ;  /* 0x000000ffff0c7224 */ /* 0x000fe400078e0004 */
[----:B------:R-:W-:-:S07]  /*d4f0*/  IMAD.MOV.U32 R13, RZ, RZ, R5 ;  /* 0x000000ffff0d7224 */ /* 0x000fce00078e0005 */
.L_x_1270:
[----:B------:R-:W-:Y:S05]  /*d500*/  BSYNC.RECONVERGENT B2 ;  /* 0x0000000000027941 */ /* 0x000fea0003800200 */
.L_x_1269:
[----:B------:R-:W2:Y:S01]  /*d510*/  MUFU.RSQ64H R9, R33 ;  /* 0x0000002100097308 */ /* 0x000ea20000001c00 */
[----:B------:R-:W-:Y:S01]  /*d520*/  VIADD R8, R33, 0xfcb00000 ;  /* 0xfcb0000021087836 */ /* 0x000fe20000000000 */
[----:B------:R-:W-:Y:S01]  /*d530*/  MOV R29, 0x3fd80000 ;  /* 0x3fd80000001d7802 */ /* 0x000fe20000000f00 */
[----:B------:R-:W-:Y:S01]  /*d540*/  IMAD.MOV.U32 R28, RZ, RZ, 0x0 ;  /* 0x00000000ff1c7424 */ /* 0x000fe200078e00ff */
[----:B------:R-:W-:Y:S01]  /*d550*/  DFMA R14, R12, 1800, R14 ;  /* 0x409c20000c0e782b */ /* 0x000fe2000000000e */
[----:B------:R-:W-:Y:S01]  /*d560*/  BSSY.RECONVERGENT B2, `(.L_x_1271) ;  /* 0x0000014000027945 */ /* 0x000fe20003800200 */
        /* <DEDUP_REMOVED lines=19> */
.L_x_1272:
[----:B------:R-:W-:Y:S05]  /*d6a0*/  BSYNC.RECONVERGENT B2 ;  /* 0x0000000000027941 */ /* 0x000fea0003800200 */
.L_x_1271:
        /* <DEDUP_REMOVED lines=25> */
.L_x_1274:
[----:B------:R-:W-:Y:S05]  /*d840*/  BSYNC.RECONVERGENT B2 ;  /* 0x0000000000027941 */ /* 0x000fea0003800200 */
.L_x_1273:
[----:B------:R-:W2:Y:S01]  /*d850*/  LDG.E.64 R4, desc[UR10][R24.64] ;  /* 0x0000000a18047981 */ /* 0x000ea2000c1e1b00 */
[----:B------:R-:W-:-:S08]  /*d860*/  DFMA R14, R12, 1200, R14 ;  /* 0x4092c0000c0e782b */ /* 0x000fd0000000000e */
[----:B--2---:R-:W-:-:S14]  /*d870*/  DSETP.GEU.AND P0, PT, R14, R4, PT ;  /* 0x000000040e00722a */ /* 0x004fdc0003f0e000 */
[----:B------:R-:W-:Y:S05]  /*d880*/  @P0 BRA `(.L_x_1181) ;  /* 0x0000000800100947 */ /* 0x000fea0003800000 */
[----:B------:R-:W2:Y:S02]  /*d890*/  LDC.64 R10, c[0x0][0x3c8] ;  /* 0x0000f200ff0a7b82 */ /* 0x000ea40000000a00 */
[----:B--2---:R-:W-:-:S04]  /*d8a0*/  ISETP.NE.U32.AND P0, PT, R10, RZ, PT ;  /* 0x000000ff0a00720c */ /* 0x004fc80003f05070 */
[----:B------:R-:W-:-:S13]  /*d8b0*/  ISETP.NE.AND.EX P0, PT, R11, RZ, PT, P0 ;  /* 0x000000ff0b00720c */ /* 0x000fda0003f05300 */
[----:B------:R-:W-:Y:S05]  /*d8c0*/  @!P0 BRA `(.L_x_1275) ;  /* 0x0000000400fc8947 */ /* 0x000fea0003800000 */
[----:B------:R-:W-:Y:S01]  /*d8d0*/  UISETP.GE.U32.AND UP0, UPT, UR12, 0xf, UPT ;  /* 0x0000000f0c00788c */ /* 0x000fe2000bf06070 */
[----:B------:R-:W-:-:S03]  /*d8e0*/  CS2R R8, SRZ ;  /* 0x0000000000087805 */ /* 0x000fc6000001ff00 */
[----:B------:R-:W-:-:S09]  /*d8f0*/  UISETP.GE.U32.AND.EX UP0, UPT, UR5, URZ, UPT, UP0 ;  /* 0x000000ff0500728c */ /* 0x000fd2000bf06100 */
[----:B------:R-:W-:Y:S05]  /*d900*/  BRA.U !UP0, `(.L_x_1276) ;  /* 0x0000000108c87547 */ /* 0x000fea000b800000 */
[----:B------:R-:W2:Y:S01]  /*d910*/  LDC R8, c[0x0][0x3cc] ;  /* 0x0000f300ff087b82 */ /* 0x000ea20000000800 */
[----:B------:R-:W-:Y:S01]  /*d920*/  BSSY.RECONVERGENT B2, `(.L_x_1277) ;  /* 0x000002e000027945 */ /* 0x000fe20003800200 */
[----:B------:R-:W-:Y:S02]  /*d930*/  IMAD.MOV.U32 R9, RZ, RZ, RZ ;  /* 0x000000ffff097224 */ /* 0x000fe400078e00ff */
[----:B------:R-:W-:-:S07]  /*d940*/  IMAD.MOV.U32 R10, RZ, RZ, RZ ;  /* 0x000000ffff0a7224 */ /* 0x000fce00078e00ff */
.L_x_1278:
[C---:B0-----:R-:W-:Y:S02]  /*d950*/  SHF.L.U32 R5, R9.reuse, 0x3, RZ ;  /* 0x0000000309057819 */ /* 0x041fe400000006ff */
[----:B------:R-:W-:Y:S02]  /*d960*/  SHF.L.U64.HI R23, R9, 0x3, R10 ;  /* 0x0000000309177819 */ /* 0x000fe4000001020a */
[----:B------:R-:W-:-:S05]  /*d970*/  IADD3 R6, P0, PT, R5, R2, RZ ;  /* 0x0000000205067210 */ /* 0x000fca0007f1e0ff */
[----:B------:R-:W-:-:S05]  /*d980*/  IMAD.X R7, R23, 0x1, R16, P0 ;  /* 0x0000000117077824 */ /* 0x000fca00000e0610 */
[----:B------:R-:W3:Y:S01]  /*d990*/  LDG.E.64 R12, desc[UR10][R6.64] ;  /* 0x0000000a060c7981 */ /* 0x000ee2000c1e1b00 */
[----:B------:R-:W-:-:S05]  /*d9a0*/  IADD3 R4, P0, PT, R5, R20, RZ ;  /* 0x0000001405047210 */ /* 0x000fca0007f1e0ff */
[----:B------:R-:W-:-:S05]  /*d9b0*/  IMAD.X R5, R23, 0x1, R17, P0 ;  /* 0x0000000117057824 */ /* 0x000fca00000e0611 */
[----:B---3--:R3:W-:Y:S04]  /*d9c0*/  STG.E.64 desc[UR10][R4.64], R12 ;  /* 0x0000000c04007986 */ /* 0x0087e8000c101b0a */
[----:B------:R-:W4:Y:S04]  /*d9d0*/  LDG.E.64 R28, desc[UR10][R6.64+0x8] ;  /* 0x0000080a061c7981 */ /* 0x000f28000c1e1b00 */
[----:B----4-:R4:W-:Y:S04]  /*d9e0*/  STG.E.64 desc[UR10][R4.64+0x8], R28 ;  /* 0x0000081c04007986 */ /* 0x0109e8000c101b0a */
[----:B------:R-:W5:Y:S04]  /*d9f0*/  LDG.E.64 R30, desc[UR10][R6.64+0x10] ;  /* 0x0000100a061e7981 */ /* 0x000f68000c1e1b00 */
[----:B-----5:R5:W-:Y:S04]  /*da00*/  STG.E.64 desc[UR10][R4.64+0x10], R30 ;  /* 0x0000101e04007986 */ /* 0x020be8000c101b0a */
[----:B------:R-:W2:Y:S04]  /*da10*/  LDG.E.64 R32, desc[UR10][R6.64+0x18] ;  /* 0x0000180a06207981 */ /* 0x000ea8000c1e1b00 */
[----:B--2---:R2:W-:Y:S04]  /*da20*/  STG.E.64 desc[UR10][R4.64+0x18], R32 ;  /* 0x0000182004007986 */ /* 0x0045e8000c101b0a */
[----:B------:R-:W3:Y:S04]  /*da30*/  LDG.E.64 R34, desc[UR10][R6.64+0x20] ;  /* 0x0000200a06227981 */ /* 0x000ee8000c1e1b00 */
        /* <DEDUP_REMOVED lines=13> */
[----:B------:R-:W5:Y:S04]  /*db10*/  LDG.E.64 R36, desc[UR10][R6.64+0x58] ;  /* 0x0000580a06247981 */ /* 0x000f68000c1e1b00 */
[----:B-----5:R0:W-:Y:S04]  /*db20*/  STG.E.64 desc[UR10][R4.64+0x58], R36 ;  /* 0x0000582404007986 */ /* 0x0201e8000c101b0a */
[----:B------:R-:W5:Y:S04]  /*db30*/  LDG.E.64 R12, desc[UR10][R6.64+0x60] ;  /* 0x0000600a060c7981 */ /* 0x000f68000c1e1b00 */
[----:B-----5:R0:W-:Y:S04]  /*db40*/  STG.E.64 desc[UR10][R4.64+0x60], R12 ;  /* 0x0000600c04007986 */ /* 0x0201e8000c101b0a */
[----:B--2---:R-:W2:Y:S04]  /*db50*/  LDG.E.64 R28, desc[UR10][R6.64+0x68] ;  /* 0x0000680a061c7981 */ /* 0x004ea8000c1e1b00 */
[----:B--2---:R0:W-:Y:S04]  /*db60*/  STG.E.64 desc[UR10][R4.64+0x68], R28 ;  /* 0x0000681c04007986 */ /* 0x0041e8000c101b0a */
[----:B---3--:R-:W2:Y:S01]  /*db70*/  LDG.E.64 R30, desc[UR10][R6.64+0x70] ;  /* 0x0000700a061e7981 */ /* 0x008ea2000c1e1b00 */
[----:B------:R-:W-:-:S03]  /*db80*/  IADD3 R9, P0, PT, R9, 0x10, RZ ;  /* 0x0000001009097810 */ /* 0x000fc60007f1e0ff */
[----:B--2---:R0:W-:Y:S04]  /*db90*/  STG.E.64 desc[UR10][R4.64+0x70], R30 ;  /* 0x0000701e04007986 */ /* 0x0041e8000c101b0a */
[----:B----4-:R-:W2:Y:S01]  /*dba0*/  LDG.E.64 R32, desc[UR10][R6.64+0x78] ;  /* 0x0000780a06207981 */ /* 0x010ea2000c1e1b00 */
[----:B------:R-:W-:Y:S01]  /*dbb0*/  IMAD.X R10, RZ, RZ, R10, P0 ;  /* 0x000000ffff0a7224 */ /* 0x000fe200000e060a */
[----:B------:R-:W-:-:S04]  /*dbc0*/  ISETP.NE.U32.AND P0, PT, R9, UR4, PT ;  /* 0x0000000409007c0c */ /* 0x000fc8000bf05070 */
[----:B------:R-:W-:Y:S01]  /*dbd0*/  ISETP.NE.AND.EX P0, PT, R10, R11, PT, P0 ;  /* 0x0000000b0a00720c */ /* 0x000fe20003f05300 */
[----:B--2---:R0:W-:-:S12]  /*dbe0*/  STG.E.64 desc[UR10][R4.64+0x78], R32 ;  /* 0x0000782004007986 */ /* 0x0041d8000c101b0a */
[----:B------:R-:W-:Y:S05]  /*dbf0*/  @P0 BRA `(.L_x_1278) ;  /* 0xfffffffc00540947 */ /* 0x000fea000383ffff */
[----:B------:R-:W-:Y:S05]  /*dc00*/  BSYNC.RECONVERGENT B2 ;  /* 0x0000000000027941 */ /* 0x000fea0003800200 */
.L_x_1277:
[----:B------:R-:W-:Y:S01]  /*dc10*/  IMAD.MOV.U32 R9, RZ, RZ, R8 ;  /* 0x000000ffff097224 */ /* 0x000fe200078e0008 */
[----:B------:R-:W-:-:S07]  /*dc20*/  MOV R8, UR4 ;  /* 0x0000000400087c02 */ /* 0x000fce0008000f00 */
.L_x_1276:
        /* <DEDUP_REMOVED lines=12> */
[----:B------:R-:W2:Y:S01]  /*dcf0*/  LDG.E.64 R10, desc[UR10][R6.64] ;  /* 0x0000000a060a7981 */ /* 0x000ea2000c1e1b00 */
[----:B------:R-:W-:-:S05]  /*dd00*/  IADD3 R4, P0, PT, R5, R20, RZ ;  /* 0x0000001405047210 */ /* 0x000fca0007f1e0ff */
[----:B------:R-:W-:-:S05]  /*dd10*/  IMAD.X R5, R12, 0x1, R17, P0 ;  /* 0x000000010c057824 */ /* 0x000fca00000e0611 */
[----:B--2---:R0:W-:Y:S04]  /*dd20*/  STG.E.64 desc[UR10][R4.64], R10 ;  /* 0x0000000a04007986 */ /* 0x0041e8000c101b0a */
[----:B------:R-:W2:Y:S04]  /*dd30*/  LDG.E.64 R12, desc[UR10][R6.64+0x8] ;  /* 0x0000080a060c7981 */ /* 0x000ea8000c1e1b00 */
[----:B--2---:R2:W-:Y:S04]  /*dd40*/  STG.E.64 desc[UR10][R4.64+0x8], R12 ;  /* 0x0000080c04007986 */ /* 0x0045e8000c101b0a */
[----:B------:R-:W3:Y:S04]  /*dd50*/  LDG.E.64 R28, desc[UR10][R6.64+0x10] ;  /* 0x0000100a061c7981 */ /* 0x000ee8000c1e1b00 */
[----:B---3--:R3:W-:Y:S04]  /*dd60*/  STG.E.64 desc[UR10][R4.64+0x10], R28 ;  /* 0x0000101c04007986 */ /* 0x0087e8000c101b0a */
[----:B------:R-:W4:Y:S04]  /*dd70*/  LDG.E.64 R30, desc[UR10][R6.64+0x18] ;  /* 0x0000180a061e7981 */ /* 0x000f28000c1e1b00 */
[----:B----4-:R3:W-:Y:S04]  /*dd80*/  STG.E.64 desc[UR10][R4.64+0x18], R30 ;  /* 0x0000181e04007986 */ /* 0x0107e8000c101b0a */
[----:B------:R-:W4:Y:S04]  /*dd90*/  LDG.E.64 R32, desc[UR10][R6.64+0x20] ;  /* 0x0000200a06207981 */ /* 0x000f28000c1e1b00 */
[----:B----4-:R3:W-:Y:S04]  /*dda0*/  STG.E.64 desc[UR10][R4.64+0x20], R32 ;  /* 0x0000202004007986 */ /* 0x0107e8000c101b0a */
[----:B------:R-:W4:Y:S04]  /*ddb0*/  LDG.E.64 R34, desc[UR10][R6.64+0x28] ;  /* 0x0000280a06227981 */ /* 0x000f28000c1e1b00 */
[----:B----4-:R3:W-:Y:S04]  /*ddc0*/  STG.E.64 desc[UR10][R4.64+0x28], R34 ;  /* 0x0000282204007986 */ /* 0x0107e8000c101b0a */
[----:B0-----:R-:W4:Y:S04]  /*ddd0*/  LDG.E.64 R10, desc[UR10][R6.64+0x30] ;  /* 0x0000300a060a7981 */ /* 0x001f28000c1e1b00 */
[----:B----4-:R3:W-:Y:S04]  /*dde0*/  STG.E.64 desc[UR10][R4.64+0x30], R10 ;  /* 0x0000300a04007986 */ /* 0x0107e8000c101b0a */
[----:B--2---:R-:W2:Y:S01]  /*ddf0*/  LDG.E.64 R12, desc[UR10][R6.64+0x38] ;  /* 0x0000380a060c7981 */ /* 0x004ea2000c1e1b00 */
[----:B------:R-:W-:-:S05]  /*de00*/  IADD3 R8, P0, PT, R8, 0x8, RZ ;  /* 0x0000000808087810 */ /* 0x000fca0007f1e0ff */
[----:B------:R-:W-:Y:S01]  /*de10*/  IMAD.X R9, RZ, RZ, R9, P0 ;  /* 0x000000ffff097224 */ /* 0x000fe200000e0609 */
[----:B--2---:R3:W-:Y:S07]  /*de20*/  STG.E.64 desc[UR10][R4.64+0x38], R12 ;  /* 0x0000380c04007986 */ /* 0x0047ee000c101b0a */
.L_x_1279:
[----:B------:R-:W-:Y:S05]  /*de30*/  BRA.U !UP0, `(.L_x_1275) ;  /* 0x0000000108a07547 */ /* 0x000fea000b800000 */
[----:B------:R-:W-:-:S04]  /*de40*/  UISETP.GE.U32.AND UP0, UPT, UR17, 0x3, UPT ;  /* 0x000000031100788c */ /* 0x000fc8000bf06070 */
[----:B------:R-:W-:-:S06]  /*de50*/  UISETP.GE.U32.AND.EX UP0, UPT, UR20, URZ, UPT, UP0 ;  /* 0x000000ff1400728c */ /* 0x000fcc000bf06100 */
[----:B------:R-:W-:-:S13]  /*de60*/  PLOP3.LUT P1, PT, PT, PT, UP0, 0x80, 0x8 ;  /* 0x000000000008781c */ /* 0x000fda0003f2f008 */
[C---:B0--3--:R-:W-:Y:S02]  /*de70*/  @P1 SHF.L.U32 R31, R8.reuse, 0x3, RZ ;  /* 0x00000003081f1819 */ /* 0x049fe400000006ff */
[----:B------:R-:W-:Y:S02]  /*de80*/  @P1 SHF.L.U64.HI R6, R8, 0x3, R9 ;  /* 0x0000000308061819 */ /* 0x000fe40000010209 */
[----:B------:R-:W-:-:S05]  /*de90*/  @P1 IADD3 R28, P0, PT, R31, R2, RZ ;  /* 0x000000021f1c1210 */ /* 0x000fca0007f1e0ff */
[----:B------:R-:W-:-:S05]  /*dea0*/  @P1 IMAD.X R29, R6, 0x1, R16, P0 ;  /* 0x00000001061d1824 */ /* 0x000fca00000e0610 */
[----:B------:R-:W2:Y:S01]  /*deb0*/  @P1 LDG.E.64 R4, desc[UR10][R28.64] ;  /* 0x0000000a1c041981 */ /* 0x000ea2000c1e1b00 */
[----:B------:R-:W-:-:S05]  /*dec0*/  @P1 IADD3 R30, P0, PT, R31, R20, RZ ;  /* 0x000000141f1e1210 */ /* 0x000fca0007f1e0ff */
[----:B------:R-:W-:-:S05]  /*ded0*/  @P1 IMAD.X R31, R6, 0x1, R17, P0 ;  /* 0x00000001061f1824 */ /* 0x000fca00000e0611 */
[----:B--2---:R2:W-:Y:S04]  /*dee0*/  @P1 STG.E.64 desc[UR10][R30.64], R4 ;  /* 0x000000041e001986 */ /* 0x0045e8000c101b0a */
[----:B------:R-:W3:Y:S04]  /*def0*/  @P1 LDG.E.64 R6, desc[UR10][R28.64+0x8] ;  /* 0x0000080a1c061981 */ /* 0x000ee8000c1e1b00 */
[----:B---3--:R2:W-:Y:S04]  /*df00*/  @P1 STG.E.64 desc[UR10][R30.64+0x8], R6 ;  /* 0x000008061e001986 */ /* 0x0085e8000c101b0a */
[----:B------:R-:W3:Y:S04]  /*df10*/  @P1 LDG.E.64 R10, desc[UR10][R28.64+0x10] ;  /* 0x0000100a1c0a1981 */ /* 0x000ee8000c1e1b00 */
[----:B---3--:R2:W-:Y:S04]  /*df20*/  @P1 STG.E.64 desc[UR10][R30.64+0x10], R10 ;  /* 0x0000100a1e001986 */ /* 0x0085e8000c101b0a */
[----:B------:R-:W3:Y:S01]  /*df30*/  @P1 LDG.E.64 R12, desc[UR10][R28.64+0x18] ;  /* 0x0000180a1c0c1981 */ /* 0x000ee2000c1e1b00 */
[----:B------:R-:W-:Y:S01]  /*df40*/  UISETP.NE.U32.AND UP0, UPT, UR14, URZ, UPT ;  /* 0x000000ff0e00728c */ /* 0x000fe2000bf05070 */
[----:B------:R-:W-:-:S03]  /*df50*/  @P1 IADD3 R8, P0, PT, R8, 0x4, RZ ;  /* 0x0000000408081810 */ /* 0x000fc60007f1e0ff */
[----:B------:R-:W-:Y:S02]  /*df60*/  UISETP.NE.AND.EX UP0, UPT, URZ, URZ, UPT, UP0 ;  /* 0x000000ffff00728c */ /* 0x000fe4000bf05300 */
[----:B------:R-:W-:Y:S01]  /*df70*/  @P1 IMAD.X R9, RZ, RZ, R9, P0 ;  /* 0x000000ffff091224 */ /* 0x000fe200000e0609 */
[----:B---3--:R2:W-:Y:S06]  /*df80*/  @P1 STG.E.64 desc[UR10][R30.64+0x18], R12 ;  /* 0x0000180c1e001986 */ /* 0x0085ec000c101b0a */
[----:B------:R-:W-:Y:S05]  /*df90*/  BRA.U !UP0, `(.L_x_1275) ;  /* 0x0000000108487547 */ /* 0x000fea000b800000 */
[C---:B--2---:R-:W-:Y:S01]  /*dfa0*/  IMAD.SHL.U32 R11, R8.reuse, 0x8, RZ ;  /* 0x00000008080b7824 */ /* 0x044fe200078e00ff */
[----:B------:R-:W-:-:S04]  /*dfb0*/  SHF.L.U64.HI R9, R8, 0x3, R9 ;  /* 0x0000000308097819 */ /* 0x000fc80000010209 */
[----:B------:R-:W-:-:S04]  /*dfc0*/  IADD3 R6, P0, PT, R11, R2, RZ ;  /* 0x000000020b067210 */ /* 0x000fc80007f1e0ff */
[----:B------:R-:W-:-:S05]  /*dfd0*/  IADD3.X R7, PT, PT, R9, R16, RZ, P0, !PT ;  /* 0x0000001009077210 */ /* 0x000fca00007fe4ff */
[----:B------:R-:W2:Y:S01]  /*dfe0*/  LDG.E.64 R4, desc[UR10][R6.64] ;  /* 0x0000000a06047981 */ /* 0x000ea2000c1e1b00 */
[----:B------:R-:W-:Y:S01]  /*dff0*/  IADD3 R8, P0, PT, R11, R20, RZ ;  /* 0x000000140b087210 */ /* 0x000fe20007f1e0ff */
[----:B------:R-:W-:-:S04]  /*e000*/  UISETP.NE.U32.AND UP0, UPT, UR14, 0x1, UPT ;  /* 0x000000010e00788c */ /* 0x000fc8000bf05070 */
[----:B------:R-:W-:Y:S01]  /*e010*/  IMAD.X R9, R9, 0x1, R17, P0 ;  /* 0x0000000109097824 */ /* 0x000fe200000e0611 */
[----:B------:R-:W-:-:S04]  /*e020*/  UISETP.NE.AND.EX UP0, UPT, URZ, URZ, UPT, UP0 ;  /* 0x000000ffff00728c */ /* 0x000fc8000bf05300 */
[----:B--2---:R4:W-:Y:S05]  /*e030*/  STG.E.64 desc[UR10][R8.64], R4 ;  /* 0x0000000408007986 */ /* 0x0049ea000c101b0a */
[----:B------:R-:W-:Y:S05]  /*e040*/  BRA.U !UP0, `(.L_x_1275) ;  /* 0x00000001081c7547 */ /* 0x000fea000b800000 */
[----:B----4-:R-:W2:Y:S01]  /*e050*/  LDG.E.64 R4, desc[UR10][R6.64+0x8] ;  /* 0x0000080a06047981 */ /* 0x010ea2000c1e1b00 */
[----:B------:R-:W-:-:S04]  /*e060*/  UISETP.NE.U32.AND UP0, UPT, UR14, 0x2, UPT ;  /* 0x000000020e00788c */ /* 0x000fc8000bf05070 */
[----:B------:R-:W-:Y:S01]  /*e070*/  UISETP.NE.AND.EX UP0, UPT, URZ, URZ, UPT, UP0 ;  /* 0x000000ffff00728c */ /* 0x000fe2000bf05300 */
[----:B--2---:R0:W-:Y:S08]  /*e080*/  STG.E.64 desc[UR10][R8.64+0x8], R4 ;  /* 0x0000080408007986 */ /* 0x0041f0000c101b0a */
[----:B------:R-:W-:Y:S05]  /*e090*/  BRA.U !UP0, `(.L_x_1275) ;  /* 0x0000000108087547 */ /* 0x000fea000b800000 */
[----:B0-----:R-:W2:Y:S04]  /*e0a0*/  LDG.E.64 R4, desc[UR10][R6.64+0x10] ;  /* 0x0000100a06047981 */ /* 0x001ea8000c1e1b00 */
[----:B--2---:R0:W-:Y:S02]  /*e0b0*/  STG.E.64 desc[UR10][R8.64+0x10], R4 ;  /* 0x0000100408007986 */ /* 0x0041e4000c101b0a */
.L_x_1275:
[----:B------:R0:W-:Y:S02]  /*e0c0*/  STG.E.64 desc[UR10][R24.64], R14 ;  /* 0x0000000e18007986 */ /* 0x0001e4000c101b0a */
.L_x_1181:
[----:B------:R-:W-:Y:S05]  /*e0d0*/  BSYNC.RECONVERGENT B0 ;  /* 0x0000000000007941 */ /* 0x000fea0003800200 */
.L_x_1091:
[----:B------:R-:W5:Y:S01]  /*e0e0*/  LDCU.64 UR8, c[0x0][0x3c0] ;  /* 0x00007800ff0877ac */ /* 0x000f620008000a00 */
[----:B------:R-:W-:-:S05]  /*e0f0*/  IADD3 R18, P0, PT, R18, UR6, RZ ;  /* 0x0000000612127c10 */ /* 0x000fca000ff1e0ff */
[----:B------:R-:W-:Y:S01]  /*e100*/  IMAD.X R19, RZ, RZ, R19, P0 ;  /* 0x000000ffff137224 */ /* 0x000fe200000e0613 */
[----:B-----5:R-:W-:-:S04]  /*e110*/  ISETP.GE.U32.AND P0, PT, R18, UR8, PT ;  /* 0x0000000812007c0c */ /* 0x020fc8000bf06070 */
[----:B------:R-:W-:-:S13]  /*e120*/  ISETP.GE.U32.AND.EX P0, PT, R19, UR9, PT, P0 ;  /* 0x0000000913007c0c */ /* 0x000fda000bf06100 */
[----:B------:R-:W-:Y:S05]  /*e130*/  @!P0 BRA `(.L_x_1280) ;  /* 0xffffff2000788947 */ /* 0x000fea000383ffff */
[----:B------:R-:W-:Y:S05]  /*e140*/  BSYNC.RECONVERGENT B1 ;  /* 0x0000000000017941 */ /* 0x000fea0003800200 */
.L_x_1090:
[----:B------:R-:W-:Y:S05]  /*e150*/  WARPSYNC.ALL ;  /* 0x0000000000007948 */ /* 0x000fea0003800000 */
[----:B------:R-:W-:Y:S05]  /*e160*/  EXIT ;  /* 0x000000000000794d */ /* 0x000fea0003800000 */
        .weak           $__internal_0_$__cuda_sm20_div_rn_f64_full
        .type           $__internal_0_$__cuda_sm20_div_rn_f64_full,@function
        .size           $__internal_0_$__cuda_sm20_div_rn_f64_full,($__internal_1_$__cuda_sm20_div_u64 - $__internal_0_$__cuda_sm20_div_rn_f64_full)
$__internal_0_$__cuda_sm20_div_rn_f64_full:
[----:B------:R-:W-:Y:S01]  /*e170*/  FSETP.GEU.AND P3, PT, |R29|, 1.469367938527859385e-39, PT ;  /* 0x001000001d00780b */ /* 0x000fe20003f6e200 */
[----:B------:R-:W-:Y:S01]  /*e180*/  IMAD.MOV.U32 R44, RZ, RZ, 0x1 ;  /* 0x00000001ff2c7424 */ /* 0x000fe200078e00ff */
[C---:B------:R-:W-:Y:S01]  /*e190*/  FSETP.GEU.AND P1, PT, |R33|.reuse, 1.469367938527859385e-39, PT ;  /* 0x001000002100780b */ /* 0x040fe20003f2e200 */
[----:B------:R-:W-:Y:S01]  /*e1a0*/  BSSY.RECONVERGENT B2, `(.L_x_1281) ;  /* 0x0000059000027945 */ /* 0x000fe20003800200 */
[----:B------:R-:W-:Y:S02]  /*e1b0*/  LOP3.LUT R30, R33, 0x800fffff, RZ, 0xc0, !PT ;  /* 0x800fffff211e7812 */ /* 0x000fe400078ec0ff */
[----:B------:R-:W-:Y:S02]  /*e1c0*/  LOP3.LUT R5, R29, 0x7ff00000, RZ, 0xc0, !PT ;  /* 0x7ff000001d057812 */ /* 0x000fe400078ec0ff */
[----:B------:R-:W-:Y:S01]  /*e1d0*/  LOP3.LUT R31, R30, 0x3ff00000, RZ, 0xfc, !PT ;  /* 0x3ff000001e1f7812 */ /* 0x000fe200078efcff */
[----:B------:R-:W-:Y:S01]  /*e1e0*/  IMAD.MOV.U32 R30, RZ, RZ, R32 ;  /* 0x000000ffff1e7224 */ /* 0x000fe200078e0020 */
[----:B------:R-:W-:-:S02]  /*e1f0*/  LOP3.LUT R38, R33, 0x7ff00000, RZ, 0xc0, !PT ;  /* 0x7ff0000021267812 */ /* 0x000fc400078ec0ff */
[----:B------:R-:W-:Y:S01]  /*e200*/  MOV R46, R28 ;  /* 0x0000001c002e7202 */ /* 0x000fe20000000f00 */
[----:B------:R-:W-:Y:S01]  /*e210*/  @!P3 IMAD.MOV.U32 R48, RZ, RZ, RZ ;  /* 0x000000ffff30b224 */ /* 0x000fe200078e00ff */
[----:B------:R-:W-:Y:S01]  /*e220*/  @!P3 LOP3.LUT R4, R33, 0x7ff00000, RZ, 0xc0, !PT ;  /* 0x7ff000002104b812 */ /* 0x000fe200078ec0ff */
[----:B------:R-:W-:Y:S01]  /*e230*/  @!P1 DMUL R30, R32, 8.98846567431157953865e+307 ;  /* 0x7fe00000201e9828 */ /* 0x000fe20000000000 */
[C---:B------:R-:W-:Y:S02]  /*e240*/  ISETP.GE.U32.AND P2, PT, R5.reuse, R38, PT ;  /* 0x000000260500720c */ /* 0x040fe40003f46070 */
[----:B------:R-:W-:Y:S01]  /*e250*/  @!P3 ISETP.GE.U32.AND P4, PT, R5, R4, PT ;  /* 0x000000040500b20c */ /* 0x000fe20003f86070 */
[----:B------:R-:W-:Y:S02]  /*e260*/  IMAD.MOV.U32 R4, RZ, RZ, 0x1ca00000 ;  /* 0x1ca00000ff047424 */ /* 0x000fe400078e00ff */
[----:B------:R-:W0:Y:S03]  /*e270*/  MUFU.RCP64H R45, R31 ;  /* 0x0000001f002d7308 */ /* 0x000e260000001800 */
[----:B------:R-:W-:-:S02]  /*e280*/  @!P3 SEL R37, R4, 0x63400000, !P4 ;  /* 0x634000000425b807 */ /* 0x000fc40006000000 */
[----:B------:R-:W-:Y:S02]  /*e290*/  SEL R35, R4, 0x63400000, !P2 ;  /* 0x6340000004237807 */ /* 0x000fe40005000000 */
[--C-:B------:R-:W-:Y:S02]  /*e2a0*/  @!P3 LOP3.LUT R37, R37, 0x80000000, R29.reuse, 0xf8, !PT ;  /* 0x800000002525b812 */ /* 0x100fe400078ef81d */
[----:B------:R-:W-:Y:S01]  /*e2b0*/  LOP3.LUT R47, R35, 0x800fffff, R29, 0xf8, !PT ;  /* 0x800fffff232f7812 */ /* 0x000fe200078ef81d */
[----:B------:R-:W-:Y:S01]  /*e2c0*/  IMAD.MOV.U32 R35, RZ, RZ, R5 ;  /* 0x000000ffff237224 */ /* 0x000fe200078e0005 */
[----:B------:R-:W-:Y:S02]  /*e2d0*/  @!P3 LOP3.LUT R49, R37, 0x100000, RZ, 0xfc, !PT ;  /* 0x001000002531b812 */ /* 0x000fe400078efcff */
[----:B------:R-:W-:-:S04]  /*e2e0*/  @!P1 LOP3.LUT R38, R31, 0x7ff00000, RZ, 0xc0, !PT ;  /* 0x7ff000001f269812 */ /* 0x000fc800078ec0ff */
[----:B------:R-:W-:Y:S02]  /*e2f0*/  @!P3 DFMA R46, R46, 2, -R48 ;  /* 0x400000002e2eb82b */ /* 0x000fe40000000830 */
[----:B0-----:R-:W-:-:S08]  /*e300*/  DFMA R48, R44, -R30, 1 ;  /* 0x3ff000002c30742b */ /* 0x001fd0000000081e */
[----:B------:R-:W-:Y:S01]  /*e310*/  DFMA R48, R48, R48, R48 ;  /* 0x000000303030722b */ /* 0x000fe20000000030 */
[----:B------:R-:W-:-:S05]  /*e320*/  @!P3 LOP3.LUT R35, R47, 0x7ff00000, RZ, 0xc0, !PT ;  /* 0x7ff000002f23b812 */ /* 0x000fca00078ec0ff */
[----:B------:R-:W-:Y:S02]  /*e330*/  VIADD R37, R35, 0xffffffff ;  /* 0xffffffff23257836 */ /* 0x000fe40000000000 */
[----:B------:R-:W-:-:S03]  /*e340*/  DFMA R44, R44, R48, R44 ;  /* 0x000000302c2c722b */ /* 0x000fc6000000002c */
[----:B------:R-:W-:Y:S02]  /*e350*/  ISETP.GT.U32.AND P1, PT, R37, 0x7feffffe, PT ;  /* 0x7feffffe2500780c */ /* 0x000fe40003f24070 */
[----:B------:R-:W-:-:S03]  /*e360*/  IADD3 R37, PT, PT, R38, -0x1, RZ ;  /* 0xffffffff26257810 */ /* 0x000fc60007ffe0ff */
[----:B------:R-:W-:Y:S01]  /*e370*/  DFMA R50, R44, -R30, 1 ;  /* 0x3ff000002c32742b */ /* 0x000fe2000000081e */
[----:B------:R-:W-:-:S07]  /*e380*/  ISETP.GT.U32.OR P1, PT, R37, 0x7feffffe, P1 ;  /* 0x7feffffe2500780c */ /* 0x000fce0000f24470 */
[----:B------:R-:W-:-:S08]  /*e390*/  DFMA R50, R44, R50, R44 ;  /* 0x000000322c32722b */ /* 0x000fd0000000002c */
[----:B------:R-:W-:-:S08]  /*e3a0*/  DMUL R48, R50, R46 ;  /* 0x0000002e32307228 */ /* 0x000fd00000000000 */
[----:B------:R-:W-:-:S08]  /*e3b0*/  DFMA R44, R48, -R30, R46 ;  /* 0x8000001e302c722b */ /* 0x000fd0000000002e */
[----:B------:R-:W-:Y:S01]  /*e3c0*/  DFMA R44, R50, R44, R48 ;  /* 0x0000002c322c722b */ /* 0x000fe20000000030 */
[----:B------:R-:W-:Y:S10]  /*e3d0*/  @P1 BRA `(.L_x_1282) ;  /* 0x0000000000741947 */ /* 0x000ff40003800000 */
[----:B------:R-:W-:-:S04]  /*e3e0*/  LOP3.LUT R28, R33, 0x7ff00000, RZ, 0xc0, !PT ;  /* 0x7ff00000211c7812 */ /* 0x000fc800078ec0ff */
[CC--:B------:R-:W-:Y:S02]  /*e3f0*/  VIADDMNMX R29, R5.reuse, -R28.reuse, 0xb9600000, !PT ;  /* 0xb9600000051d7446 */ /* 0x0c0fe4000780091c */
[----:B------:R-:W-:Y:S01]  /*e400*/  ISETP.GE.U32.AND P1, PT, R5, R28, PT ;  /* 0x0000001c0500720c */ /* 0x000fe20003f26070 */
[----:B------:R-:W-:Y:S01]  /*e410*/  IMAD.MOV.U32 R28, RZ, RZ, RZ ;  /* 0x000000ffff1c7224 */ /* 0x000fe200078e00ff */
[----:B------:R-:W-:Y:S02]  /*e420*/  VIMNMX R29, PT, PT, R29, 0x46a00000, PT ;  /* 0x46a000001d1d7848 */ /* 0x000fe40003fe0100 */
[----:B------:R-:W-:-:S05]  /*e430*/  SEL R4, R4, 0x63400000, !P1 ;  /* 0x6340000004047807 */ /* 0x000fca0004800000 */
[----:B------:R-:W-:-:S04]  /*e440*/  IMAD.IADD R4, R29, 0x1, -R4 ;  /* 0x000000011d047824 */ /* 0x000fc800078e0a04 */
[----:B------:R-:W-:-:S06]  /*e450*/  VIADD R29, R4, 0x7fe00000 ;  /* 0x7fe00000041d7836 */ /* 0x000fcc0000000000 */
[----:B------:R-:W-:-:S10]  /*e460*/  DMUL R48, R44, R28 ;  /* 0x0000001c2c307228 */ /* 0x000fd40000000000 */
[----:B------:R-:W-:-:S13]  /*e470*/  FSETP.GTU.AND P1, PT, |R49|, 1.469367938527859385e-39, PT ;  /* 0x001000003100780b */ /* 0x000fda0003f2c200 */
[----:B------:R-:W-:Y:S05]  /*e480*/  @P1 BRA `(.L_x_1283) ;  /* 0x0000000000a81947 */ /* 0x000fea0003800000 */
[----:B------:R-:W-:Y:S01]  /*e490*/  DFMA R30, R44, -R30, R46 ;  /* 0x8000001e2c1e722b */ /* 0x000fe2000000002e */
[----:B------:R-:W-:-:S09]  /*e4a0*/  IMAD.MOV.U32 R28, RZ, RZ, RZ ;  /* 0x000000ffff1c7224 */ /* 0x000fd200078e00ff */
[C---:B------:R-:W-:Y:S02]  /*e4b0*/  FSETP.NEU.AND P1, PT, R31.reuse, RZ, PT ;  /* 0x000000ff1f00720b */ /* 0x040fe40003f2d000 */
[----:B------:R-:W-:-:S04]  /*e4c0*/  LOP3.LUT R32, R31, 0x80000000, R33, 0x48, !PT ;  /* 0x800000001f207812 */ /* 0x000fc800078e4821 */
[----:B------:R-:W-:-:S07]  /*e4d0*/  LOP3.LUT R29, R32, R29, RZ, 0xfc, !PT ;  /* 0x0000001d201d7212 */ /* 0x000fce00078efcff */
[----:B------:R-:W-:Y:S05]  /*e4e0*/  @!P1 BRA `(.L_x_1283) ;  /* 0x0000000000909947 */ /* 0x000fea0003800000 */
[C---:B------:R-:W-:Y:S01]  /*e4f0*/  IADD3 R31, PT, PT, -R4.reuse, RZ, RZ ;  /* 0x000000ff041f7210 */ /* 0x040fe20007ffe1ff */
[----:B------:R-:W-:Y:S01]  /*e500*/  IMAD.MOV.U32 R30, RZ, RZ, RZ ;  /* 0x000000ffff1e7224 */ /* 0x000fe200078e00ff */
[----:B------:R-:W-:Y:S01]  /*e510*/  DMUL.RP R28, R44, R28 ;  /* 0x0000001c2c1c7228 */ /* 0x000fe20000008000 */
[----:B------:R-:W-:-:S04]  /*e520*/  IADD3 R4, PT, PT, -R4, -0x43300000, RZ ;  /* 0xbcd0000004047810 */ /* 0x000fc80007ffe1ff */
[----:B------:R-:W-:-:S10]  /*e530*/  DFMA R30, R48, -R30, R44 ;  /* 0x8000001e301e722b */ /* 0x000fd4000000002c */
[----:B------:R-:W-:Y:S02]  /*e540*/  FSETP.NEU.AND P1, PT, |R31|, R4, PT ;  /* 0x000000041f00720b */ /* 0x000fe40003f2d200 */
[----:B------:R-:W-:Y:S02]  /*e550*/  LOP3.LUT R4, R29, R32, RZ, 0x3c, !PT ;  /* 0x000000201d047212 */ /* 0x000fe400078e3cff */
[----:B------:R-:W-:Y:S02]  /*e560*/  FSEL R28, R28, R48, !P1 ;  /* 0x000000301c1c7208 */ /* 0x000fe40004800000 */
[----:B------:R-:W-:-:S03]  /*e570*/  FSEL R29, R4, R49, !P1 ;  /* 0x00000031041d7208 */ /* 0x000fc60004800000 */
[----:B------:R-:W-:Y:S02]  /*e580*/  IMAD.MOV.U32 R48, RZ, RZ, R28 ;  /* 0x000000ffff307224 */ /* 0x000fe400078e001c */
[----:B------:R-:W-:Y:S01]  /*e590*/  IMAD.MOV.U32 R49, RZ, RZ, R29 ;  /* 0x000000ffff317224 */ /* 0x000fe200078e001d */
[----:B------:R-:W-:Y:S06]  /*e5a0*/  BRA `(.L_x_1283) ;  /* 0x0000000000607947 */ /* 0x000fec0003800000 */
.L_x_1282:
[----:B------:R-:W-:-:S14]  /*e5b0*/  DSETP.NAN.AND P1, PT, R28, R28, PT ;  /* 0x0000001c1c00722a */ /* 0x000fdc0003f28000 */
[----:B------:R-:W-:Y:S05]  /*e5c0*/  @P1 BRA `(.L_x_1284) ;  /* 0x00000000004c1947 */ /* 0x000fea0003800000 */
[----:B------:R-:W-:-:S14]  /*e5d0*/  DSETP.NAN.AND P1, PT, R32, R32, PT ;  /* 0x000000202000722a */ /* 0x000fdc0003f28000 */
[----:B------:R-:W-:Y:S05]  /*e5e0*/  @P1 BRA `(.L_x_1285) ;  /* 0x0000000000341947 */ /* 0x000fea0003800000 */
[----:B------:R-:W-:Y:S01]  /*e5f0*/  ISETP.NE.AND P1, PT, R35, R38, PT ;  /* 0x000000262300720c */ /* 0x000fe20003f25270 */
[----:B------:R-:W-:Y:S01]  /*e600*/  IMAD.MOV.U32 R48, RZ, RZ, 0x0 ;  /* 0x00000000ff307424 */ /* 0x000fe200078e00ff */
[----:B------:R-:W-:-:S11]  /*e610*/  MOV R49, 0xfff80000 ;  /* 0xfff8000000317802 */ /* 0x000fd60000000f00 */
[----:B------:R-:W-:Y:S05]  /*e620*/  @!P1 BRA `(.L_x_1283) ;  /* 0x0000000000409947 */ /* 0x000fea0003800000 */
[----:B------:R-:W-:Y:S02]  /*e630*/  ISETP.NE.AND P1, PT, R35, 0x7ff00000, PT ;  /* 0x7ff000002300780c */ /* 0x000fe40003f25270 */
[----:B------:R-:W-:Y:S02]  /*e640*/  LOP3.LUT R29, R29, 0x80000000, R33, 0x48, !PT ;  /* 0x800000001d1d7812 */ /* 0x000fe400078e4821 */
[----:B------:R-:W-:-:S13]  /*e650*/  ISETP.EQ.OR P1, PT, R38, RZ, !P1 ;  /* 0x000000ff2600720c */ /* 0x000fda0004f22670 */
[----:B------:R-:W-:Y:S01]  /*e660*/  @P1 LOP3.LUT R4, R29, 0x7ff00000, RZ, 0xfc, !PT ;  /* 0x7ff000001d041812 */ /* 0x000fe200078efcff */
[----:B------:R-:W-:Y:S02]  /*e670*/  @!P1 IMAD.MOV.U32 R48, RZ, RZ, RZ ;  /* 0x000000ffff309224 */ /* 0x000fe400078e00ff */
[----:B------:R-:W-:Y:S02]  /*e680*/  @!P1 IMAD.MOV.U32 R49, RZ, RZ, R29 ;  /* 0x000000ffff319224 */ /* 0x000fe400078e001d */
[----:B------:R-:W-:Y:S02]  /*e690*/  @P1 IMAD.MOV.U32 R48, RZ, RZ, RZ ;  /* 0x000000ffff301224 */ /* 0x000fe400078e00ff */
[----:B------:R-:W-:Y:S01]  /*e6a0*/  @P1 IMAD.MOV.U32 R49, RZ, RZ, R4 ;  /* 0x000000ffff311224 */ /* 0x000fe200078e0004 */
[----:B------:R-:W-:Y:S06]  /*e6b0*/  BRA `(.L_x_1283) ;  /* 0x00000000001c7947 */ /* 0x000fec0003800000 */
.L_x_1285:
[----:B------:R-:W-:Y:S02]  /*e6c0*/  LOP3.LUT R5, R33, 0x80000, RZ, 0xfc, !PT ;  /* 0x0008000021057812 */ /* 0x000fe400078efcff */
[----:B------:R-:W-:-:S03]  /*e6d0*/  MOV R48, R32 ;  /* 0x0000002000307202 */ /* 0x000fc60000000f00 */
[----:B------:R-:W-:Y:S01]  /*e6e0*/  IMAD.MOV.U32 R49, RZ, RZ, R5 ;  /* 0x000000ffff317224 */ /* 0x000fe200078e0005 */
[----:B------:R-:W-:Y:S06]  /*e6f0*/  BRA `(.L_x_1283) ;  /* 0x00000000000c7947 */ /* 0x000fec0003800000 */
.L_x_1284:
[----:B------:R-:W-:Y:S01]  /*e700*/  LOP3.LUT R5, R29, 0x80000, RZ, 0xfc, !PT ;  /* 0x000800001d057812 */ /* 0x000fe200078efcff */
[----:B------:R-:W-:-:S04]  /*e710*/  IMAD.MOV.U32 R48, RZ, RZ, R28 ;  /* 0x000000ffff307224 */ /* 0x000fc800078e001c */
[----:B------:R-:W-:-:S07]  /*e720*/  IMAD.MOV.U32 R49, RZ, RZ, R5 ;  /* 0x000000ffff317224 */ /* 0x000fce00078e0005 */
.L_x_1283:
[----:B------:R-:W-:Y:S05]  /*e730*/  BSYNC.RECONVERGENT B2 ;  /* 0x0000000000027941 */ /* 0x000fea0003800200 */
.L_x_1281:
[----:B------:R-:W-:Y:S01]  /*e740*/  IMAD.MOV.U32 R37, RZ, RZ, 0x0 ;  /* 0x00000000ff257424 */ /* 0x000fe200078e00ff */
[----:B------:R-:W-:Y:S01]  /*e750*/  MOV R5, R49 ;  /* 0x0000003100057202 */ /* 0x000fe20000000f00 */
[----:B------:R-:W-:Y:S02]  /*e760*/  IMAD.MOV.U32 R4, RZ, RZ, R48 ;  /* 0x000000ffff047224 */ /* 0x000fe400078e0030 */
[----:B------:R-:W-:Y:S05]  /*e770*/  RET.REL.NODEC R36 `(_Z6kernelPjPdS0_S0_PbPmS0_S0_mm) ;  /* 0xffffff1824207950 */ /* 0x000fea0003c3ffff */
        .weak           $__internal_1_$__cuda_sm20_div_u64
        .type           $__internal_1_$__cuda_sm20_div_u64,@function
        .size           $__internal_1_$__cuda_sm20_div_u64,($__internal_2_$__cuda_sm20_dsqrt_rn_f64_mediumpath_v1 - $__internal_1_$__cuda_sm20_div_u64)
$__internal_1_$__cuda_sm20_div_u64:
[----:B------:R-:W-:Y:S02]  /*e780*/  IMAD.MOV.U32 R40, RZ, RZ, R10 ;  /* 0x000000ffff287224 */ /* 0x000fe400078e000a */
[----:B------:R-:W-:-:S04]  /*e790*/  IMAD.MOV.U32 R41, RZ, RZ, R5 ;  /* 0x000000ffff297224 */ /* 0x000fc800078e0005 */
[----:B------:R-:W0:Y:S08]  /*e7a0*/  I2F.U64.RP R13, R40 ;  /* 0x00000028000d7312 */ /* 0x000e300000309000 */
[----:B0-----:R-:W0:Y:S02]  /*e7b0*/  MUFU.RCP R9, R13 ;  /* 0x0000000d00097308 */ /* 0x001e240000001000 */
[----:B0-----:R-:W-:-:S06]  /*e7c0*/  VIADD R9, R9, 0x1ffffffe ;  /* 0x1ffffffe09097836 */ /* 0x001fcc0000000000 */
[----:B------:R-:W0:Y:S02]  /*e7d0*/  F2I.U64.TRUNC R32, R9 ;  /* 0x0000000900207311 */ /* 0x000e24000020d800 */
[----:B0-----:R-:W-:-:S04]  /*e7e0*/  IMAD.WIDE.U32 R38, R32, R10, RZ ;  /* 0x0000000a20267225 */ /* 0x001fc800078e00ff */
[C---:B------:R-:W-:Y:S01]  /*e7f0*/  IMAD R7, R32.reuse, R5, R39 ;  /* 0x0000000520077224 */ /* 0x040fe200078e0227 */
[----:B------:R-:W-:Y:S01]  /*e800*/  IADD3 R12, P0, PT, RZ, -R38, RZ ;  /* 0x80000026ff0c7210 */ /* 0x000fe20007f1e0ff */
[----:B------:R-:W-:Y:S02]  /*e810*/  IMAD.MOV.U32 R39, RZ, RZ, R32 ;  /* 0x000000ffff277224 */ /* 0x000fe400078e0020 */
[----:B------:R-:W-:Y:S02]  /*e820*/  IMAD R8, R33, R10, R7 ;  /* 0x0000000a21087224 */ /* 0x000fe400078e0207 */
[----:B------:R-:W-:-:S03]  /*e830*/  IMAD.HI.U32 R38, R32, R12, RZ ;  /* 0x0000000c20267227 */ /* 0x000fc600078e00ff */
[----:B------:R-:W-:-:S05]  /*e840*/  IADD3.X R8, PT, PT, RZ, ~R8, RZ, P0, !PT ;  /* 0x80000008ff087210 */ /* 0x000fca00007fe4ff */
[----:B------:R-:W-:-:S04]  /*e850*/  IMAD.WIDE.U32 R38, P0, R32, R8, R38 ;  /* 0x0000000820267225 */ /* 0x000fc80007800026 */
[C---:B------:R-:W-:Y:S02]  /*e860*/  IMAD R7, R33.reuse, R8, RZ ;  /* 0x0000000821077224 */ /* 0x040fe400078e02ff */
[----:B------:R-:W-:-:S04]  /*e870*/  IMAD.HI.U32 R12, P1, R33, R12, R38 ;  /* 0x0000000c210c7227 */ /* 0x000fc80007820026 */
[----:B------:R-:W-:Y:S01]  /*e880*/  IMAD.HI.U32 R8, R33, R8, RZ ;  /* 0x0000000821087227 */ /* 0x000fe200078e00ff */
[----:B------:R-:W-:-:S03]  /*e890*/  IADD3 R9, P2, PT, R7, R12, RZ ;  /* 0x0000000c07097210 */ /* 0x000fc60007f5e0ff */
[----:B------:R-:W-:Y:S02]  /*e8a0*/  IMAD.X R7, R8, 0x1, R33, P0 ;  /* 0x0000000108077824 */ /* 0x000fe400000e0621 */
[----:B------:R-:W-:-:S03]  /*e8b0*/  IMAD.WIDE.U32 R32, R9, R10, RZ ;  /* 0x0000000a09207225 */ /* 0x000fc600078e00ff */
[----:B------:R-:W-:Y:S01]  /*e8c0*/  IADD3.X R7, PT, PT, RZ, RZ, R7, P2, P1 ;  /* 0x000000ffff077210 */ /* 0x000fe200017e2407 */
[----:B------:R-:W-:Y:S01]  /*e8d0*/  IMAD R12, R9, R5, R33 ;  /* 0x00000005090c7224 */ /* 0x000fe200078e0221 */
[----:B------:R-:W-:-:S03]  /*e8e0*/  IADD3 R30, P0, PT, RZ, -R32, RZ ;  /* 0x80000020ff1e7210 */ /* 0x000fc60007f1e0ff */
[----:B------:R-:W-:Y:S02]  /*e8f0*/  IMAD R12, R7, R10, R12 ;  /* 0x0000000a070c7224 */ /* 0x000fe400078e020c */
[----:B------:R-:W-:-:S04]  /*e900*/  IMAD.HI.U32 R8, R9, R30, RZ ;  /* 0x0000001e09087227 */ /* 0x000fc800078e00ff */
[----:B------:R-:W-:-:S04]  /*e910*/  IMAD.X R12, RZ, RZ, ~R12, P0 ;  /* 0x000000ffff0c7224 */ /* 0x000fc800000e0e0c */
[----:B------:R-:W-:-:S04]  /*e920*/  IMAD.WIDE.U32 R32, P0, R9, R12, R8 ;  /* 0x0000000c09207225 */ /* 0x000fc80007800008 */
[C---:B------:R-:W-:Y:S02]  /*e930*/  IMAD R8, R7.reuse, R12, RZ ;  /* 0x0000000c07087224 */ /* 0x040fe400078e02ff */
[----:B------:R-:W-:-:S04]  /*e940*/  IMAD.HI.U32 R9, P1, R7, R30, R32 ;  /* 0x0000001e07097227 */ /* 0x000fc80007820020 */
[----:B------:R-:W-:Y:S02]  /*e950*/  HFMA2 R33, -RZ, RZ, 0, 0 ;  /* 0x00000000ff217431 */ /* 0x000fe400000001ff */
[----:B------:R-:W-:Y:S01]  /*e960*/  IMAD.HI.U32 R12, R7, R12, RZ ;  /* 0x0000000c070c7227 */ /* 0x000fe200078e00ff */
[----:B------:R-:W-:-:S03]  /*e970*/  IADD3 R8, P2, PT, R8, R9, RZ ;  /* 0x0000000908087210 */ /* 0x000fc60007f5e0ff */
[----:B------:R-:W-:Y:S02]  /*e980*/  IMAD.X R12, R12, 0x1, R7, P0 ;  /* 0x000000010c0c7824 */ /* 0x000fe400000e0607 */
[----:B------:R-:W-:-:S03]  /*e990*/  IMAD.HI.U32 R32, R8, R6, RZ ;  /* 0x0000000608207227 */ /* 0x000fc600078e00ff */
[----:B------:R-:W-:Y:S01]  /*e9a0*/  IADD3.X R12, PT, PT, RZ, RZ, R12, P2, P1 ;  /* 0x000000ffff0c7210 */ /* 0x000fe200017e240c */
[----:B------:R-:W-:-:S04]  /*e9b0*/  IMAD.WIDE.U32 R32, R8, R11, R32 ;  /* 0x0000000b08207225 */ /* 0x000fc800078e0020 */
[C---:B------:R-:W-:Y:S02]  /*e9c0*/  IMAD R8, R12.reuse, R11, RZ ;  /* 0x0000000b0c087224 */ /* 0x040fe400078e02ff */
[----:B------:R-:W-:-:S04]  /*e9d0*/  IMAD.HI.U32 R7, P0, R12, R6, R32 ;  /* 0x000000060c077227 */ /* 0x000fc80007800020 */
[----:B------:R-:W-:Y:S01]  /*e9e0*/  IMAD.HI.U32 R12, R12, R11, RZ ;  /* 0x0000000b0c0c7227 */ /* 0x000fe200078e00ff */
[----:B------:R-:W-:-:S03]  /*e9f0*/  IADD3 R8, P1, PT, R8, R7, RZ ;  /* 0x0000000708087210 */ /* 0x000fc60007f3e0ff */
[----:B------:R-:W-:Y:S02]  /*ea00*/  IMAD.X R7, RZ, RZ, R12, P0 ;  /* 0x000000ffff077224 */ /* 0x000fe400000e060c */
[----:B------:R-:W-:-:S04]  /*ea10*/  IMAD.WIDE.U32 R32, R8, R10, RZ ;  /* 0x0000000a08207225 */ /* 0x000fc800078e00ff */
[----:B------:R-:W-:Y:S01]  /*ea20*/  IMAD.X R7, RZ, RZ, R7, P1 ;  /* 0x000000ffff077224 */ /* 0x000fe200008e0607 */
[----:B------:R-:W-:Y:S01]  /*ea30*/  IADD3 R9, P1, PT, -R32, R6, RZ ;  /* 0x0000000620097210 */ /* 0x000fe20007f3e1ff */
[----:B------:R-:W-:-:S03]  /*ea40*/  IMAD R12, R8, R5, R33 ;  /* 0x00000005080c7224 */ /* 0x000fc600078e0221 */
[-C--:B------:R-:W-:Y:S01]  /*ea50*/  ISETP.GE.U32.AND P0, PT, R9, R10.reuse, PT ;  /* 0x0000000a0900720c */ /* 0x080fe20003f06070 */
[----:B------:R-:W-:-:S04]  /*ea60*/  IMAD R12, R7, R10, R12 ;  /* 0x0000000a070c7224 */ /* 0x000fc800078e020c */
[----:B------:R-:W-:Y:S01]  /*ea70*/  IMAD.X R12, R11, 0x1, ~R12, P1 ;  /* 0x000000010b0c7824 */ /* 0x000fe200008e0e0c */
[----:B------:R-:W-:Y:S02]  /*ea80*/  IADD3 R32, P1, PT, -R10, R9, RZ ;  /* 0x000000090a207210 */ /* 0x000fe40007f3e1ff */
[----:B------:R-:W-:Y:S02]  /*ea90*/  IADD3 R11, P2, PT, R8, 0x1, RZ ;  /* 0x00000001080b7810 */ /* 0x000fe40007f5e0ff */
[C---:B------:R-:W-:Y:S01]  /*eaa0*/  ISETP.GE.U32.AND.EX P0, PT, R12.reuse, R5, PT, P0 ;  /* 0x000000050c00720c */ /* 0x040fe20003f06100 */
[----:B------:R-:W-:Y:S01]  /*eab0*/  IMAD.X R13, R12, 0x1, ~R5, P1 ;  /* 0x000000010c0d7824 */ /* 0x000fe200008e0e05 */
[----:B------:R-:W-:Y:S02]  /*eac0*/  IADD3.X R30, PT, PT, RZ, R7, RZ, P2, !PT ;  /* 0x00000007ff1e7210 */ /* 0x000fe400017fe4ff */
[----:B------:R-:W-:Y:S02]  /*ead0*/  SEL R11, R11, R8, P0 ;  /* 0x000000080b0b7207 */ /* 0x000fe40000000000 */
[----:B------:R-:W-:-:S02]  /*eae0*/  SEL R9, R32, R9, P0 ;  /* 0x0000000920097207 */ /* 0x000fc40000000000 */
[----:B------:R-:W-:Y:S02]  /*eaf0*/  SEL R30, R30, R7, P0 ;  /* 0x000000071e1e7207 */ /* 0x000fe40000000000 */
[----:B------:R-:W-:Y:S02]  /*eb00*/  IADD3 R8, P2, PT, R11, 0x1, RZ ;  /* 0x000000010b087810 */ /* 0x000fe40007f5e0ff */
[----:B------:R-:W-:Y:S02]  /*eb10*/  SEL R12, R13, R12, P0 ;  /* 0x0000000c0d0c7207 */ /* 0x000fe40000000000 */
[----:B------:R-:W-:Y:S01]  /*eb20*/  ISETP.GE.U32.AND P0, PT, R9, R10, PT ;  /* 0x0000000a0900720c */ /* 0x000fe20003f06070 */
[----:B------:R-:W-:Y:S01]  /*eb30*/  IMAD.X R7, RZ, RZ, R30, P2 ;  /* 0x000000ffff077224 */ /* 0x000fe200010e061e */
[----:B------:R-:W-:Y:S02]  /*eb40*/  ISETP.NE.U32.AND P1, PT, R10, RZ, PT ;  /* 0x000000ff0a00720c */ /* 0x000fe40003f25070 */
[----:B------:R-:W-:-:S02]  /*eb50*/  ISETP.GE.U32.AND.EX P0, PT, R12, R5, PT, P0 ;  /* 0x000000050c00720c */ /* 0x000fc40003f06100 */
[----:B------:R-:W-:Y:S01]  /*eb60*/  ISETP.NE.AND.EX P1, PT, R5, RZ, PT, P1 ;  /* 0x000000ff0500720c */ /* 0x000fe20003f25310 */
[----:B------:R-:W-:Y:S01]  /*eb70*/  IMAD.MOV.U32 R5, RZ, RZ, 0x0 ;  /* 0x00000000ff057424 */ /* 0x000fe200078e00ff */
[----:B------:R-:W-:Y:S02]  /*eb80*/  SEL R8, R8, R11, P0 ;  /* 0x0000000b08087207 */ /* 0x000fe40000000000 */
[----:B------:R-:W-:Y:S02]  /*eb90*/  SEL R7, R7, R30, P0 ;  /* 0x0000001e07077207 */ /* 0x000fe40000000000 */
[----:B------:R-:W-:Y:S02]  /*eba0*/  SEL R8, R8, 0xffffffff, P1 ;  /* 0xffffffff08087807 */ /* 0x000fe40000800000 */
[----:B------:R-:W-:Y:S01]  /*ebb0*/  SEL R9, R7, 0xffffffff, P1 ;  /* 0xffffffff07097807 */ /* 0x000fe20000800000 */
[----:B------:R-:W-:Y:S06]  /*ebc0*/  RET.REL.NODEC R4 `(_Z6kernelPjPdS0_S0_PbPmS0_S0_mm) ;  /* 0xffffff14040c7950 */ /* 0x000fec0003c3ffff */
        .weak           $__internal_2_$__cuda_sm20_dsqrt_rn_f64_mediumpath_v1
        .type           $__internal_2_$__cuda_sm20_dsqrt_rn_f64_mediumpath_v1,@function
        .size           $__internal_2_$__cuda_sm20_dsqrt_rn_f64_mediumpath_v1,($__internal_3_$__cuda_sm20_rem_u64 - $__internal_2_$__cuda_sm20_dsqrt_rn_f64_mediumpath_v1)
$__internal_2_$__cuda_sm20_dsqrt_rn_f64_mediumpath_v1:
[----:B------:R-:W-:Y:S01]  /*ebd0*/  ISETP.GE.U32.AND P0, PT, R8, -0x3400000, PT ;  /* 0xfcc000000800780c */ /* 0x000fe20003f06070 */
[----:B------:R-:W-:Y:S01]  /*ebe0*/  BSSY.RECONVERGENT B3, `(.L_x_1286) ;  /* 0x0000025000037945 */ /* 0x000fe20003800200 */
[----:B------:R-:W-:Y:S02]  /*ebf0*/  IMAD.MOV.U32 R8, RZ, RZ, R28 ;  /* 0x000000ffff087224 */ /* 0x000fe400078e001c */
[----:B------:R-:W-:-:S09]  /*ec00*/  IMAD.MOV.U32 R9, RZ, RZ, R29 ;  /* 0x000000ffff097224 */ /* 0x000fd200078e001d */
[----:B------:R-:W-:Y:S05]  /*ec10*/  @!P0 BRA `(.L_x_1287) ;  /* 0x0000000000208947 */ /* 0x000fea0003800000 */
[----:B------:R-:W-:-:S10]  /*ec20*/  DFMA.RM R6, R6, R4, R10 ;  /* 0x000000040606722b */ /* 0x000fd4000000400a */
[----:B------:R-:W-:-:S04]  /*ec30*/  IADD3 R4, P0, PT, R6, 0x1, RZ ;  /* 0x0000000106047810 */ /* 0x000fc80007f1e0ff */
[----:B------:R-:W-:-:S06]  /*ec40*/  IADD3.X R5, PT, PT, RZ, R7, RZ, P0, !PT ;  /* 0x00000007ff057210 */ /* 0x000fcc00007fe4ff */
[----:B------:R-:W-:-:S08]  /*ec50*/  DFMA.RP R8, -R6, R4, R8 ;  /* 0x000000040608722b */ /* 0x000fd00000008108 */
[----:B------:R-:W-:-:S06]  /*ec60*/  DSETP.GT.AND P0, PT, R8, RZ, PT ;  /* 0x000000ff0800722a */ /* 0x000fcc0003f04000 */
[----:B------:R-:W-:Y:S02]  /*ec70*/  FSEL R4, R4, R6, P0 ;  /* 0x0000000604047208 */ /* 0x000fe40000000000 */
[----:B------:R-:W-:Y:S01]  /*ec80*/  FSEL R5, R5, R7, P0 ;  /* 0x0000000705057208 */ /* 0x000fe20000000000 */
[----:B------:R-:W-:Y:S06]  /*ec90*/  BRA `(.L_x_1288) ;  /* 0x0000000000647947 */ /* 0x000fec0003800000 */
.L_x_1287:
[----:B------:R-:W-:-:S14]  /*eca0*/  DSETP.NE.AND P0, PT, R8, RZ, PT ;  /* 0x000000ff0800722a */ /* 0x000fdc0003f05000 */
[----:B------:R-:W-:Y:S05]  /*ecb0*/  @!P0 BRA `(.L_x_1289) ;  /* 0x0000000000588947 */ /* 0x000fea0003800000 */
[----:B------:R-:W-:-:S13]  /*ecc0*/  ISETP.GE.AND P0, PT, R9, RZ, PT ;  /* 0x000000ff0900720c */ /* 0x000fda0003f06270 */
[----:B------:R-:W-:Y:S02]  /*ecd0*/  @!P0 IMAD.MOV.U32 R4, RZ, RZ, 0x0 ;  /* 0x00000000ff048424 */ /* 0x000fe400078e00ff */
[----:B------:R-:W-:Y:S01]  /*ece0*/  @!P0 IMAD.MOV.U32 R5, RZ, RZ, -0x80000 ;  /* 0xfff80000ff058424 */ /* 0x000fe200078e00ff */
[----:B------:R-:W-:Y:S06]  /*ecf0*/  @!P0 BRA `(.L_x_1288) ;  /* 0x00000000004c8947 */ /* 0x000fec0003800000 */
[----:B------:R-:W-:-:S13]  /*ed00*/  ISETP.GT.AND P0, PT, R9, 0x7fefffff, PT ;  /* 0x7fefffff0900780c */ /* 0x000fda0003f04270 */
[----:B------:R-:W-:Y:S05]  /*ed10*/  @P0 BRA `(.L_x_1289) ;  /* 0x0000000000400947 */ /* 0x000fea0003800000 */
[----:B------:R-:W-:Y:S01]  /*ed20*/  DMUL R10, R8, 8.11296384146066816958e+31 ;  /* 0x46900000080a7828 */ /* 0x000fe20000000000 */
[----:B------:R-:W-:Y:S01]  /*ed30*/  IMAD.MOV.U32 R4, RZ, RZ, 0x0 ;  /* 0x00000000ff047424 */ /* 0x000fe200078e00ff */
[----:B------:R-:W-:Y:S01]  /*ed40*/  MOV R5, 0x3fd80000 ;  /* 0x3fd8000000057802 */ /* 0x000fe20000000f00 */
[----:B------:R-:W-:-:S03]  /*ed50*/  IMAD.MOV.U32 R8, RZ, RZ, RZ ;  /* 0x000000ffff087224 */ /* 0x000fc600078e00ff */
[----:B------:R-:W0:Y:S03]  /*ed60*/  MUFU.RSQ64H R9, R11 ;  /* 0x0000000b00097308 */ /* 0x000e260000001c00 */
[----:B0-----:R-:W-:-:S08]  /*ed70*/  DMUL R6, R8, R8 ;  /* 0x0000000808067228 */ /* 0x001fd00000000000 */
[----:B------:R-:W-:-:S08]  /*ed80*/  DFMA R6, R10, -R6, 1 ;  /* 0x3ff000000a06742b */ /* 0x000fd00000000806 */
[----:B------:R-:W-:Y:S02]  /*ed90*/  DFMA R4, R6, R4, 0.5 ;  /* 0x3fe000000604742b */ /* 0x000fe40000000004 */
[----:B------:R-:W-:-:S08]  /*eda0*/  DMUL R6, R8, R6 ;  /* 0x0000000608067228 */ /* 0x000fd00000000000 */
[----:B------:R-:W-:-:S08]  /*edb0*/  DFMA R6, R4, R6, R8 ;  /* 0x000000060406722b */ /* 0x000fd00000000008 */
[----:B------:R-:W-:Y:S02]  /*edc0*/  DMUL R4, R10, R6 ;  /* 0x000000060a047228 */ /* 0x000fe40000000000 */
[----:B------:R-:W-:-:S06]  /*edd0*/  VIADD R7, R7, 0xfff00000 ;  /* 0xfff0000007077836 */ /* 0x000fcc0000000000 */
[----:B------:R-:W-:-:S08]  /*ede0*/  DFMA R8, R4, -R4, R10 ;  /* 0x800000040408722b */ /* 0x000fd0000000000a */
[----:B------:R-:W-:-:S10]  /*edf0*/  DFMA R4, R6, R8, R4 ;  /* 0x000000080604722b */ /* 0x000fd40000000004 */
[----:B------:R-:W-:Y:S01]  /*ee00*/  VIADD R5, R5, 0xfcb00000 ;  /* 0xfcb0000005057836 */ /* 0x000fe20000000000 */
[----:B------:R-:W-:Y:S06]  /*ee10*/  BRA `(.L_x_1288) ;  /* 0x0000000000047947 */ /* 0x000fec0003800000 */
.L_x_1289:
[----:B------:R-:W-:-:S11]  /*ee20*/  DADD R4, R8, R8 ;  /* 0x0000000008047229 */ /* 0x000fd60000000008 */
.L_x_1288:
[----:B------:R-:W-:Y:S05]  /*ee30*/  BSYNC.RECONVERGENT B3 ;  /* 0x0000000000037941 */ /* 0x000fea0003800200 */
.L_x_1286:
[----:B------:R-:W-:-:S04]  /*ee40*/  IMAD.MOV.U32 R13, RZ, RZ, 0x0 ;  /* 0x00000000ff0d7424 */ /* 0x000fc800078e00ff */
[----:B------:R-:W-:Y:S05]  /*ee50*/  RET.REL.NODEC R12 `(_Z6kernelPjPdS0_S0_PbPmS0_S0_mm) ;  /* 0xffffff100c687950 */ /* 0x000fea0003c3ffff */
        .weak           $__internal_3_$__cuda_sm20_rem_u64
        .type           $__internal_3_$__cuda_sm20_rem_u64,@function
        .size           $__internal_3_$__cuda_sm20_rem_u64,(.L_x_1294 - $__internal_3_$__cuda_sm20_rem_u64)
$__internal_3_$__cuda_sm20_rem_u64:
[----:B------:R-:W-:Y:S01]  /*ee60*/  IMAD.MOV.U32 R14, RZ, RZ, R7 ;  /* 0x000000ffff0e7224 */ /* 0x000fe200078e0007 */
[----:B------:R-:W-:-:S04]  /*ee70*/  MOV R15, R8 ;  /* 0x00000008000f7202 */ /* 0x000fc80000000f00 */
[----:B------:R-:W0:Y:S08]  /*ee80*/  I2F.U64.RP R11, R14 ;  /* 0x0000000e000b7312 */ /* 0x000e300000309000 */
[----:B0-----:R-:W0:Y:S02]  /*ee90*/  MUFU.RCP R11, R11 ;  /* 0x0000000b000b7308 */ /* 0x001e240000001000 */
[----:B0-----:R-:W-:-:S06]  /*eea0*/  VIADD R4, R11, 0x1ffffffe ;  /* 0x1ffffffe0b047836 */ /* 0x001fcc0000000000 */
[----:B------:R-:W0:Y:S02]  /*eeb0*/  F2I.U64.TRUNC R4, R4 ;  /* 0x0000000400047311 */ /* 0x000e24000020d800 */
[----:B0-----:R-:W-:-:S04]  /*eec0*/  IMAD.WIDE.U32 R12, R4, R7, RZ ;  /* 0x00000007040c7225 */ /* 0x001fc800078e00ff */
[----:B------:R-:W-:Y:S01]  /*eed0*/  IMAD R13, R4, R8, R13 ;  /* 0x00000008040d7224 */ /* 0x000fe200078e020d */
[----:B------:R-:W-:-:S03]  /*eee0*/  IADD3 R29, P0, PT, RZ, -R12, RZ ;  /* 0x8000000cff1d7210 */ /* 0x000fc60007f1e0ff */
[----:B------:R-:W-:Y:S02]  /*eef0*/  IMAD R13, R5, R7, R13 ;  /* 0x00000007050d7224 */ /* 0x000fe400078e020d */
[----:B------:R-:W-:-:S04]  /*ef00*/  IMAD.HI.U32 R12, R4, R29, RZ ;  /* 0x0000001d040c7227 */ /* 0x000fc800078e00ff */
[----:B------:R-:W-:Y:S02]  /*ef10*/  IMAD.X R31, RZ, RZ, ~R13, P0 ;  /* 0x000000ffff1f7224 */ /* 0x000fe400000e0e0d */
[----:B------:R-:W-:Y:S02]  /*ef20*/  IMAD.MOV.U32 R13, RZ, RZ, R4 ;  /* 0x000000ffff0d7224 */ /* 0x000fe400078e0004 */
[-C--:B------:R-:W-:Y:S02]  /*ef30*/  IMAD R15, R5, R31.reuse, RZ ;  /* 0x0000001f050f7224 */ /* 0x080fe400078e02ff */
[----:B------:R-:W-:-:S04]  /*ef40*/  IMAD.WIDE.U32 R12, P0, R4, R31, R12 ;  /* 0x0000001f040c7225 */ /* 0x000fc8000780000c */
[----:B------:R-:W-:-:S04]  /*ef50*/  IMAD.HI.U32 R11, R5, R31, RZ ;  /* 0x0000001f050b7227 */ /* 0x000fc800078e00ff */
[----:B------:R-:W-:-:S04]  /*ef60*/  IMAD.HI.U32 R12, P1, R5, R29, R12 ;  /* 0x0000001d050c7227 */ /* 0x000fc8000782000c */
[----:B------:R-:W-:Y:S01]  /*ef70*/  IMAD.X R11, R11, 0x1, R5, P0 ;  /* 0x000000010b0b7824 */ /* 0x000fe200000e0605 */
[----:B------:R-:W-:-:S04]  /*ef80*/  IADD3 R13, P2, PT, R15, R12, RZ ;  /* 0x0000000c0f0d7210 */ /* 0x000fc80007f5e0ff */
[----:B------:R-:W-:Y:S01]  /*ef90*/  IADD3.X R11, PT, PT, RZ, RZ, R11, P2, P1 ;  /* 0x000000ffff0b7210 */ /* 0x000fe200017e240b */
[----:B------:R-:W-:-:S04]  /*efa0*/  IMAD.WIDE.U32 R4, R13, R7, RZ ;  /* 0x000000070d047225 */ /* 0x000fc800078e00ff */
[----:B------:R-:W-:Y:S01]  /*efb0*/  IMAD R12, R13, R8, R5 ;  /* 0x000000080d0c7224 */ /* 0x000fe200078e0205 */
[----:B------:R-:W-:-:S03]  /*efc0*/  IADD3 R5, P0, PT, RZ, -R4, RZ ;  /* 0x80000004ff057210 */ /* 0x000fc60007f1e0ff */
        /* <DEDUP_REMOVED lines=9> */
[----:B------:R-:W-:-:S03]  /*f060*/  IMAD.HI.U32 R4, R13, R6, RZ ;  /* 0x000000060d047227 */ /* 0x000fc600078e00ff */
[----:B------:R-:W-:Y:S01]  /*f070*/  IADD3.X R11, PT, PT, RZ, RZ, R11, P2, P1 ;  /* 0x000000ffff0b7210 */ /* 0x000fe200017e240b */
[----:B------:R-:W-:Y:S02]  /*f080*/  IMAD.MOV.U32 R5, RZ, RZ, RZ ;  /* 0x000000ffff057224 */ /* 0x000fe400078e00ff */
        /* <DEDUP_REMOVED lines=9> */
[----:B------:R-:W-:Y:S02]  /*f120*/  IMAD R13, R13, R8, R5 ;  /* 0x000000080d0d7224 */ /* 0x000fe400078e0205 */
[----:B------:R-:W-:Y:S01]  /*f130*/  IMAD.MOV.U32 R11, RZ, RZ, 0x0 ;  /* 0x00000000ff0b7424 */ /* 0x000fe200078e00ff */
[-C--:B------:R-:W-:Y:S01]  /*f140*/  ISETP.GE.U32.AND P0, PT, R6, R7.reuse, PT ;  /* 0x000000070600720c */ /* 0x080fe20003f06070 */
[----:B------:R-:W-:-:S05]  /*f150*/  IMAD R12, R12, R7, R13 ;  /* 0x000000070c0c7224 */ /* 0x000fca00078e020d */
[----:B------:R-:W-:Y:S02]  /*f160*/  IADD3.X R9, PT, PT, ~R12, R9, RZ, P1, !PT ;  /* 0x000000090c097210 */ /* 0x000fe40000ffe5ff */
[----:B------:R-:W-:Y:S02]  /*f170*/  IADD3 R4, P1, PT, -R7, R6, RZ ;  /* 0x0000000607047210 */ /* 0x000fe40007f3e1ff */
[----:B------:R-:W-:-:S03]  /*f180*/  ISETP.GE.U32.AND.EX P0, PT, R9, R8, PT, P0 ;  /* 0x000000080900720c */ /* 0x000fc60003f06100 */
[----:B------:R-:W-:Y:S01]  /*f190*/  IMAD.X R5, R9, 0x1, ~R8, P1 ;  /* 0x0000000109057824 */ /* 0x000fe200008e0e08 */
[----:B------:R-:W-:Y:S02]  /*f1a0*/  SEL R4, R4, R6, P0 ;  /* 0x0000000604047207 */ /* 0x000fe40000000000 */
[----:B------:R-:W-:Y:S02]  /*f1b0*/  ISETP.NE.U32.AND P1, PT, R7, RZ, PT ;  /* 0x000000ff0700720c */ /* 0x000fe40003f25070 */
[----:B------:R-:W-:Y:S01]  /*f1c0*/  SEL R5, R5, R9, P0 ;  /* 0x0000000905057207 */ /* 0x000fe20000000000 */
[C---:B------:R-:W-:Y:S01]  /*f1d0*/  IMAD.IADD R6, R4.reuse, 0x1, -R7 ;  /* 0x0000000104067824 */ /* 0x040fe200078e0a07 */
[----:B------:R-:W-:Y:S02]  /*f1e0*/  ISETP.GE.U32.AND P0, PT, R4, R7, PT ;  /* 0x000000070400720c */ /* 0x000fe40003f06070 */
[----:B------:R-:W-:Y:S02]  /*f1f0*/  ISETP.NE.AND.EX P1, PT, R8, RZ, PT, P1 ;  /* 0x000000ff0800720c */ /* 0x000fe40003f25310 */
[----:B------:R-:W-:-:S04]  /*f200*/  ISETP.GE.U32.AND.EX P0, PT, R5, R8, PT, P0 ;  /* 0x000000080500720c */ /* 0x000fc80003f06100 */
[----:B------:R-:W-:-:S04]  /*f210*/  SEL R6, R6, R4, P0 ;  /* 0x0000000406067207 */ /* 0x000fc80000000000 */
[----:B------:R-:W-:Y:S01]  /*f220*/  SEL R6, R6, 0xffffffff, P1 ;  /* 0xffffffff06067807 */ /* 0x000fe20000800000 */
[----:B------:R-:W-:Y:S06]  /*f230*/  RET.REL.NODEC R10 `(_Z6kernelPjPdS0_S0_PbPmS0_S0_mm) ;  /* 0xffffff0c0a707950 */ /* 0x000fec0003c3ffff */
.L_x_1290:
        /* <DEDUP_REMOVED lines=12> */
.L_x_1294:


//--------------------- .nv.shared._ZN3cub18CUB_300001_SM_10006detail6reduce28DeviceReduceSingleTileKernelINS2_10policy_hubIN4cuda3std3__45tupleIJblEEEyN6thrust24THRUST_300001_SM_1000_NS8cuda_cub9__find_if7functorIS9_EEE10Policy1000EPS9_SI_iSF_S9_S9_NS7_10__identityEEEvT0_T1_T2_T3_T4_T6_ --------------------------
	.section	.nv.shared._ZN3cub18CUB_300001_SM_10006detail6reduce28DeviceReduceSingleTileKernelINS2_10policy_hubIN4cuda3std3__45tupleIJblEEEyN6thrust24THRUST_300001_SM_1000_NS8cuda_cub9__find_if7functorIS9_EEE10Policy1000EPS9_SI_iSF_S9_S9_NS7_10__identityEEEvT0_T1_T2_T3_T4_T6_,"aw",@nobits
	.sectionflags	@""
	.align	8
.nv.shared._ZN3cub18CUB_300001_SM_10006detail6reduce28DeviceReduceSingleTileKernelINS2_10policy_hubIN4cuda3std3__45tupleIJblEEEyN6thrust24THRUST_300001_SM_1000_NS8cuda_cub9__find_if7functorIS9_EEE10Policy1000EPS9_SI_iSF_S9_S9_NS7_10__identityEEEvT0_T1_T2_T3_T4_T6_:
	.zero		1176


//--------------------- .nv.shared.reserved.0     --------------------------
	.section	.nv.shared.reserved.0,"aw",@nobits
	.weak		__nv_reservedSMEM_offset_0_alias
	.size		__nv_reservedSMEM_offset_0_alias, 0, 64
	.other		__nv_reservedSMEM_offset_0_alias,@"STO_CUDA_RESERVED_SHARED STV_DEFAULT"
__nv_reservedSMEM_offset_0_alias:
	.zero		0
	.zero		64


//--------------------- .nv.global                --------------------------
	.section	.nv.global,"aw",@nobits
.nv.global:
	.type		_ZN34_INTERNAL_a70d7d88_4_k_cu_dc959c8d6thrust24THRUST_300001_SM_1000_NS12placeholders2_8E,@object
	.size		_ZN34_INTERNAL_a70d7d88_4_k_cu_dc959c8d6thrust24THRUST_300001_SM_1000_NS12placeholders2_8E,(_ZN34_INTERNAL_a70d7d88_4_k_cu_dc959c8d4cuda3std3__436_GLOBAL__N__a70d7d88_4_k_cu_dc959c8d6ignoreE - _ZN34_INTERNAL_a70d7d88_4_k_cu_dc959c8d6thrust24THRUST_300001_SM_1000_NS12placeholders2_8E)
_ZN34_INTERNAL_a70d7d88_4_k_cu_dc959c8d6thrust24THRUST_300001_SM_1000_NS12placeholders2_8E:
	.zero		1
	.type		_ZN34_INTERNAL_a70d7d88_4_k_cu_dc959c8d4cuda3std3__436_GLOBAL__N__a70d7d88_4_k_cu_dc959c8d6ignoreE,@object
	.size		_ZN34_INTERNAL_a70d7d88_4_k_cu_dc959c8d4cuda3std3__436_GLOBAL__N__a70d7d88_4_k_cu_dc959c8d6ignoreE,(_ZN34_INTERNAL_a70d7d88_4_k_cu_dc959c8d4cuda3std6ranges3__45__cpo4dataE - _ZN34_INTERNAL_a70d7d88_4_k_cu_dc959c8d4cuda3std3__436_GLOBAL__N__a70d7d88_4_k_cu_dc959c8d6ignoreE)
_ZN34_INTERNAL_a70d7d88_4_k_cu_dc959c8d4cuda3std3__436_GLOBAL__N__a70d7d88_4_k_cu_dc959c8d6ignoreE:
	.zero		1
	.type		_ZN34_INTERNAL_a70d7d88_4_k_cu_dc959c8d4cuda3std6ranges3__45__cpo4dataE,@object
	.size		_ZN34_INTERNAL_a70d7d88_4_k_cu_dc959c8d4cuda3std6ranges3__45__cpo4dataE,(_ZN34_INTERNAL_a70d7d88_4_k_cu_dc959c8d6thrust24THRUST_300001_SM_1000_NS6system3cpp3parE - _ZN34_INTERNAL_a70d7d88_4_k_cu_dc959c8d4cuda3std6ranges3__45__cpo4dataE)
_ZN34_INTERNAL_a70d7d88_4_k_cu_dc959c8d4cuda3std6ranges3__45__cpo4dataE:
	.zero		1
	.type		_ZN34_INTERNAL_a70d7d88_4_k_cu_dc959c8d6thrust24THRUST_300001_SM_1000_NS6system3cpp3parE,@object
	.size		_ZN34_INTERNAL_a70d7d88_4_k_cu_dc959c8d6thrust24THRUST_300001_SM_1000_NS6system3cpp3parE,(_ZN34_INTERNAL_a70d7d88_4_k_cu_dc959c8d4cuda3std3__45__cpo5beginE - _ZN34_INTERNAL_a70d7d88_4_k_cu_dc959c8d6thrust24THRUST_300001_SM_1000_NS6system3cpp3parE)
_ZN34_INTERNAL_a70d7d88_4_k_cu_dc959c8d6thrust24THRUST_300001_SM_1000_NS6system3cpp3parE:
	.zero		1
	.type		_ZN34_INTERNAL_a70d7d88_4_k_cu_dc959c8d4cuda3std3__45__cpo5beginE,@object
	.size		_ZN34_INTERNAL_a70d7d88_4_k_cu_dc959c8d4cuda3std3__45__cpo5beginE,(_ZN34_INTERNAL_a70d7d88_4_k_cu_dc959c8d4cuda3std6ranges3__45__cpo5beginE - _ZN34_INTERNAL_a70d7d88_4_k_cu_dc959c8d4cuda3std3__45__cpo5beginE)
_ZN34_INTERNAL_a70d7d88_4_k_cu_dc959c8d4cuda3std3__45__cpo5beginE:
	.zero		1
	.type		_ZN34_INTERNAL_a70d7d88_4_k_cu_dc959c8d4cuda3std6ranges3__45__cpo5beginE,@object
	.size		_ZN34_INTERNAL_a70d7d88_4_k_cu_dc959c8d4cuda3std6ranges3__45__cpo5beginE,(_ZN34_INTERNAL_a70d7d88_4_k_cu_dc959c8d6thrust24THRUST_300001_SM_1000_NS6deviceE - _ZN34_INTERNAL_a70d7d88_4_k_cu_dc959c8d4cuda3std6ranges3__45__cpo5beginE)
_ZN34_INTERNAL_a70d7d88_4_k_cu_dc959c8d4cuda3std6ranges3__45__cpo5beginE:
	.zero		1
	.type		_ZN34_INTERNAL_a70d7d88_4_k_cu_dc959c8d6thrust24THRUST_300001_SM_1000_NS6deviceE,@object
	.size		_ZN34_INTERNAL_a70d7d88_4_k_cu_dc959c8d6thrust24THRUST_300001_SM_1000_NS6deviceE,(_ZN34_INTERNAL_a70d7d88_4_k_cu_dc959c8d4cuda3std3__47nulloptE - _ZN34_INTERNAL_a70d7d88_4_k_cu_dc959c8d6thrust24THRUST_300001_SM_1000_NS6deviceE)
_ZN34_INTERNAL_a70d7d88_4_k_cu_dc959c8d6thrust24THRUST_300001_SM_1000_NS6deviceE:
	.zero		1
	.type		_ZN34_INTERNAL_a70d7d88_4_k_cu_dc959c8d4cuda3std3__47nulloptE,@object
	.size		_ZN34_INTERNAL_a70d7d88_4_k_cu_dc959c8d4cuda3std3__47nulloptE,(_ZN34_INTERNAL_a70d7d88_4_k_cu_dc959c8d4cuda3std6ranges3__45__cpo8distanceE - _ZN34_INTERNAL_a70d7d88_4_k_cu_dc959c8d4cuda3std3__47nulloptE)
_ZN34_INTERNAL_a70d7d88_4_k_cu_dc959c8d4cuda3std3__47nulloptE:
	.zero		1
	.type		_ZN34_INTERNAL_a70d7d88_4_k_cu_dc959c8d4cuda3std6ranges3__45__cpo8distanceE,@object
	.size		_ZN34_INTERNAL_a70d7d88_4_k_cu_dc959c8d4cuda3std6ranges3__45__cpo8distanceE,(_ZN34_INTERNAL_a70d7d88_4_k_cu_dc959c8d6thrust24THRUST_300001_SM_1000_NS12placeholders2_4E - _ZN34_INTERNAL_a70d7d88_4_k_cu_dc959c8d4cuda3std6ranges3__45__cpo8distanceE)
_ZN34_INTERNAL_a70d7d88_4_k_cu_dc959c8d4cuda3std6ranges3__45__cpo8distanceE:
	.zero		1
	.type		_ZN34_INTERNAL_a70d7d88_4_k_cu_dc959c8d6thrust24THRUST_300001_SM_1000_NS12placeholders2_4E,@object
	.size		_ZN34_INTERNAL_a70d7d88_4_k_cu_dc959c8d6thrust24THRUST_300001_SM_1000_NS12placeholders2_4E,(_ZN34_INTERNAL_a70d7d88_4_k_cu_dc959c8d4cuda3std3__45__cpo6rbeginE - _ZN34_INTERNAL_a70d7d88_4_k_cu_dc959c8d6thrust24THRUST_300001_SM_1000_NS12placeholders2_4E)
_ZN34_INTERNAL_a70d7d88_4_k_cu_dc959c8d6thrust24THRUST_300001_SM_1000_NS12placeholders2_4E:
	.zero		1
	.type		_ZN34_INTERNAL_a70d7d88_4_k_cu_dc959c8d4cuda3std3__45__cpo6rbeginE,@object
	.size		_ZN34_INTERNAL_a70d7d88_4_k_cu_dc959c8d4cuda3std3__45__cpo6rbeginE,(_ZN34_INTERNAL_a70d7d88_4_k_cu_dc959c8d4cuda3std6ranges3__45__cpo7advanceE - _ZN34_INTERNAL_a70d7d88_4_k_cu_dc959c8d4cuda3std3__45__cpo6rbeginE)
_ZN34_INTERNAL_a70d7d88_4_k_cu_dc959c8d4cuda3std3__45__cpo6rbeginE:
	.zero		1
	.type		_ZN34_INTERNAL_a70d7d88_4_k_cu_dc959c8d4cuda3std6ranges3__45__cpo7advanceE,@object
	.size		_ZN34_INTERNAL_a70d7d88_4_k_cu_dc959c8d4cuda3std6ranges3__45__cpo7advanceE,(_ZN34_INTERNAL_a70d7d88_4_k_cu_dc959c8d6thrust24THRUST_300001_SM_1000_NS12placeholders3_10E - _ZN34_INTERNAL_a70d7d88_4_k_cu_dc959c8d4cuda3std6ranges3__45__cpo7advanceE)
_ZN34_INTERNAL_a70d7d88_4_k_cu_dc959c8d4cuda3std6ranges3__45__cpo7advanceE:
	.zero		1
	.type		_ZN34_INTERNAL_a70d7d88_4_k_cu_dc959c8d6thrust24THRUST_300001_SM_1000_NS12placeholders3_10E,@object
	.size		_ZN34_INTERNAL_a70d7d88_4_k_cu_dc959c8d6thrust24THRUST_300001_SM_1000_NS12placeholders3_10E,(_ZN34_INTERNAL_a70d7d88_4_k_cu_dc959c8d4cuda3std3__48in_placeE - _ZN34_INTERNAL_a70d7d88_4_k_cu_dc959c8d6thrust24THRUST_300001_SM_1000_NS12placeholders3_10E)
_ZN34_INTERNAL_a70d7d88_4_k_cu_dc959c8d6thrust24THRUST_300001_SM_1000_NS12placeholders3_10E:
	.zero		1
	.type		_ZN34_INTERNAL_a70d7d88_4_k_cu_dc959c8d4cuda3std3__48in_placeE,@object
	.size		_ZN34_INTERNAL_a70d7d88_4_k_cu_dc959c8d4cuda3std3__48in_placeE,(_ZN34_INTERNAL_a70d7d88_4_k_cu_dc959c8d4cuda3std6ranges3__45__cpo4sizeE - _ZN34_INTERNAL_a70d7d88_4_k_cu_dc959c8d4cuda3std3__48in_placeE)
_ZN34_INTERNAL_a70d7d88_4_k_cu_dc959c8d4cuda3std3__48in_placeE:
	.zero		1
	.type		_ZN34_INTERNAL_a70d7d88_4_k_cu_dc959c8d4cuda3std6ranges3__45__cpo4sizeE,@object
	.size		_ZN34_INTERNAL_a70d7d88_4_k_cu_dc959c8d4cuda3std6ranges3__45__cpo4sizeE,(_ZN34_INTERNAL_a70d7d88_4_k_cu_dc959c8d6thrust24THRUST_300001_SM_1000_NS12placeholders2_2E - _ZN34_INTERNAL_a70d7d88_4_k_cu_dc959c8d4cuda3std6ranges3__45__cpo4sizeE)
_ZN34_INTERNAL_a70d7d88_4_k_cu_dc959c8d4cuda3std6ranges3__45__cpo4sizeE:
	.zero		1
	.type		_ZN34_INTERNAL_a70d7d88_4_k_cu_dc959c8d6thrust24THRUST_300001_SM_1000_NS12placeholders2_2E,@object
	.size		_ZN34_INTERNAL_a70d7d88_4_k_cu_dc959c8d6thrust24THRUST_300001_SM_1000_NS12placeholders2_2E,(_ZN34_INTERNAL_a70d7d88_4_k_cu_dc959c8d4cuda3std3__45__cpo6cbeginE - _ZN34_INTERNAL_a70d7d88_4_k_cu_dc959c8d6thrust24THRUST_300001_SM_1000_NS12placeholders2_2E)
_ZN34_INTERNAL_a70d7d88_4_k_cu_dc959c8d6thrust24THRUST_300001_SM_1000_NS12placeholders2_2E:
	.zero		1
	.type		_ZN34_INTERNAL_a70d7d88_4_k_cu_dc959c8d4cuda3std3__45__cpo6cbeginE,@object
	.size		_ZN34_INTERNAL_a70d7d88_4_k_cu_dc959c8d4cuda3std3__45__cpo6cbeginE,(_ZN34_INTERNAL_a70d7d88_4_k_cu_dc959c8d4cuda3std6ranges3__45__cpo6cbeginE - _ZN34_INTERNAL_a70d7d88_4_k_cu_dc959c8d4cuda3std3__45__cpo6cbeginE)
_ZN34_INTERNAL_a70d7d88_4_k_cu_dc959c8d4cuda3std3__45__cpo6cbeginE:
	.zero		1
	.type		_ZN34_INTERNAL_a70d7d88_4_k_cu_dc959c8d4cuda3std6ranges3__45__cpo6cbeginE,@object
	.size		_ZN34_INTERNAL_a70d7d88_4_k_cu_dc959c8d4cuda3std6ranges3__45__cpo6cbeginE,(_ZN34_INTERNAL_a70d7d88_4_k_cu_dc959c8d6thrust24THRUST_300001_SM_1000_NS12placeholders2_6E - _ZN34_INTERNAL_a70d7d88_4_k_cu_dc959c8d4cuda3std6ranges3__45__cpo6cbeginE)
_ZN34_INTERNAL_a70d7d88_4_k_cu_dc959c8d4cuda3std6ranges3__45__cpo6cbeginE:
	.zero		1
	.type		_ZN34_INTERNAL_a70d7d88_4_k_cu_dc959c8d6thrust24THRUST_300001_SM_1000_NS12placeholders2_6E,@object
	.size		_ZN34_INTERNAL_a70d7d88_4_k_cu_dc959c8d6thrust24THRUST_300001_SM_1000_NS12placeholders2_6E,(_ZN34_INTERNAL_a70d7d88_4_k_cu_dc959c8d4cuda3std3__45__cpo7crbeginE - _ZN34_INTERNAL_a70d7d88_4_k_cu_dc959c8d6thrust24THRUST_300001_SM_1000_NS12placeholders2_6E)
_ZN34_INTERNAL_a70d7d88_4_k_cu_dc959c8d6thrust24THRUST_300001_SM_1000_NS12placeholders2_6E:
	.zero		1
	.type		_ZN34_INTERNAL_a70d7d88_4_k_cu_dc959c8d4cuda3std3__45__cpo7crbeginE,@object
	.size		_ZN34_INTERNAL_a70d7d88_4_k_cu_dc959c8d4cuda3std3__45__cpo7crbeginE,(_ZN34_INTERNAL_a70d7d88_4_k_cu_dc959c8d4cuda3std6ranges3__45__cpo4nextE - _ZN34_INTERNAL_a70d7d88_4_k_cu_dc959c8d4cuda3std3__45__cpo7crbeginE)
_ZN34_INTERNAL_a70d7d88_4_k_cu_dc959c8d4cuda3std3__45__cpo7crbeginE:
	.zero		1
	.type		_ZN34_INTERNAL_a70d7d88_4_k_cu_dc959c8d4cuda3std6ranges3__45__cpo4nextE,@object
	.size		_ZN34_INTERNAL_a70d7d88_4_k_cu_dc959c8d4cuda3std6ranges3__45__cpo4nextE,(_ZN34_INTERNAL_a70d7d88_4_k_cu_dc959c8d4cuda3std6ranges3__45__cpo4swapE - _ZN34_INTERNAL_a70d7d88_4_k_cu_dc959c8d4cuda3std6ranges3__45__cpo4nextE)
_ZN34_INTERNAL_a70d7d88_4_k_cu_dc959c8d4cuda3std6ranges3__45__cpo4nextE:
	.zero		1
	.type		_ZN34_INTERNAL_a70d7d88_4_k_cu_dc959c8d4cuda3std6ranges3__45__cpo4swapE,@object
	.size		_ZN34_INTERNAL_a70d7d88_4_k_cu_dc959c8d4cuda3std6ranges3__45__cpo4swapE,(_ZN34_INTERNAL_a70d7d88_4_k_cu_dc959c8d6thrust24THRUST_300001_SM_1000_NS8cuda_cub10par_nosyncE - _ZN34_INTERNAL_a70d7d88_4_k_cu_dc959c8d4cuda3std6ranges3__45__cpo4swapE)
_ZN34_INTERNAL_a70d7d88_4_k_cu_dc959c8d4cuda3std6ranges3__45__cpo4swapE:
	.zero		1
	.type		_ZN34_INTERNAL_a70d7d88_4_k_cu_dc959c8d6thrust24THRUST_300001_SM_1000_NS8cuda_cub10par_nosyncE,@object
	.size		_ZN34_INTERNAL_a70d7d88_4_k_cu_dc959c8d6thrust24THRUST_300001_SM_1000_NS8cuda_cub10par_nosyncE,(_ZN34_INTERNAL_a70d7d88_4_k_cu_dc959c8d6thrust24THRUST_300001_SM_1000_NS3seqE - _ZN34_INTERNAL_a70d7d88_4_k_cu_dc959c8d6thrust24THRUST_300001_SM_1000_NS8cuda_cub10par_nosyncE)
_ZN34_INTERNAL_a70d7d88_4_k_cu_dc959c8d6thrust24THRUST_300001_SM_1000_NS8cuda_cub10par_nosyncE:
	.zero		1
	.type		_ZN34_INTERNAL_a70d7d88_4_k_cu_dc959c8d6thrust24THRUST_300001_SM_1000_NS3seqE,@object
	.size		_ZN34_INTERNAL_a70d7d88_4_k_cu_dc959c8d6thrust24THRUST_300001_SM_1000_NS3seqE,(_ZN34_INTERNAL_a70d7d88_4_k_cu_dc959c8d4cuda3std3__420unreachable_sentinelE - _ZN34_INTERNAL_a70d7d88_4_k_cu_dc959c8d6thrust24THRUST_300001_SM_1000_NS3seqE)
_ZN34_INTERNAL_a70d7d88_4_k_cu_dc959c8d6thrust24THRUST_300001_SM_1000_NS3seqE:
	.zero		1
	.type		_ZN34_INTERNAL_a70d7d88_4_k_cu_dc959c8d4cuda3std3__420unreachable_sentinelE,@object
	.size		_ZN34_INTERNAL_a70d7d88_4_k_cu_dc959c8d4cuda3std3__420unreachable_sentinelE,(_ZN34_INTERNAL_a70d7d88_4_k_cu_dc959c8d4cuda3std6ranges3__45__cpo5ssizeE - _ZN34_INTERNAL_a70d7d88_4_k_cu_dc959c8d4cuda3std3__420unreachable_sentinelE)
_ZN34_INTERNAL_a70d7d88_4_k_cu_dc959c8d4cuda3std3__420unreachable_sentinelE:
	.zero		1
	.type		_ZN34_INTERNAL_a70d7d88_4_k_cu_dc959c8d4cuda3std6ranges3__45__cpo5ssizeE,@object
	.size		_ZN34_INTERNAL_a70d7d88_4_k_cu_dc959c8d4cuda3std6ranges3__45__cpo5ssizeE,(_ZN34_INTERNAL_a70d7d88_4_k_cu_dc959c8d6thrust24THRUST_300001_SM_1000_NS12placeholders2_3E - _ZN34_INTERNAL_a70d7d88_4_k_cu_dc959c8d4cuda3std6ranges3__45__cpo5ssizeE)
_ZN34_INTERNAL_a70d7d88_4_k_cu_dc959c8d4cuda3std6ranges3__45__cpo5ssizeE:
	.zero		1
	.type		_ZN34_INTERNAL_a70d7d88_4_k_cu_dc959c8d6thrust24THRUST_300001_SM_1000_NS12placeholders2_3E,@object
	.size		_ZN34_INTERNAL_a70d7d88_4_k_cu_dc959c8d6thrust24THRUST_300001_SM_1000_NS12placeholders2_3E,(_ZN34_INTERNAL_a70d7d88_4_k_cu_dc959c8d4cuda3std3__45__cpo4cendE - _ZN34_INTERNAL_a70d7d88_4_k_cu_dc959c8d6thrust24THRUST_300001_SM_1000_NS12placeholders2_3E)
_ZN34_INTERNAL_a70d7d88_4_k_cu_dc959c8d6thrust24THRUST_300001_SM_1000_NS12placeholders2_3E:
	.zero		1
	.type		_ZN34_INTERNAL_a70d7d88_4_k_cu_dc959c8d4cuda3std3__45__cpo4cendE,@object
	.size		_ZN34_INTERNAL_a70d7d88_4_k_cu_dc959c8d4cuda3std3__45__cpo4cendE,(_ZN34_INTERNAL_a70d7d88_4_k_cu_dc959c8d4cuda3std6ranges3__45__cpo4cendE - _ZN34_INTERNAL_a70d7d88_4_k_cu_dc959c8d4cuda3std3__45__cpo4cendE)
_ZN34_INTERNAL_a70d7d88_4_k_cu_dc959c8d4cuda3std3__45__cpo4cendE:
	.zero		1
	.type		_ZN34_INTERNAL_a70d7d88_4_k_cu_dc959c8d4cuda3std6ranges3__45__cpo4cendE,@object
	.size		_ZN34_INTERNAL_a70d7d88_4_k_cu_dc959c8d4cuda3std6ranges3__45__cpo4cendE,(_ZN34_INTERNAL_a70d7d88_4_k_cu_dc959c8d6thrust24THRUST_300001_SM_1000_NS12placeholders2_7E - _ZN34_INTERNAL_a70d7d88_4_k_cu_dc959c8d4cuda3std6ranges3__45__cpo4cendE)
_ZN34_INTERNAL_a70d7d88_4_k_cu_dc959c8d4cuda3std6ranges3__45__cpo4cendE:
	.zero		1
	.type		_ZN34_INTERNAL_a70d7d88_4_k_cu_dc959c8d6thrust24THRUST_300001_SM_1000_NS12placeholders2_7E,@object
	.size		_ZN34_INTERNAL_a70d7d88_4_k_cu_dc959c8d6thrust24THRUST_300001_SM_1000_NS12placeholders2_7E,(_ZN34_INTERNAL_a70d7d88_4_k_cu_dc959c8d4cuda3std3__45__cpo5crendE - _ZN34_INTERNAL_a70d7d88_4_k_cu_dc959c8d6thrust24THRUST_300001_SM_1000_NS12placeholders2_7E)
_ZN34_INTERNAL_a70d7d88_4_k_cu_dc959c8d6thrust24THRUST_300001_SM_1000_NS12placeholders2_7E:
	.zero		1
	.type		_ZN34_INTERNAL_a70d7d88_4_k_cu_dc959c8d4cuda3std3__45__cpo5crendE,@object
	.size		_ZN34_INTERNAL_a70d7d88_4_k_cu_dc959c8d4cuda3std3__45__cpo5crendE,(_ZN34_INTERNAL_a70d7d88_4_k_cu_dc959c8d4cuda3std6ranges3__45__cpo4prevE - _ZN34_INTERNAL_a70d7d88_4_k_cu_dc959c8d4cuda3std3__45__cpo5crendE)
_ZN34_INTERNAL_a70d7d88_4_k_cu_dc959c8d4cuda3std3__45__cpo5crendE:
	.zero		1
	.type		_ZN34_INTERNAL_a70d7d88_4_k_cu_dc959c8d4cuda3std6ranges3__45__cpo4prevE,@object
	.size		_ZN34_INTERNAL_a70d7d88_4_k_cu_dc959c8d4cuda3std6ranges3__45__cpo4prevE,(_ZN34_INTERNAL_a70d7d88_4_k_cu_dc959c8d4cuda3std6ranges3__45__cpo9iter_moveE - _ZN34_INTERNAL_a70d7d88_4_k_cu_dc959c8d4cuda3std6ranges3__45__cpo4prevE)
_ZN34_INTERNAL_a70d7d88_4_k_cu_dc959c8d4cuda3std6ranges3__45__cpo4prevE:
	.zero		1
	.type		_ZN34_INTERNAL_a70d7d88_4_k_cu_dc959c8d4cuda3std6ranges3__45__cpo9iter_moveE,@object
	.size		_ZN34_INTERNAL_a70d7d88_4_k_cu_dc959c8d4cuda3std6ranges3__45__cpo9iter_moveE,(_ZN34_INTERNAL_a70d7d88_4_k_cu_dc959c8d6thrust24THRUST_300001_SM_1000_NS6system6detail10sequential3seqE - _ZN34_INTERNAL_a70d7d88_4_k_cu_dc959c8d4cuda3std6ranges3__45__cpo9iter_moveE)
_ZN34_INTERNAL_a70d7d88_4_k_cu_dc959c8d4cuda3std6ranges3__45__cpo9iter_moveE:
	.zero		1
	.type		_ZN34_INTERNAL_a70d7d88_4_k_cu_dc959c8d6thrust24THRUST_300001_SM_1000_NS6system6detail10sequential3seqE,@object
	.size		_ZN34_INTERNAL_a70d7d88_4_k_cu_dc959c8d6thrust24THRUST_300001_SM_1000_NS6system6detail10sequential3seqE,(_ZN34_INTERNAL_a70d7d88_4_k_cu_dc959c8d6thrust24THRUST_300001_SM_1000_NS12placeholders2_9E - _ZN34_INTERNAL_a70d7d88_4_k_cu_dc959c8d6thrust24THRUST_300001_SM_1000_NS6system6detail10sequential3seqE)
_ZN34_INTERNAL_a70d7d88_4_k_cu_dc959c8d6thrust24THRUST_300001_SM_1000_NS6system6detail10sequential3seqE:
	.zero		1
	.type		_ZN34_INTERNAL_a70d7d88_4_k_cu_dc959c8d6thrust24THRUST_300001_SM_1000_NS12placeholders2_9E,@object
	.size		_ZN34_INTERNAL_a70d7d88_4_k_cu_dc959c8d6thrust24THRUST_300001_SM_1000_NS12placeholders2_9E,(_ZN34_INTERNAL_a70d7d88_4_k_cu_dc959c8d4cuda3std3__419piecewise_constructE - _ZN34_INTERNAL_a70d7d88_4_k_cu_dc959c8d6thrust24THRUST_300001_SM_1000_NS12placeholders2_9E)
_ZN34_INTERNAL_a70d7d88_4_k_cu_dc959c8d6thrust24THRUST_300001_SM_1000_NS12placeholders2_9E:
	.zero		1
	.type		_ZN34_INTERNAL_a70d7d88_4_k_cu_dc959c8d4cuda3std3__419piecewise_constructE,@object
	.size		_ZN34_INTERNAL_a70d7d88_4_k_cu_dc959c8d4cuda3std3__419piecewise_constructE,(_ZN34_INTERNAL_a70d7d88_4_k_cu_dc959c8d4cuda3std6ranges3__45__cpo5cdataE - _ZN34_INTERNAL_a70d7d88_4_k_cu_dc959c8d4cuda3std3__419piecewise_constructE)
_ZN34_INTERNAL_a70d7d88_4_k_cu_dc959c8d4cuda3std3__419piecewise_constructE:
	.zero		1
	.type		_ZN34_INTERNAL_a70d7d88_4_k_cu_dc959c8d4cuda3std6ranges3__45__cpo5cdataE,@object
	.size		_ZN34_INTERNAL_a70d7d88_4_k_cu_dc959c8d4cuda3std6ranges3__45__cpo5cdataE,(_ZN34_INTERNAL_a70d7d88_4_k_cu_dc959c8d6thrust24THRUST_300001_SM_1000_NS12placeholders2_1E - _ZN34_INTERNAL_a70d7d88_4_k_cu_dc959c8d4cuda3std6ranges3__45__cpo5cdataE)
_ZN34_INTERNAL_a70d7d88_4_k_cu_dc959c8d4cuda3std6ranges3__45__cpo5cdataE:
	.zero		1
	.type		_ZN34_INTERNAL_a70d7d88_4_k_cu_dc959c8d6thrust24THRUST_300001_SM_1000_NS12placeholders2_1E,@object
	.size		_ZN34_INTERNAL_a70d7d88_4_k_cu_dc959c8d6thrust24THRUST_300001_SM_1000_NS12placeholders2_1E,(_ZN34_INTERNAL_a70d7d88_4_k_cu_dc959c8d4cuda3std3__45__cpo3endE - _ZN34_INTERNAL_a70d7d88_4_k_cu_dc959c8d6thrust24THRUST_300001_SM_1000_NS12placeholders2_1E)
_ZN34_INTERNAL_a70d7d88_4_k_cu_dc959c8d6thrust24THRUST_300001_SM_1000_NS12placeholders2_1E:
	.zero		1
	.type		_ZN34_INTERNAL_a70d7d88_4_k_cu_dc959c8d4cuda3std3__45__cpo3endE,@object
	.size		_ZN34_INTERNAL_a70d7d88_4_k_cu_dc959c8d4cuda3std3__45__cpo3endE,(_ZN34_INTERNAL_a70d7d88_4_k_cu_dc959c8d4cuda3std6ranges3__45__cpo3endE - _ZN34_INTERNAL_a70d7d88_4_k_cu_dc959c8d4cuda3std3__45__cpo3endE)
_ZN34_INTERNAL_a70d7d88_4_k_cu_dc959c8d4cuda3std3__45__cpo3endE:
	.zero		1
	.type		_ZN34_INTERNAL_a70d7d88_4_k_cu_dc959c8d4cuda3std6ranges3__45__cpo3endE,@object
	.size		_ZN34_INTERNAL_a70d7d88_4_k_cu_dc959c8d4cuda3std6ranges3__45__cpo3endE,(_ZN34_INTERNAL_a70d7d88_4_k_cu_dc959c8d6thrust24THRUST_300001_SM_1000_NS12placeholders2_5E - _ZN34_INTERNAL_a70d7d88_4_k_cu_dc959c8d4cuda3std6ranges3__45__cpo3endE)
_ZN34_INTERNAL_a70d7d88_4_k_cu_dc959c8d4cuda3std6ranges3__45__cpo3endE:
	.zero		1
	.type		_ZN34_INTERNAL_a70d7d88_4_k_cu_dc959c8d6thrust24THRUST_300001_SM_1000_NS12placeholders2_5E,@object
	.size		_ZN34_INTERNAL_a70d7d88_4_k_cu_dc959c8d6thrust24THRUST_300001_SM_1000_NS12placeholders2_5E,(_ZN34_INTERNAL_a70d7d88_4_k_cu_dc959c8d4cuda3std3__45__cpo4rendE - _ZN34_INTERNAL_a70d7d88_4_k_cu_dc959c8d6thrust24THRUST_300001_SM_1000_NS12placeholders2_5E)
_ZN34_INTERNAL_a70d7d88_4_k_cu_dc959c8d6thrust24THRUST_300001_SM_1000_NS12placeholders2_5E:
	.zero		1
	.type		_ZN34_INTERNAL_a70d7d88_4_k_cu_dc959c8d4cuda3std3__45__cpo4rendE,@object
	.size		_ZN34_INTERNAL_a70d7d88_4_k_cu_dc959c8d4cuda3std3__45__cpo4rendE,(_ZN34_INTERNAL_a70d7d88_4_k_cu_dc959c8d4cuda3std6ranges3__45__cpo9iter_swapE - _ZN34_INTERNAL_a70d7d88_4_k_cu_dc959c8d4cuda3std3__45__cpo4rendE)
_ZN34_INTERNAL_a70d7d88_4_k_cu_dc959c8d4cuda3std3__45__cpo4rendE:
	.zero		1
	.type		_ZN34_INTERNAL_a70d7d88_4_k_cu_dc959c8d4cuda3std6ranges3__45__cpo9iter_swapE,@object
	.size		_ZN34_INTERNAL_a70d7d88_4_k_cu_dc959c8d4cuda3std6ranges3__45__cpo9iter_swapE,(_ZN34_INTERNAL_a70d7d88_4_k_cu_dc959c8d4cuda3std3__48unexpectE - _ZN34_INTERNAL_a70d7d88_4_k_cu_dc959c8d4cuda3std6ranges3__45__cpo9iter_swapE)
_ZN34_INTERNAL_a70d7d88_4_k_cu_dc959c8d4cuda3std6ranges3__45__cpo9iter_swapE:
	.zero		1
	.type		_ZN34_INTERNAL_a70d7d88_4_k_cu_dc959c8d4cuda3std3__48unexpectE,@object
	.size		_ZN34_INTERNAL_a70d7d88_4_k_cu_dc959c8d4cuda3std3__48unexpectE,(_ZN34_INTERNAL_a70d7d88_4_k_cu_dc959c8d6thrust24THRUST_300001_SM_1000_NS8cuda_cub3parE - _ZN34_INTERNAL_a70d7d88_4_k_cu_dc959c8d4cuda3std3__48unexpectE)
_ZN34_INTERNAL_a70d7d88_4_k_cu_dc959c8d4cuda3std3__48unexpectE:
	.zero		1
	.type		_ZN34_INTERNAL_a70d7d88_4_k_cu_dc959c8d6thrust24THRUST_300001_SM_1000_NS8cuda_cub3parE,@object
	.size		_ZN34_INTERNAL_a70d7d88_4_k_cu_dc959c8d6thrust24THRUST_300001_SM_1000_NS8cuda_cub3parE,(.L_29 - _ZN34_INTERNAL_a70d7d88_4_k_cu_dc959c8d6thrust24THRUST_300001_SM_1000_NS8cuda_cub3parE)
_ZN34_INTERNAL_a70d7d88_4_k_cu_dc959c8d6thrust24THRUST_300001_SM_1000_NS8cuda_cub3parE:
	.zero		1
.L_29:


//--------------------- .nv.shared._ZN3cub18CUB_300001_SM_10006detail6reduce18DeviceReduceKernelINS2_10policy_hubIN4cuda3std3__45tupleIJblEEEyN6thrust24THRUST_300001_SM_1000_NS8cuda_cub9__find_if7functorIS9_EEE10Policy1000ENSB_12zip_iteratorINS8_IJNSD_26transform_input_iterator_tIbNSB_6detail15normal_iteratorINSB_10device_ptrIbEEEENSK_10functional5actorINSP_9compositeIJNSP_16operator_adaptorINS7_8equal_toIvEEEENSQ_INSP_8argumentILj0EEEEENSQ_INSP_5valueIbEEEEEEEEEEENSB_17counting_iteratorIlNSB_11use_defaultES16_S16_EEEEEEEySF_S9_NS7_10__identityEEEvT0_PT3_T1_NS0_13GridEvenShareIS1E_EET2_T4_ --------------------------
	.section	.nv.shared._ZN3cub18CUB_300001_SM_10006detail6reduce18DeviceReduceKernelINS2_10policy_hubIN4cuda3std3__45tupleIJblEEEyN6thrust24THRUST_300001_SM_1000_NS8cuda_cub9__find_if7functorIS9_EEE10Policy1000ENSB_12zip_iteratorINS8_IJNSD_26transform_input_iterator_tIbNSB_6detail15normal_iteratorINSB_10device_ptrIbEEEENSK_10functional5actorINSP_9compositeIJNSP_16operator_adaptorINS7_8equal_toIvEEEENSQ_INSP_8argumentILj0EEEEENSQ_INSP_5valueIbEEEEEEEEEEENSB_17counting_iteratorIlNSB_11use_defaultES16_S16_EEEEEEEySF_S9_NS7_10__identityEEEvT0_PT3_T1_NS0_13GridEvenShareIS1E_EET2_T4_,"aw",@nobits
	.sectionflags	@""
	.align	8
.nv.shared._ZN3cub18CUB_300001_SM_10006detail6reduce18DeviceReduceKernelINS2_10policy_hubIN4cuda3std3__45tupleIJblEEEyN6thrust24THRUST_300001_SM_1000_NS8cuda_cub9__find_if7functorIS9_EEE10Policy1000ENSB_12zip_iteratorINS8_IJNSD_26transform_input_iterator_tIbNSB_6detail15normal_iteratorINSB_10device_ptrIbEEEENSK_10functional5actorINSP_9compositeIJNSP_16operator_adaptorINS7_8equal_toIvEEEENSQ_INSP_8argumentILj0EEEEENSQ_INSP_5valueIbEEEEEEEEEEENSB_17counting_iteratorIlNSB_11use_defaultES16_S16_EEEEEEEySF_S9_NS7_10__identityEEEvT0_PT3_T1_NS0_13GridEvenShareIS1E_EET2_T4_:
	.zero		1176


//--------------------- .nv.shared._ZN3cub18CUB_300001_SM_10006detail6reduce28DeviceReduceSingleTileKernelINS2_10policy_hubIN4cuda3std3__45tupleIJblEEEyN6thrust24THRUST_300001_SM_1000_NS8cuda_cub9__find_if7functorIS9_EEE10Policy1000ENSB_12zip_iteratorINS8_IJNSD_26transform_input_iterator_tIbNSB_6detail15normal_iteratorINSB_10device_ptrIbEEEENSK_10functional5actorINSP_9compositeIJNSP_16operator_adaptorINS7_8equal_toIvEEEENSQ_INSP_8argumentILj0EEEEENSQ_INSP_5valueIbEEEEEEEEEEENSB_17counting_iteratorIlNSB_11use_defaultES16_S16_EEEEEEEPS9_ySF_S9_S9_NS7_10__identityEEEvT0_T1_T2_T3_T4_T6_ --------------------------
	.section	.nv.shared._ZN3cub18CUB_300001_SM_10006detail6reduce28DeviceReduceSingleTileKernelINS2_10policy_hubIN4cuda3std3__45tupleIJblEEEyN6thrust24THRUST_300001_SM_1000_NS8cuda_cub9__find_if7functorIS9_EEE10Policy1000ENSB_12zip_iteratorINS8_IJNSD_26transform_input_iterator_tIbNSB_6detail15normal_iteratorINSB_10device_ptrIbEEEENSK_10functional5actorINSP_9compositeIJNSP_16operator_adaptorINS7_8equal_toIvEEEENSQ_INSP_8argumentILj0EEEEENSQ_INSP_5valueIbEEEEEEEEEEENSB_17counting_iteratorIlNSB_11use_defaultES16_S16_EEEEEEEPS9_ySF_S9_S9_NS7_10__identityEEEvT0_T1_T2_T3_T4_T6_,"aw",@nobits
	.sectionflags	@""
	.align	8
.nv.shared._ZN3cub18CUB_300001_SM_10006detail6reduce28DeviceReduceSingleTileKernelINS2_10policy_hubIN4cuda3std3__45tupleIJblEEEyN6thrust24THRUST_300001_SM_1000_NS8cuda_cub9__find_if7functorIS9_EEE10Policy1000ENSB_12zip_iteratorINS8_IJNSD_26transform_input_iterator_tIbNSB_6detail15normal_iteratorINSB_10device_ptrIbEEEENSK_10functional5actorINSP_9compositeIJNSP_16operator_adaptorINS7_8equal_toIvEEEENSQ_INSP_8argumentILj0EEEEENSQ_INSP_5valueIbEEEEEEEEEEENSB_17counting_iteratorIlNSB_11use_defaultES16_S16_EEEEEEEPS9_ySF_S9_S9_NS7_10__identityEEEvT0_T1_T2_T3_T4_T6_:
	.zero		1176


//--------------------- .nv.shared._ZN3cub18CUB_300001_SM_10006detail6reduce28DeviceReduceSingleTileKernelINS2_10policy_hubIN4cuda3std3__45tupleIJblEEEjN6thrust24THRUST_300001_SM_1000_NS8cuda_cub9__find_if7functorIS9_EEE10Policy1000EPS9_SI_iSF_S9_S9_NS7_10__identityEEEvT0_T1_T2_T3_T4_T6_ --------------------------
	.section	.nv.shared._ZN3cub18CUB_300001_SM_10006detail6reduce28DeviceReduceSingleTileKernelINS2_10policy_hubIN4cuda3std3__45tupleIJblEEEjN6thrust24THRUST_300001_SM_1000_NS8cuda_cub9__find_if7functorIS9_EEE10Policy1000EPS9_SI_iSF_S9_S9_NS7_10__identityEEEvT0_T1_T2_T3_T4_T6_,"aw",@nobits
	.sectionflags	@""
	.align	8
.nv.shared._ZN3cub18CUB_300001_SM_10006detail6reduce28DeviceReduceSingleTileKernelINS2_10policy_hubIN4cuda3std3__45tupleIJblEEEjN6thrust24THRUST_300001_SM_1000_NS8cuda_cub9__find_if7functorIS9_EEE10Policy1000EPS9_SI_iSF_S9_S9_NS7_10__identityEEEvT0_T1_T2_T3_T4_T6_:
	.zero		1176


//--------------------- .nv.shared._ZN3cub18CUB_300001_SM_10006detail6reduce18DeviceReduceKernelINS2_10policy_hubIN4cuda3std3__45tupleIJblEEEjN6thrust24THRUST_300001_SM_1000_NS8cuda_cub9__find_if7functorIS9_EEE10Policy1000ENSB_12zip_iteratorINS8_IJNSD_26transform_input_iterator_tIbNSB_6detail15normal_iteratorINSB_10device_ptrIbEEEENSK_10functional5actorINSP_9compositeIJNSP_16operator_adaptorINS7_8equal_toIvEEEENSQ_INSP_8argumentILj0EEEEENSQ_INSP_5valueIbEEEEEEEEEEENSB_17counting_iteratorIlNSB_11use_defaultES16_S16_EEEEEEEjSF_S9_NS7_10__identityEEEvT0_PT3_T1_NS0_13GridEvenShareIS1E_EET2_T4_ --------------------------
	.section	.nv.shared._ZN3cub18CUB_300001_SM_10006detail6reduce18DeviceReduceKernelINS2_10policy_hubIN4cuda3std3__45tupleIJblEEEjN6thrust24THRUST_300001_SM_1000_NS8cuda_cub9__find_if7functorIS9_EEE10Policy1000ENSB_12zip_iteratorINS8_IJNSD_26transform_input_iterator_tIbNSB_6detail15normal_iteratorINSB_10device_ptrIbEEEENSK_10functional5actorINSP_9compositeIJNSP_16operator_adaptorINS7_8equal_toIvEEEENSQ_INSP_8argumentILj0EEEEENSQ_INSP_5valueIbEEEEEEEEEEENSB_17counting_iteratorIlNSB_11use_defaultES16_S16_EEEEEEEjSF_S9_NS7_10__identityEEEvT0_PT3_T1_NS0_13GridEvenShareIS1E_EET2_T4_,"aw",@nobits
	.sectionflags	@""
	.align	8
.nv.shared._ZN3cub18CUB_300001_SM_10006detail6reduce18DeviceReduceKernelINS2_10policy_hubIN4cuda3std3__45tupleIJblEEEjN6thrust24THRUST_300001_SM_1000_NS8cuda_cub9__find_if7functorIS9_EEE10Policy1000ENSB_12zip_iteratorINS8_IJNSD_26transform_input_iterator_tIbNSB_6detail15normal_iteratorINSB_10device_ptrIbEEEENSK_10functional5actorINSP_9compositeIJNSP_16operator_adaptorINS7_8equal_toIvEEEENSQ_INSP_8argumentILj0EEEEENSQ_INSP_5valueIbEEEEEEEEEEENSB_17counting_iteratorIlNSB_11use_defaultES16_S16_EEEEEEEjSF_S9_NS7_10__identityEEEvT0_PT3_T1_NS0_13GridEvenShareIS1E_EET2_T4_:
	.zero		1176


//--------------------- .nv.shared._ZN3cub18CUB_300001_SM_10006detail6reduce28DeviceReduceSingleTileKernelINS2_10policy_hubIN4cuda3std3__45tupleIJblEEEjN6thrust24THRUST_300001_SM_1000_NS8cuda_cub9__find_if7functorIS9_EEE10Policy1000ENSB_12zip_iteratorINS8_IJNSD_26transform_input_iterator_tIbNSB_6detail15normal_iteratorINSB_10device_ptrIbEEEENSK_10functional5actorINSP_9compositeIJNSP_16operator_adaptorINS7_8equal_toIvEEEENSQ_INSP_8argumentILj0EEEEENSQ_INSP_5valueIbEEEEEEEEEEENSB_17counting_iteratorIlNSB_11use_defaultES16_S16_EEEEEEEPS9_jSF_S9_S9_NS7_10__identityEEEvT0_T1_T2_T3_T4_T6_ --------------------------
	.section	.nv.shared._ZN3cub18CUB_300001_SM_10006detail6reduce28DeviceReduceSingleTileKernelINS2_10policy_hubIN4cuda3std3__45tupleIJblEEEjN6thrust24THRUST_300001_SM_1000_NS8cuda_cub9__find_if7functorIS9_EEE10Policy1000ENSB_12zip_iteratorINS8_IJNSD_26transform_input_iterator_tIbNSB_6detail15normal_iteratorINSB_10device_ptrIbEEEENSK_10functional5actorINSP_9compositeIJNSP_16operator_adaptorINS7_8equal_toIvEEEENSQ_INSP_8argumentILj0EEEEENSQ_INSP_5valueIbEEEEEEEEEEENSB_17counting_iteratorIlNSB_11use_defaultES16_S16_EEEEEEEPS9_jSF_S9_S9_NS7_10__identityEEEvT0_T1_T2_T3_T4_T6_,"aw",@nobits
	.sectionflags	@""
	.align	8
.nv.shared._ZN3cub18CUB_300001_SM_10006detail6reduce28DeviceReduceSingleTileKernelINS2_10policy_hubIN4cuda3std3__45tupleIJblEEEjN6thrust24THRUST_300001_SM_1000_NS8cuda_cub9__find_if7functorIS9_EEE10Policy1000ENSB_12zip_iteratorINS8_IJNSD_26transform_input_iterator_tIbNSB_6detail15normal_iteratorINSB_10device_ptrIbEEEENSK_10functional5actorINSP_9compositeIJNSP_16operator_adaptorINS7_8equal_toIvEEEENSQ_INSP_8argumentILj0EEEEENSQ_INSP_5valueIbEEEEEEEEEEENSB_17counting_iteratorIlNSB_11use_defaultES16_S16_EEEEEEEPS9_jSF_S9_S9_NS7_10__identityEEEvT0_T1_T2_T3_T4_T6_:
	.zero		1176


//--------------------- .nv.shared._ZN3cub18CUB_300001_SM_10006detail6reduce18DeviceReduceKernelINS2_10policy_hubIdy11max_functorIdEE10Policy1000EN6thrust24THRUST_300001_SM_1000_NS6detail15normal_iteratorINSA_10device_ptrIdEEEEyS6_dN4cuda3std3__410__identityEEEvT0_PT3_T1_NS0_13GridEvenShareISN_EET2_T4_ --------------------------
	.section	.nv.shared._ZN3cub18CUB_300001_SM_10006detail6reduce18DeviceReduceKernelINS2_10policy_hubIdy11max_functorIdEE10Policy1000EN6thrust24THRUST_300001_SM_1000_NS6detail15normal_iteratorINSA_10device_ptrIdEEEEyS6_dN4cuda3std3__410__identityEEEvT0_PT3_T1_NS0_13GridEvenShareISN_EET2_T4_,"aw",@nobits
	.sectionflags	@""
	.align	8
.nv.shared._ZN3cub18CUB_300001_SM_10006detail6reduce18DeviceReduceKernelINS2_10policy_hubIdy11max_functorIdEE10Policy1000EN6thrust24THRUST_300001_SM_1000_NS6detail15normal_iteratorINSA_10device_ptrIdEEEEyS6_dN4cuda3std3__410__identityEEEvT0_PT3_T1_NS0_13GridEvenShareISN_EET2_T4_:
	.zero		1104


//--------------------- .nv.shared._ZN3cub18CUB_300001_SM_10006detail6reduce28DeviceReduceSingleTileKernelINS2_10policy_hubIdy11max_functorIdEE10Policy1000EN6thrust24THRUST_300001_SM_1000_NS6detail15normal_iteratorINSA_10device_ptrIdEEEEPdyS6_ddN4cuda3std3__410__identityEEEvT0_T1_T2_T3_T4_T6_ --------------------------
	.section	.nv.shared._ZN3cub18CUB_300001_SM_10006detail6reduce28DeviceReduceSingleTileKernelINS2_10policy_hubIdy11max_functorIdEE10Policy1000EN6thrust24THRUST_300001_SM_1000_NS6detail15normal_iteratorINSA_10device_ptrIdEEEEPdyS6_ddN4cuda3std3__410__identityEEEvT0_T1_T2_T3_T4_T6_,"aw",@nobits
	.sectionflags	@""
	.align	8
.nv.shared._ZN3cub18CUB_300001_SM_10006detail6reduce28DeviceReduceSingleTileKernelINS2_10policy_hubIdy11max_functorIdEE10Policy1000EN6thrust24THRUST_300001_SM_1000_NS6detail15normal_iteratorINSA_10device_ptrIdEEEEPdyS6_ddN4cuda3std3__410__identityEEEvT0_T1_T2_T3_T4_T6_:
	.zero		1104


//--------------------- .nv.shared._ZN3cub18CUB_300001_SM_10006detail6reduce18DeviceReduceKernelINS2_10policy_hubIdj11max_functorIdEE10Policy1000EN6thrust24THRUST_300001_SM_1000_NS6detail15normal_iteratorINSA_10device_ptrIdEEEEjS6_dN4cuda3std3__410__identityEEEvT0_PT3_T1_NS0_13GridEvenShareISN_EET2_T4_ --------------------------
	.section	.nv.shared._ZN3cub18CUB_300001_SM_10006detail6reduce18DeviceReduceKernelINS2_10policy_hubIdj11max_functorIdEE10Policy1000EN6thrust24THRUST_300001_SM_1000_NS6detail15normal_iteratorINSA_10device_ptrIdEEEEjS6_dN4cuda3std3__410__identityEEEvT0_PT3_T1_NS0_13GridEvenShareISN_EET2_T4_,"aw",@nobits
	.sectionflags	@""
	.align	8
.nv.shared._ZN3cub18CUB_300001_SM_10006detail6reduce18DeviceReduceKernelINS2_10policy_hubIdj11max_functorIdEE10Policy1000EN6thrust24THRUST_300001_SM_1000_NS6detail15normal_iteratorINSA_10device_ptrIdEEEEjS6_dN4cuda3std3__410__identityEEEvT0_PT3_T1_NS0_13GridEvenShareISN_EET2_T4_:
	.zero		1104


//--------------------- .nv.shared._ZN3cub18CUB_300001_SM_10006detail6reduce28DeviceReduceSingleTileKernelINS2_10policy_hubIdj11max_functorIdEE10Policy1000EN6thrust24THRUST_300001_SM_1000_NS6detail15normal_iteratorINSA_10device_ptrIdEEEEPdjS6_ddN4cuda3std3__410__identityEEEvT0_T1_T2_T3_T4_T6_ --------------------------
	.section	.nv.shared._ZN3cub18CUB_300001_SM_10006detail6reduce28DeviceReduceSingleTileKernelINS2_10policy_hubIdj11max_functorIdEE10Policy1000EN6thrust24THRUST_300001_SM_1000_NS6detail15normal_iteratorINSA_10device_ptrIdEEEEPdjS6_ddN4cuda3std3__410__identityEEEvT0_T1_T2_T3_T4_T6_,"aw",@nobits
	.sectionflags	@""
	.align	8
.nv.shared._ZN3cub18CUB_300001_SM_10006detail6reduce28DeviceReduceSingleTileKernelINS2_10policy_hubIdj11max_functorIdEE10Policy1000EN6thrust24THRUST_300001_SM_1000_NS6detail15normal_iteratorINSA_10device_ptrIdEEEEPdjS6_ddN4cuda3std3__410__identityEEEvT0_T1_T2_T3_T4_T6_:
	.zero		1104


//--------------------- .nv.shared._ZN3cub18CUB_300001_SM_10006detail6reduce28DeviceReduceSingleTileKernelINS2_10policy_hubIdy11max_functorIdEE10Policy1000EPdS9_iS6_ddN4cuda3std3__410__identityEEEvT0_T1_T2_T3_T4_T6_ --------------------------
	.section	.nv.shared._ZN3cub18CUB_300001_SM_10006detail6reduce28DeviceReduceSingleTileKernelINS2_10policy_hubIdy11max_functorIdEE10Policy1000EPdS9_iS6_ddN4cuda3std3__410__identityEEEvT0_T1_T2_T3_T4_T6_,"aw",@nobits
	.sectionflags	@""
	.align	8
.nv.shared._ZN3cub18CUB_300001_SM_10006detail6reduce28DeviceReduceSingleTileKernelINS2_10policy_hubIdy11max_functorIdEE10Policy1000EPdS9_iS6_ddN4cuda3std3__410__identityEEEvT0_T1_T2_T3_T4_T6_:
	.zero		1104


//--------------------- .nv.shared._ZN3cub18CUB_300001_SM_10006detail6reduce18DeviceReduceKernelINS2_10policy_hubIdy11max_functorIdEE10Policy1000EN6thrust24THRUST_300001_SM_1000_NS6detail15normal_iteratorINSA_10device_ptrIdEEEEyS6_d11abs_functorIdEEEvT0_PT3_T1_NS0_13GridEvenShareISL_EET2_T4_ --------------------------
	.section	.nv.shared._ZN3cub18CUB_300001_SM_10006detail6reduce18DeviceReduceKernelINS2_10policy_hubIdy11max_functorIdEE10Policy1000EN6thrust24THRUST_300001_SM_1000_NS6detail15normal_iteratorINSA_10device_ptrIdEEEEyS6_d11abs_functorIdEEEvT0_PT3_T1_NS0_13GridEvenShareISL_EET2_T4_,"aw",@nobits
	.sectionflags	@""
	.align	8
.nv.shared._ZN3cub18CUB_300001_SM_10006detail6reduce18DeviceReduceKernelINS2_10policy_hubIdy11max_functorIdEE10Policy1000EN6thrust24THRUST_300001_SM_1000_NS6detail15normal_iteratorINSA_10device_ptrIdEEEEyS6_d11abs_functorIdEEEvT0_PT3_T1_NS0_13GridEvenShareISL_EET2_T4_:
	.zero		1104


//--------------------- .nv.shared._ZN3cub18CUB_300001_SM_10006detail6reduce28DeviceReduceSingleTileKernelINS2_10policy_hubIdy11max_functorIdEE10Policy1000EN6thrust24THRUST_300001_SM_1000_NS6detail15normal_iteratorINSA_10device_ptrIdEEEEPdyS6_dd11abs_functorIdEEEvT0_T1_T2_T3_T4_T6_ --------------------------
	.section	.nv.shared._ZN3cub18CUB_300001_SM_10006detail6reduce28DeviceReduceSingleTileKernelINS2_10policy_hubIdy11max_functorIdEE10Policy1000EN6thrust24THRUST_300001_SM_1000_NS6detail15normal_iteratorINSA_10device_ptrIdEEEEPdyS6_dd11abs_functorIdEEEvT0_T1_T2_T3_T4_T6_,"aw",@nobits
	.sectionflags	@""
	.align	8
.nv.shared._ZN3cub18CUB_300001_SM_10006detail6reduce28DeviceReduceSingleTileKernelINS2_10policy_hubIdy11max_functorIdEE10Policy1000EN6thrust24THRUST_300001_SM_1000_NS6detail15normal_iteratorINSA_10device_ptrIdEEEEPdyS6_dd11abs_functorIdEEEvT0_T1_T2_T3_T4_T6_:
	.zero		1104


//--------------------- .nv.shared._ZN3cub18CUB_300001_SM_10006detail6reduce28DeviceReduceSingleTileKernelINS2_10policy_hubIdj11max_functorIdEE10Policy1000EPdS9_iS6_ddN4cuda3std3__410__identityEEEvT0_T1_T2_T3_T4_T6_ --------------------------
	.section	.nv.shared._ZN3cub18CUB_300001_SM_10006detail6reduce28DeviceReduceSingleTileKernelINS2_10policy_hubIdj11max_functorIdEE10Policy1000EPdS9_iS6_ddN4cuda3std3__410__identityEEEvT0_T1_T2_T3_T4_T6_,"aw",@nobits
	.sectionflags	@""
	.align	8
.nv.shared._ZN3cub18CUB_300001_SM_10006detail6reduce28DeviceReduceSingleTileKernelINS2_10policy_hubIdj11max_functorIdEE10Policy1000EPdS9_iS6_ddN4cuda3std3__410__identityEEEvT0_T1_T2_T3_T4_T6_:
	.zero		1104


//--------------------- .nv.shared._ZN3cub18CUB_300001_SM_10006detail6reduce18DeviceReduceKernelINS2_10policy_hubIdj11max_functorIdEE10Policy1000EN6thrust24THRUST_300001_SM_1000_NS6detail15normal_iteratorINSA_10device_ptrIdEEEEjS6_d11abs_functorIdEEEvT0_PT3_T1_NS0_13GridEvenShareISL_EET2_T4_ --------------------------
	.section	.nv.shared._ZN3cub18CUB_300001_SM_10006detail6reduce18DeviceReduceKernelINS2_10policy_hubIdj11max_functorIdEE10Policy1000EN6thrust24THRUST_300001_SM_1000_NS6detail15normal_iteratorINSA_10device_ptrIdEEEEjS6_d11abs_functorIdEEEvT0_PT3_T1_NS0_13GridEvenShareISL_EET2_T4_,"aw",@nobits
	.sectionflags	@""
	.align	8
.nv.shared._ZN3cub18CUB_300001_SM_10006detail6reduce18DeviceReduceKernelINS2_10policy_hubIdj11max_functorIdEE10Policy1000EN6thrust24THRUST_300001_SM_1000_NS6detail15normal_iteratorINSA_10device_ptrIdEEEEjS6_d11abs_functorIdEEEvT0_PT3_T1_NS0_13GridEvenShareISL_EET2_T4_:
	.zero		1104


//--------------------- .nv.shared._ZN3cub18CUB_300001_SM_10006detail6reduce28DeviceReduceSingleTileKernelINS2_10policy_hubIdj11max_functorIdEE10Policy1000EN6thrust24THRUST_300001_SM_1000_NS6detail15normal_iteratorINSA_10device_ptrIdEEEEPdjS6_dd11abs_functorIdEEEvT0_T1_T2_T3_T4_T6_ --------------------------
	.section	.nv.shared._ZN3cub18CUB_300001_SM_10006detail6reduce28DeviceReduceSingleTileKernelINS2_10policy_hubIdj11max_functorIdEE10Policy1000EN6thrust24THRUST_300001_SM_1000_NS6detail15normal_iteratorINSA_10device_ptrIdEEEEPdjS6_dd11abs_functorIdEEEvT0_T1_T2_T3_T4_T6_,"aw",@nobits
	.sectionflags	@""
	.align	8
.nv.shared._ZN3cub18CUB_300001_SM_10006detail6reduce28DeviceReduceSingleTileKernelINS2_10policy_hubIdj11max_functorIdEE10Policy1000EN6thrust24THRUST_300001_SM_1000_NS6detail15normal_iteratorINSA_10device_ptrIdEEEEPdjS6_dd11abs_functorIdEEEvT0_T1_T2_T3_T4_T6_:
	.zero		1104


//--------------------- .nv.shared._ZN3cub18CUB_300001_SM_10006detail6reduce28DeviceReduceSingleTileKernelINS2_10policy_hubImy11mul_functorImEE10Policy1000EPmS9_iS6_mmN4cuda3std3__410__identityEEEvT0_T1_T2_T3_T4_T6_ --------------------------
	.section	.nv.shared._ZN3cub18CUB_300001_SM_10006detail6reduce28DeviceReduceSingleTileKernelINS2_10policy_hubImy11mul_functorImEE10Policy1000EPmS9_iS6_mmN4cuda3std3__410__identityEEEvT0_T1_T2_T3_T4_T6_,"aw",@nobits
	.sectionflags	@""
	.align	8
.nv.shared._ZN3cub18CUB_300001_SM_10006detail6reduce28DeviceReduceSingleTileKernelINS2_10policy_hubImy11mul_functorImEE10Policy1000EPmS9_iS6_mmN4cuda3std3__410__identityEEEvT0_T1_T2_T3_T4_T6_:
	.zero		1104


//--------------------- .nv.shared._ZN3cub18CUB_300001_SM_10006detail6reduce18DeviceReduceKernelINS2_10policy_hubImy11mul_functorImEE10Policy1000EN6thrust24THRUST_300001_SM_1000_NS6detail15normal_iteratorINSA_10device_ptrImEEEEyS6_m11inc_functorImEEEvT0_PT3_T1_NS0_13GridEvenShareISL_EET2_T4_ --------------------------
	.section	.nv.shared._ZN3cub18CUB_300001_SM_10006detail6reduce18DeviceReduceKernelINS2_10policy_hubImy11mul_functorImEE10Policy1000EN6thrust24THRUST_300001_SM_1000_NS6detail15normal_iteratorINSA_10device_ptrImEEEEyS6_m11inc_functorImEEEvT0_PT3_T1_NS0_13GridEvenShareISL_EET2_T4_,"aw",@nobits
	.sectionflags	@""
	.align	8
.nv.shared._ZN3cub18CUB_300001_SM_10006detail6reduce18DeviceReduceKernelINS2_10policy_hubImy11mul_functorImEE10Policy1000EN6thrust24THRUST_300001_SM_1000_NS6detail15normal_iteratorINSA_10device_ptrImEEEEyS6_m11inc_functorImEEEvT0_PT3_T1_NS0_13GridEvenShareISL_EET2_T4_:
	.zero		1104


//--------------------- .nv.shared._ZN3cub18CUB_300001_SM_10006detail6reduce28DeviceReduceSingleTileKernelINS2_10policy_hubImy11mul_functorImEE10Policy1000EN6thrust24THRUST_300001_SM_1000_NS6detail15normal_iteratorINSA_10device_ptrImEEEEPmyS6_mm11inc_functorImEEEvT0_T1_T2_T3_T4_T6_ --------------------------
	.section	.nv.shared._ZN3cub18CUB_300001_SM_10006detail6reduce28DeviceReduceSingleTileKernelINS2_10policy_hubImy11mul_functorImEE10Policy1000EN6thrust24THRUST_300001_SM_1000_NS6detail15normal_iteratorINSA_10device_ptrImEEEEPmyS6_mm11inc_functorImEEEvT0_T1_T2_T3_T4_T6_,"aw",@nobits
	.sectionflags	@""
	.align	8
.nv.shared._ZN3cub18CUB_300001_SM_10006detail6reduce28DeviceReduceSingleTileKernelINS2_10policy_hubImy11mul_functorImEE10Policy1000EN6thrust24THRUST_300001_SM_1000_NS6detail15normal_iteratorINSA_10device_ptrImEEEEPmyS6_mm11inc_functorImEEEvT0_T1_T2_T3_T4_T6_:
	.zero		1104


//--------------------- .nv.shared._ZN3cub18CUB_300001_SM_10006detail6reduce28DeviceReduceSingleTileKernelINS2_10policy_hubImj11mul_functorImEE10Policy1000EPmS9_iS6_mmN4cuda3std3__410__identityEEEvT0_T1_T2_T3_T4_T6_ --------------------------
	.section	.nv.shared._ZN3cub18CUB_300001_SM_10006detail6reduce28DeviceReduceSingleTileKernelINS2_10policy_hubImj11mul_functorImEE10Policy1000EPmS9_iS6_mmN4cuda3std3__410__identityEEEvT0_T1_T2_T3_T4_T6_,"aw",@nobits
	.sectionflags	@""
	.align	8
.nv.shared._ZN3cub18CUB_300001_SM_10006detail6reduce28DeviceReduceSingleTileKernelINS2_10policy_hubImj11mul_functorImEE10Policy1000EPmS9_iS6_mmN4cuda3std3__410__identityEEEvT0_T1_T2_T3_T4_T6_:
	.zero		1104


//--------------------- .nv.shared._ZN3cub18CUB_300001_SM_10006detail6reduce18DeviceReduceKernelINS2_10policy_hubImj11mul_functorImEE10Policy1000EN6thrust24THRUST_300001_SM_1000_NS6detail15normal_iteratorINSA_10device_ptrImEEEEjS6_m11inc_functorImEEEvT0_PT3_T1_NS0_13GridEvenShareISL_EET2_T4_ --------------------------
	.section	.nv.shared._ZN3cub18CUB_300001_SM_10006detail6reduce18DeviceReduceKernelINS2_10policy_hubImj11mul_functorImEE10Policy1000EN6thrust24THRUST_300001_SM_1000_NS6detail15normal_iteratorINSA_10device_ptrImEEEEjS6_m11inc_functorImEEEvT0_PT3_T1_NS0_13GridEvenShareISL_EET2_T4_,"aw",@nobits
	.sectionflags	@""
	.align	8
.nv.shared._ZN3cub18CUB_300001_SM_10006detail6reduce18DeviceReduceKernelINS2_10policy_hubImj11mul_functorImEE10Policy1000EN6thrust24THRUST_300001_SM_1000_NS6detail15normal_iteratorINSA_10device_ptrImEEEEjS6_m11inc_functorImEEEvT0_PT3_T1_NS0_13GridEvenShareISL_EET2_T4_:
	.zero		1104


//--------------------- .nv.shared._ZN3cub18CUB_300001_SM_10006detail6reduce28DeviceReduceSingleTileKernelINS2_10policy_hubImj11mul_functorImEE10Policy1000EN6thrust24THRUST_300001_SM_1000_NS6detail15normal_iteratorINSA_10device_ptrImEEEEPmjS6_mm11inc_functorImEEEvT0_T1_T2_T3_T4_T6_ --------------------------
	.section	.nv.shared._ZN3cub18CUB_300001_SM_10006detail6reduce28DeviceReduceSingleTileKernelINS2_10policy_hubImj11mul_functorImEE10Policy1000EN6thrust24THRUST_300001_SM_1000_NS6detail15normal_iteratorINSA_10device_ptrImEEEEPmjS6_mm11inc_functorImEEEvT0_T1_T2_T3_T4_T6_,"aw",@nobits
	.sectionflags	@""
	.align	8
.nv.shared._ZN3cub18CUB_300001_SM_10006detail6reduce28DeviceReduceSingleTileKernelINS2_10policy_hubImj11mul_functorImEE10Policy1000EN6thrust24THRUST_300001_SM_1000_NS6detail15normal_iteratorINSA_10device_ptrImEEEEPmjS6_mm11inc_functorImEEEvT0_T1_T2_T3_T4_T6_:
	.zero		1104


//--------------------- .nv.constant0._ZN3cub18CUB_300001_SM_10006detail6reduce28DeviceReduceSingleTileKernelINS2_10policy_hubIN4cuda3std3__45tupleIJblEEEyN6thrust24THRUST_300001_SM_1000_NS8cuda_cub9__find_if7functorIS9_EEE10Policy1000EPS9_SI_iSF_S9_S9_NS7_10__identityEEEvT0_T1_T2_T3_T4_T6_ --------------------------
	.section	.nv.constant0._ZN3cub18CUB_300001_SM_10006detail6reduce28DeviceReduceSingleTileKernelINS2_10policy_hubIN4cuda3std3__45tupleIJblEEEyN6thrust24THRUST_300001_SM_1000_NS8cuda_cub9__find_if7functorIS9_EEE10Policy1000EPS9_SI_iSF_S9_S9_NS7_10__identityEEEvT0_T1_T2_T3_T4_T6_,"a",@progbits
	.sectionflags	@""
	.align	4
.nv.constant0._ZN3cub18CUB_300001_SM_10006detail6reduce28DeviceReduceSingleTileKernelINS2_10policy_hubIN4cuda3std3__45tupleIJblEEEyN6thrust24THRUST_300001_SM_1000_NS8cuda_cub9__find_if7functorIS9_EEE10Policy1000EPS9_SI_iSF_S9_S9_NS7_10__identityEEEvT0_T1_T2_T3_T4_T6_:
	.zero		937


//--------------------- .nv.constant0._ZN3cub18CUB_300001_SM_10006detail6reduce18DeviceReduceKernelINS2_10policy_hubIN4cuda3std3__45tupleIJblEEEyN6thrust24THRUST_300001_SM_1000_NS8cuda_cub9__find_if7functorIS9_EEE10Policy1000ENSB_12zip_iteratorINS8_IJNSD_26transform_input_iterator_tIbNSB_6detail15normal_iteratorINSB_10device_ptrIbEEEENSK_10functional5actorINSP_9compositeIJNSP_16operator_adaptorINS7_8equal_toIvEEEENSQ_INSP_8argumentILj0EEEEENSQ_INSP_5valueIbEEEEEEEEEEENSB_17counting_iteratorIlNSB_11use_defaultES16_S16_EEEEEEEySF_S9_NS7_10__identityEEEvT0_PT3_T1_NS0_13GridEvenShareIS1E_EET2_T4_ --------------------------
	.section	.nv.constant0._ZN3cub18CUB_300001_SM_10006detail6reduce18DeviceReduceKernelINS2_10policy_hubIN4cuda3std3__45tupleIJblEEEyN6thrust24THRUST_300001_SM_1000_NS8cuda_cub9__find_if7functorIS9_EEE10Policy1000ENSB_12zip_iteratorINS8_IJNSD_26transform_input_iterator_tIbNSB_6detail15normal_iteratorINSB_10device_ptrIbEEEENSK_10functional5actorINSP_9compositeIJNSP_16operator_adaptorINS7_8equal_toIvEEEENSQ_INSP_8argumentILj0EEEEENSQ_INSP_5valueIbEEEEEEEEEEENSB_17counting_iteratorIlNSB_11use_defaultES16_S16_EEEEEEEySF_S9_NS7_10__identityEEEvT0_PT3_T1_NS0_13GridEvenShareIS1E_EET2_T4_,"a",@progbits
	.sectionflags	@""
	.align	4
.nv.constant0._ZN3cub18CUB_300001_SM_10006detail6reduce18DeviceReduceKernelINS2_10policy_hubIN4cuda3std3__45tupleIJblEEEyN6thrust24THRUST_300001_SM_1000_NS8cuda_cub9__find_if7functorIS9_EEE10Policy1000ENSB_12zip_iteratorINS8_IJNSD_26transform_input_iterator_tIbNSB_6detail15normal_iteratorINSB_10device_ptrIbEEEENSK_10functional5actorINSP_9compositeIJNSP_16operator_adaptorINS7_8equal_toIvEEEENSQ_INSP_8argumentILj0EEEEENSQ_INSP_5valueIbEEEEEEEEEEENSB_17counting_iteratorIlNSB_11use_defaultES16_S16_EEEEEEEySF_S9_NS7_10__identityEEEvT0_PT3_T1_NS0_13GridEvenShareIS1E_EET2_T4_:
	.zero		1010


//--------------------- .nv.constant0._ZN3cub18CUB_300001_SM_10006detail6reduce28DeviceReduceSingleTileKernelINS2_10policy_hubIN4cuda3std3__45tupleIJblEEEyN6thrust24THRUST_300001_SM_1000_NS8cuda_cub9__find_if7functorIS9_EEE10Policy1000ENSB_12zip_iteratorINS8_IJNSD_26transform_input_iterator_tIbNSB_6detail15normal_iteratorINSB_10device_ptrIbEEEENSK_10functional5actorINSP_9compositeIJNSP_16operator_adaptorINS7_8equal_toIvEEEENSQ_INSP_8argumentILj0EEEEENSQ_INSP_5valueIbEEEEEEEEEEENSB_17counting_iteratorIlNSB_11use_defaultES16_S16_EEEEEEEPS9_ySF_S9_S9_NS7_10__identityEEEvT0_T1_T2_T3_T4_T6_ --------------------------
	.section	.nv.constant0._ZN3cub18CUB_300001_SM_10006detail6reduce28DeviceReduceSingleTileKernelINS2_10policy_hubIN4cuda3std3__45tupleIJblEEEyN6thrust24THRUST_300001_SM_1000_NS8cuda_cub9__find_if7functorIS9_EEE10Policy1000ENSB_12zip_iteratorINS8_IJNSD_26transform_input_iterator_tIbNSB_6detail15normal_iteratorINSB_10device_ptrIbEEEENSK_10functional5actorINSP_9compositeIJNSP_16operator_adaptorINS7_8equal_toIvEEEENSQ_INSP_8argumentILj0EEEEENSQ_INSP_5valueIbEEEEEEEEEEENSB_17counting_iteratorIlNSB_11use_defaultES16_S16_EEEEEEEPS9_ySF_S9_S9_NS7_10__identityEEEvT0_T1_T2_T3_T4_T6_,"a",@progbits
	.sectionflags	@""
	.align	4
.nv.constant0._ZN3cub18CUB_300001_SM_10006detail6reduce28DeviceReduceSingleTileKernelINS2_10policy_hubIN4cuda3std3__45tupleIJblEEEyN6thrust24THRUST_300001_SM_1000_NS8cuda_cub9__find_if7functorIS9_EEE10Policy1000ENSB_12zip_iteratorINS8_IJNSD_26transform_input_iterator_tIbNSB_6detail15normal_iteratorINSB_10device_ptrIbEEEENSK_10functional5actorINSP_9compositeIJNSP_16operator_adaptorINS7_8equal_toIvEEEENSQ_INSP_8argumentILj0EEEEENSQ_INSP_5valueIbEEEEEEEEEEENSB_17counting_iteratorIlNSB_11use_defaultES16_S16_EEEEEEEPS9_ySF_S9_S9_NS7_10__identityEEEvT0_T1_T2_T3_T4_T6_:
	.zero		961


//--------------------- .nv.constant0._ZN3cub18CUB_300001_SM_10006detail6reduce28DeviceReduceSingleTileKernelINS2_10policy_hubIN4cuda3std3__45tupleIJblEEEjN6thrust24THRUST_300001_SM_1000_NS8cuda_cub9__find_if7functorIS9_EEE10Policy1000EPS9_SI_iSF_S9_S9_NS7_10__identityEEEvT0_T1_T2_T3_T4_T6_ --------------------------
	.section	.nv.constant0._ZN3cub18CUB_300001_SM_10006detail6reduce28DeviceReduceSingleTileKernelINS2_10policy_hubIN4cuda3std3__45tupleIJblEEEjN6thrust24THRUST_300001_SM_1000_NS8cuda_cub9__find_if7functorIS9_EEE10Policy1000EPS9_SI_iSF_S9_S9_NS7_10__identityEEEvT0_T1_T2_T3_T4_T6_,"a",@progbits
	.sectionflags	@""
	.align	4
.nv.constant0._ZN3cub18CUB_300001_SM_10006detail6reduce28DeviceReduceSingleTileKernelINS2_10policy_hubIN4cuda3std3__45tupleIJblEEEjN6thrust24THRUST_300001_SM_1000_NS8cuda_cub9__find_if7functorIS9_EEE10Policy1000EPS9_SI_iSF_S9_S9_NS7_10__identityEEEvT0_T1_T2_T3_T4_T6_:
	.zero		937


//--------------------- .nv.constant0._ZN3cub18CUB_300001_SM_10006detail6reduce18DeviceReduceKernelINS2_10policy_hubIN4cuda3std3__45tupleIJblEEEjN6thrust24THRUST_300001_SM_1000_NS8cuda_cub9__find_if7functorIS9_EEE10Policy1000ENSB_12zip_iteratorINS8_IJNSD_26transform_input_iterator_tIbNSB_6detail15normal_iteratorINSB_10device_ptrIbEEEENSK_10functional5actorINSP_9compositeIJNSP_16operator_adaptorINS7_8equal_toIvEEEENSQ_INSP_8argumentILj0EEEEENSQ_INSP_5valueIbEEEEEEEEEEENSB_17counting_iteratorIlNSB_11use_defaultES16_S16_EEEEEEEjSF_S9_NS7_10__identityEEEvT0_PT3_T1_NS0_13GridEvenShareIS1E_EET2_T4_ --------------------------
	.section	.nv.constant0._ZN3cub18CUB_300001_SM_10006detail6reduce18DeviceReduceKernelINS2_10policy_hubIN4cuda3std3__45tupleIJblEEEjN6thrust24THRUST_300001_SM_1000_NS8cuda_cub9__find_if7functorIS9_EEE10Policy1000ENSB_12zip_iteratorINS8_IJNSD_26transform_input_iterator_tIbNSB_6detail15normal_iteratorINSB_10device_ptrIbEEEENSK_10functional5actorINSP_9compositeIJNSP_16operator_adaptorINS7_8equal_toIvEEEENSQ_INSP_8argumentILj0EEEEENSQ_INSP_5valueIbEEEEEEEEEEENSB_17counting_iteratorIlNSB_11use_defaultES16_S16_EEEEEEEjSF_S9_NS7_10__identityEEEvT0_PT3_T1_NS0_13GridEvenShareIS1E_EET2_T4_,"a",@progbits
	.sectionflags	@""
	.align	4
.nv.constant0._ZN3cub18CUB_300001_SM_10006detail6reduce18DeviceReduceKernelINS2_10policy_hubIN4cuda3std3__45tupleIJblEEEjN6thrust24THRUST_300001_SM_1000_NS8cuda_cub9__find_if7functorIS9_EEE10Policy1000ENSB_12zip_iteratorINS8_IJNSD_26transform_input_iterator_tIbNSB_6detail15normal_iteratorINSB_10device_ptrIbEEEENSK_10functional5actorINSP_9compositeIJNSP_16operator_adaptorINS7_8equal_toIvEEEENSQ_INSP_8argumentILj0EEEEENSQ_INSP_5valueIbEEEEEEEEEEENSB_17counting_iteratorIlNSB_11use_defaultES16_S16_EEEEEEEjSF_S9_NS7_10__identityEEEvT0_PT3_T1_NS0_13GridEvenShareIS1E_EET2_T4_:
	.zero		974


//--------------------- .nv.constant0._ZN3cub18CUB_300001_SM_10006detail6reduce28DeviceReduceSingleTileKernelINS2_10policy_hubIN4cuda3std3__45tupleIJblEEEjN6thrust24THRUST_300001_SM_1000_NS8cuda_cub9__find_if7functorIS9_EEE10Policy1000ENSB_12zip_iteratorINS8_IJNSD_26transform_input_iterator_tIbNSB_6detail15normal_iteratorINSB_10device_ptrIbEEEENSK_10functional5actorINSP_9compositeIJNSP_16operator_adaptorINS7_8equal_toIvEEEENSQ_INSP_8argumentILj0EEEEENSQ_INSP_5valueIbEEEEEEEEEEENSB_17counting_iteratorIlNSB_11use_defaultES16_S16_EEEEEEEPS9_jSF_S9_S9_NS7_10__identityEEEvT0_T1_T2_T3_T4_T6_ --------------------------
	.section	.nv.constant0._ZN3cub18CUB_300001_SM_10006detail6reduce28DeviceReduceSingleTileKernelINS2_10policy_hubIN4cuda3std3__45tupleIJblEEEjN6thrust24THRUST_300001_SM_1000_NS8cuda_cub9__find_if7functorIS9_EEE10Policy1000ENSB_12zip_iteratorINS8_IJNSD_26transform_input_iterator_tIbNSB_6detail15normal_iteratorINSB_10device_ptrIbEEEENSK_10functional5actorINSP_9compositeIJNSP_16operator_adaptorINS7_8equal_toIvEEEENSQ_INSP_8argumentILj0EEEEENSQ_INSP_5valueIbEEEEEEEEEEENSB_17counting_iteratorIlNSB_11use_defaultES16_S16_EEEEEEEPS9_jSF_S9_S9_NS7_10__identityEEEvT0_T1_T2_T3_T4_T6_,"a",@progbits
	.sectionflags	@""
	.align	4
.nv.constant0._ZN3cub18CUB_300001_SM_10006detail6reduce28DeviceReduceSingleTileKernelINS2_10policy_hubIN4cuda3std3__45tupleIJblEEEjN6thrust24THRUST_300001_SM_1000_NS8cuda_cub9__find_if7functorIS9_EEE10Policy1000ENSB_12zip_iteratorINS8_IJNSD_26transform_input_iterator_tIbNSB_6detail15normal_iteratorINSB_10device_ptrIbEEEENSK_10functional5actorINSP_9compositeIJNSP_16operator_adaptorINS7_8equal_toIvEEEENSQ_INSP_8argumentILj0EEEEENSQ_INSP_5valueIbEEEEEEEEEEENSB_17counting_iteratorIlNSB_11use_defaultES16_S16_EEEEEEEPS9_jSF_S9_S9_NS7_10__identityEEEvT0_T1_T2_T3_T4_T6_:
	.zero		953


//--------------------- .nv.constant0._ZN3cub18CUB_300001_SM_10006detail6reduce18DeviceReduceKernelINS2_10policy_hubIdy11max_functorIdEE10Policy1000EN6thrust24THRUST_300001_SM_1000_NS6detail15normal_iteratorINSA_10device_ptrIdEEEEyS6_dN4cuda3std3__410__identityEEEvT0_PT3_T1_NS0_13GridEvenShareISN_EET2_T4_ --------------------------
	.section	.nv.constant0._ZN3cub18CUB_300001_SM_10006detail6reduce18DeviceReduceKernelINS2_10policy_hubIdy11max_functorIdEE10Policy1000EN6thrust24THRUST_300001_SM_1000_NS6detail15normal_iteratorINSA_10device_ptrIdEEEEyS6_dN4cuda3std3__410__identityEEEvT0_PT3_T1_NS0_13GridEvenShareISN_EET2_T4_,"a",@progbits
	.sectionflags	@""
	.align	4
.nv.constant0._ZN3cub18CUB_300001_SM_10006detail6reduce18DeviceReduceKernelINS2_10policy_hubIdy11max_functorIdEE10Policy1000EN6thrust24THRUST_300001_SM_1000_NS6detail15normal_iteratorINSA_10device_ptrIdEEEEyS6_dN4cuda3std3__410__identityEEEvT0_PT3_T1_NS0_13GridEvenShareISN_EET2_T4_:
	.zero		994


//--------------------- .nv.constant0._ZN3cub18CUB_300001_SM_10006detail6reduce28DeviceReduceSingleTileKernelINS2_10policy_hubIdy11max_functorIdEE10Policy1000EN6thrust24THRUST_300001_SM_1000_NS6detail15normal_iteratorINSA_10device_ptrIdEEEEPdyS6_ddN4cuda3std3__410__identityEEEvT0_T1_T2_T3_T4_T6_ --------------------------
	.section	.nv.constant0._ZN3cub18CUB_300001_SM_10006detail6reduce28DeviceReduceSingleTileKernelINS2_10policy_hubIdy11max_functorIdEE10Policy1000EN6thrust24THRUST_300001_SM_1000_NS6detail15normal_iteratorINSA_10device_ptrIdEEEEPdyS6_ddN4cuda3std3__410__identityEEEvT0_T1_T2_T3_T4_T6_,"a",@progbits
	.sectionflags	@""
	.align	4
.nv.constant0._ZN3cub18CUB_300001_SM_10006detail6reduce28DeviceReduceSingleTileKernelINS2_10policy_hubIdy11max_functorIdEE10Policy1000EN6thrust24THRUST_300001_SM_1000_NS6detail15normal_iteratorINSA_10device_ptrIdEEEEPdyS6_ddN4cuda3std3__410__identityEEEvT0_T1_T2_T3_T4_T6_:
	.zero		937


//--------------------- .nv.constant0._ZN3cub18CUB_300001_SM_10006detail6reduce18DeviceReduceKernelINS2_10policy_hubIdj11max_functorIdEE10Policy1000EN6thrust24THRUST_300001_SM_1000_NS6detail15normal_iteratorINSA_10device_ptrIdEEEEjS6_dN4cuda3std3__410__identityEEEvT0_PT3_T1_NS0_13GridEvenShareISN_EET2_T4_ --------------------------
	.section	.nv.constant0._ZN3cub18CUB_300001_SM_10006detail6reduce18DeviceReduceKernelINS2_10policy_hubIdj11max_functorIdEE10Policy1000EN6thrust24THRUST_300001_SM_1000_NS6detail15normal_iteratorINSA_10device_ptrIdEEEEjS6_dN4cuda3std3__410__identityEEEvT0_PT3_T1_NS0_13GridEvenShareISN_EET2_T4_,"a",@progbits
	.sectionflags	@""
	.align	4
.nv.constant0._ZN3cub18CUB_300001_SM_10006detail6reduce18DeviceReduceKernelINS2_10policy_hubIdj11max_functorIdEE10Policy1000EN6thrust24THRUST_300001_SM_1000_NS6detail15normal_iteratorINSA_10device_ptrIdEEEEjS6_dN4cuda3std3__410__identityEEEvT0_PT3_T1_NS0_13GridEvenShareISN_EET2_T4_:
	.zero		958


//--------------------- .nv.constant0._ZN3cub18CUB_300001_SM_10006detail6reduce28DeviceReduceSingleTileKernelINS2_10policy_hubIdj11max_functorIdEE10Policy1000EN6thrust24THRUST_300001_SM_1000_NS6detail15normal_iteratorINSA_10device_ptrIdEEEEPdjS6_ddN4cuda3std3__410__identityEEEvT0_T1_T2_T3_T4_T6_ --------------------------
	.section	.nv.constant0._ZN3cub18CUB_300001_SM_10006detail6reduce28DeviceReduceSingleTileKernelINS2_10policy_hubIdj11max_functorIdEE10Policy1000EN6thrust24THRUST_300001_SM_1000_NS6detail15normal_iteratorINSA_10device_ptrIdEEEEPdjS6_ddN4cuda3std3__410__identityEEEvT0_T1_T2_T3_T4_T6_,"a",@progbits
	.sectionflags	@""
	.align	4
.nv.constant0._ZN3cub18CUB_300001_SM_10006detail6reduce28DeviceReduceSingleTileKernelINS2_10policy_hubIdj11max_functorIdEE10Policy1000EN6thrust24THRUST_300001_SM_1000_NS6detail15normal_iteratorINSA_10device_ptrIdEEEEPdjS6_ddN4cuda3std3__410__identityEEEvT0_T1_T2_T3_T4_T6_:
	.zero		929


//--------------------- .nv.constant0._ZN3cub18CUB_300001_SM_10006detail6reduce28DeviceReduceSingleTileKernelINS2_10policy_hubIdy11max_functorIdEE10Policy1000EPdS9_iS6_ddN4cuda3std3__410__identityEEEvT0_T1_T2_T3_T4_T6_ --------------------------
	.section	.nv.constant0._ZN3cub18CUB_300001_SM_10006detail6reduce28DeviceReduceSingleTileKernelINS2_10policy_hubIdy11max_functorIdEE10Policy1000EPdS9_iS6_ddN4cuda3std3__410__identityEEEvT0_T1_T2_T3_T4_T6_,"a",@progbits
	.sectionflags	@""
	.align	4
.nv.constant0._ZN3cub18CUB_300001_SM_10006detail6reduce28DeviceReduceSingleTileKernelINS2_10policy_hubIdy11max_functorIdEE10Policy1000EPdS9_iS6_ddN4cuda3std3__410__identityEEEvT0_T1_T2_T3_T4_T6_:
	.zero		929


//--------------------- .nv.constant0._ZN3cub18CUB_300001_SM_10006detail6reduce18DeviceReduceKernelINS2_10policy_hubIdy11max_functorIdEE10Policy1000EN6thrust24THRUST_300001_SM_1000_NS6detail15normal_iteratorINSA_10device_ptrIdEEEEyS6_d11abs_functorIdEEEvT0_PT3_T1_NS0_13GridEvenShareISL_EET2_T4_ --------------------------
	.section	.nv.constant0._ZN3cub18CUB_300001_SM_10006detail6reduce18DeviceReduceKernelINS2_10policy_hubIdy11max_functorIdEE10Policy1000EN6thrust24THRUST_300001_SM_1000_NS6detail15normal_iteratorINSA_10device_ptrIdEEEEyS6_d11abs_functorIdEEEvT0_PT3_T1_NS0_13GridEvenShareISL_EET2_T4_,"a",@progbits
	.sectionflags	@""
	.align	4
.nv.constant0._ZN3cub18CUB_300001_SM_10006detail6reduce18DeviceReduceKernelINS2_10policy_hubIdy11max_functorIdEE10Policy1000EN6thrust24THRUST_300001_SM_1000_NS6detail15normal_iteratorINSA_10device_ptrIdEEEEyS6_d11abs_functorIdEEEvT0_PT3_T1_NS0_13GridEvenShareISL_EET2_T4_:
	.zero		994


//--------------------- .nv.constant0._ZN3cub18CUB_300001_SM_10006detail6reduce28DeviceReduceSingleTileKernelINS2_10policy_hubIdy11max_functorIdEE10Policy1000EN6thrust24THRUST_300001_SM_1000_NS6detail15normal_iteratorINSA_10device_ptrIdEEEEPdyS6_dd11abs_functorIdEEEvT0_T1_T2_T3_T4_T6_ --------------------------
	.section	.nv.constant0._ZN3cub18CUB_300001_SM_10006detail6reduce28DeviceReduceSingleTileKernelINS2_10policy_hubIdy11max_functorIdEE10Policy1000EN6thrust24THRUST_300001_SM_1000_NS6detail15normal_iteratorINSA_10device_ptrIdEEEEPdyS6_dd11abs_functorIdEEEvT0_T1_T2_T3_T4_T6_,"a",@progbits
	.sectionflags	@""
	.align	4
.nv.constant0._ZN3cub18CUB_300001_SM_10006detail6reduce28DeviceReduceSingleTileKernelINS2_10policy_hubIdy11max_functorIdEE10Policy1000EN6thrust24THRUST_300001_SM_1000_NS6detail15normal_iteratorINSA_10device_ptrIdEEEEPdyS6_dd11abs_functorIdEEEvT0_T1_T2_T3_T4_T6_:
	.zero		937


//--------------------- .nv.constant0._ZN3cub18CUB_300001_SM_10006detail6reduce28DeviceReduceSingleTileKernelINS2_10policy_hubIdj11max_functorIdEE10Policy1000EPdS9_iS6_ddN4cuda3std3__410__identityEEEvT0_T1_T2_T3_T4_T6_ --------------------------
	.section	.nv.constant0._ZN3cub18CUB_300001_SM_10006detail6reduce28DeviceReduceSingleTileKernelINS2_10policy_hubIdj11max_functorIdEE10Policy1000EPdS9_iS6_ddN4cuda3std3__410__identityEEEvT0_T1_T2_T3_T4_T6_,"a",@progbits
	.sectionflags	@""
	.align	4
.nv.constant0._ZN3cub18CUB_300001_SM_10006detail6reduce28DeviceReduceSingleTileKernelINS2_10policy_hubIdj11max_functorIdEE10Policy1000EPdS9_iS6_ddN4cuda3std3__410__identityEEEvT0_T1_T2_T3_T4_T6_:
	.zero		929


//--------------------- .nv.constant0._ZN3cub18CUB_300001_SM_10006detail6reduce18DeviceReduceKernelINS2_10policy_hubIdj11max_functorIdEE10Policy1000EN6thrust24THRUST_300001_SM_1000_NS6detail15normal_iteratorINSA_10device_ptrIdEEEEjS6_d11abs_functorIdEEEvT0_PT3_T1_NS0_13GridEvenShareISL_EET2_T4_ --------------------------
	.section	.nv.constant0._ZN3cub18CUB_300001_SM_10006detail6reduce18DeviceReduceKernelINS2_10policy_hubIdj11max_functorIdEE10Policy1000EN6thrust24THRUST_300001_SM_1000_NS6detail15normal_iteratorINSA_10device_ptrIdEEEEjS6_d11abs_functorIdEEEvT0_PT3_T1_NS0_13GridEvenShareISL_EET2_T4_,"a",@progbits
	.sectionflags	@""
	.align	4
.nv.constant0._ZN3cub18CUB_300001_SM_10006detail6reduce18DeviceReduceKernelINS2_10policy_hubIdj11max_functorIdEE10Policy1000EN6thrust24THRUST_300001_SM_1000_NS6detail15normal_iteratorINSA_10device_ptrIdEEEEjS6_d11abs_functorIdEEEvT0_PT3_T1_NS0_13GridEvenShareISL_EET2_T4_:
	.zero		958


//--------------------- .nv.constant0._ZN3cub18CUB_300001_SM_10006detail6reduce28DeviceReduceSingleTileKernelINS2_10policy_hubIdj11max_functorIdEE10Policy1000EN6thrust24THRUST_300001_SM_1000_NS6detail15normal_iteratorINSA_10device_ptrIdEEEEPdjS6_dd11abs_functorIdEEEvT0_T1_T2_T3_T4_T6_ --------------------------
	.section	.nv.constant0._ZN3cub18CUB_300001_SM_10006detail6reduce28DeviceReduceSingleTileKernelINS2_10policy_hubIdj11max_functorIdEE10Policy1000EN6thrust24THRUST_300001_SM_1000_NS6detail15normal_iteratorINSA_10device_ptrIdEEEEPdjS6_dd11abs_functorIdEEEvT0_T1_T2_T3_T4_T6_,"a",@progbits
	.sectionflags	@""
	.align	4
.nv.constant0._ZN3cub18CUB_300001_SM_10006detail6reduce28DeviceReduceSingleTileKernelINS2_10policy_hubIdj11max_functorIdEE10Policy1000EN6thrust24THRUST_300001_SM_1000_NS6detail15normal_iteratorINSA_10device_ptrIdEEEEPdjS6_dd11abs_functorIdEEEvT0_T1_T2_T3_T4_T6_:
	.zero		929


//--------------------- .nv.constant0._ZN3cub18CUB_300001_SM_10006detail6reduce28DeviceReduceSingleTileKernelINS2_10policy_hubImy11mul_functorImEE10Policy1000EPmS9_iS6_mmN4cuda3std3__410__identityEEEvT0_T1_T2_T3_T4_T6_ --------------------------
	.section	.nv.constant0._ZN3cub18CUB_300001_SM_10006detail6reduce28DeviceReduceSingleTileKernelINS2_10policy_hubImy11mul_functorImEE10Policy1000EPmS9_iS6_mmN4cuda3std3__410__identityEEEvT0_T1_T2_T3_T4_T6_,"a",@progbits
	.sectionflags	@""
	.align	4
.nv.constant0._ZN3cub18CUB_300001_SM_10006detail6reduce28DeviceReduceSingleTileKernelINS2_10policy_hubImy11mul_functorImEE10Policy1000EPmS9_iS6_mmN4cuda3std3__410__identityEEEvT0_T1_T2_T3_T4_T6_:
	.zero		929


//--------------------- .nv.constant0._ZN3cub18CUB_300001_SM_10006detail6reduce18DeviceReduceKernelINS2_10policy_hubImy11mul_functorImEE10Policy1000EN6thrust24THRUST_300001_SM_1000_NS6detail15normal_iteratorINSA_10device_ptrImEEEEyS6_m11inc_functorImEEEvT0_PT3_T1_NS0_13GridEvenShareISL_EET2_T4_ --------------------------
	.section	.nv.constant0._ZN3cub18CUB_300001_SM_10006detail6reduce18DeviceReduceKernelINS2_10policy_hubImy11mul_functorImEE10Policy1000EN6thrust24THRUST_300001_SM_1000_NS6detail15normal_iteratorINSA_10device_ptrImEEEEyS6_m11inc_functorImEEEvT0_PT3_T1_NS0_13GridEvenShareISL_EET2_T4_,"a",@progbits
	.sectionflags	@""
	.align	4
.nv.constant0._ZN3cub18CUB_300001_SM_10006detail6reduce18DeviceReduceKernelINS2_10policy_hubImy11mul_functorImEE10Policy1000EN6thrust24THRUST_300001_SM_1000_NS6detail15normal_iteratorINSA_10device_ptrImEEEEyS6_m11inc_functorImEEEvT0_PT3_T1_NS0_13GridEvenShareISL_EET2_T4_:
	.zero		994


//--------------------- .nv.constant0._ZN3cub18CUB_300001_SM_10006detail6reduce28DeviceReduceSingleTileKernelINS2_10policy_hubImy11mul_functorImEE10Policy1000EN6thrust24THRUST_300001_SM_1000_NS6detail15normal_iteratorINSA_10device_ptrImEEEEPmyS6_mm11inc_functorImEEEvT0_T1_T2_T3_T4_T6_ --------------------------
	.section	.nv.constant0._ZN3cub18CUB_300001_SM_10006detail6reduce28DeviceReduceSingleTileKernelINS2_10policy_hubImy11mul_functorImEE10Policy1000EN6thrust24THRUST_300001_SM_1000_NS6detail15normal_iteratorINSA_10device_ptrImEEEEPmyS6_mm11inc_functorImEEEvT0_T1_T2_T3_T4_T6_,"a",@progbits
	.sectionflags	@""
	.align	4
.nv.constant0._ZN3cub18CUB_300001_SM_10006detail6reduce28DeviceReduceSingleTileKernelINS2_10policy_hubImy11mul_functorImEE10Policy1000EN6thrust24THRUST_300001_SM_1000_NS6detail15normal_iteratorINSA_10device_ptrImEEEEPmyS6_mm11inc_functorImEEEvT0_T1_T2_T3_T4_T6_:
	.zero		937


//--------------------- .nv.constant0._ZN3cub18CUB_300001_SM_10006detail6reduce28DeviceReduceSingleTileKernelINS2_10policy_hubImj11mul_functorImEE10Policy1000EPmS9_iS6_mmN4cuda3std3__410__identityEEEvT0_T1_T2_T3_T4_T6_ --------------------------
	.section	.nv.constant0._ZN3cub18CUB_300001_SM_10006detail6reduce28DeviceReduceSingleTileKernelINS2_10policy_hubImj11mul_functorImEE10Policy1000EPmS9_iS6_mmN4cuda3std3__410__identityEEEvT0_T1_T2_T3_T4_T6_,"a",@progbits
	.sectionflags	@""
	.align	4
.nv.constant0._ZN3cub18CUB_300001_SM_10006detail6reduce28DeviceReduceSingleTileKernelINS2_10policy_hubImj11mul_functorImEE10Policy1000EPmS9_iS6_mmN4cuda3std3__410__identityEEEvT0_T1_T2_T3_T4_T6_:
	.zero		929


//--------------------- .nv.constant0._ZN3cub18CUB_300001_SM_10006detail6reduce18DeviceReduceKernelINS2_10policy_hubImj11mul_functorImEE10Policy1000EN6thrust24THRUST_300001_SM_1000_NS6detail15normal_iteratorINSA_10device_ptrImEEEEjS6_m11inc_functorImEEEvT0_PT3_T1_NS0_13GridEvenShareISL_EET2_T4_ --------------------------
	.section	.nv.constant0._ZN3cub18CUB_300001_SM_10006detail6reduce18DeviceReduceKernelINS2_10policy_hubImj11mul_functorImEE10Policy1000EN6thrust24THRUST_300001_SM_1000_NS6detail15normal_iteratorINSA_10device_ptrImEEEEjS6_m11inc_functorImEEEvT0_PT3_T1_NS0_13GridEvenShareISL_EET2_T4_,"a",@progbits
	.sectionflags	@""
	.align	4
.nv.constant0._ZN3cub18CUB_300001_SM_10006detail6reduce18DeviceReduceKernelINS2_10policy_hubImj11mul_functorImEE10Policy1000EN6thrust24THRUST_300001_SM_1000_NS6detail15normal_iteratorINSA_10device_ptrImEEEEjS6_m11inc_functorImEEEvT0_PT3_T1_NS0_13GridEvenShareISL_EET2_T4_:
	.zero		958


//--------------------- .nv.constant0._ZN3cub18CUB_300001_SM_10006detail6reduce28DeviceReduceSingleTileKernelINS2_10policy_hubImj11mul_functorImEE10Policy1000EN6thrust24THRUST_300001_SM_1000_NS6detail15normal_iteratorINSA_10device_ptrImEEEEPmjS6_mm11inc_functorImEEEvT0_T1_T2_T3_T4_T6_ --------------------------
	.section	.nv.constant0._ZN3cub18CUB_300001_SM_10006detail6reduce28DeviceReduceSingleTileKernelINS2_10policy_hubImj11mul_functorImEE10Policy1000EN6thrust24THRUST_300001_SM_1000_NS6detail15normal_iteratorINSA_10device_ptrImEEEEPmjS6_mm11inc_functorImEEEvT0_T1_T2_T3_T4_T6_,"a",@progbits
	.sectionflags	@""
	.align	4
.nv.constant0._ZN3cub18CUB_300001_SM_10006detail6reduce28DeviceReduceSingleTileKernelINS2_10policy_hubImj11mul_functorImEE10Policy1000EN6thrust24THRUST_300001_SM_1000_NS6detail15normal_iteratorINSA_10device_ptrImEEEEPmjS6_mm11inc_functorImEEEvT0_T1_T2_T3_T4_T6_:
	.zero		929


//--------------------- .nv.constant0._ZN3cub18CUB_300001_SM_10006detail9transform16transform_kernelINS2_10policy_hubILb1EN4cuda3std3__45tupleIJN6thrust24THRUST_300001_SM_1000_NS6detail15normal_iteratorINSA_10device_ptrIdEEEEEEEE10policy1000El11abs_functorIdESF_JPdEEEvT0_iT1_T2_DpNS2_10kernel_argIT3_EE --------------------------
	.section	.nv.constant0._ZN3cub18CUB_300001_SM_10006detail9transform16transform_kernelINS2_10policy_hubILb1EN4cuda3std3__45tupleIJN6thrust24THRUST_300001_SM_1000_NS6detail15normal_iteratorINSA_10device_ptrIdEEEEEEEE10policy1000El11abs_functorIdESF_JPdEEEvT0_iT1_T2_DpNS2_10kernel_argIT3_EE,"a",@progbits
	.sectionflags	@""
	.align	4
.nv.constant0._ZN3cub18CUB_300001_SM_10006detail9transform16transform_kernelINS2_10policy_hubILb1EN4cuda3std3__45tupleIJN6thrust24THRUST_300001_SM_1000_NS6detail15normal_iteratorINSA_10device_ptrIdEEEEEEEE10policy1000El11abs_functorIdESF_JPdEEEvT0_iT1_T2_DpNS2_10kernel_argIT3_EE:
	.zero		936


//--------------------- .nv.constant0._ZN3cub18CUB_300001_SM_10006detail9transform16transform_kernelINS2_10policy_hubILb1EN4cuda3std3__45tupleIJN6thrust24THRUST_300001_SM_1000_NS6detail15normal_iteratorINSA_10device_ptrIdEEEEEEEE10policy1000Ei11abs_functorIdESF_JPdEEEvT0_iT1_T2_DpNS2_10kernel_argIT3_EE --------------------------
	.section	.nv.constant0._ZN3cub18CUB_300001_SM_10006detail9transform16transform_kernelINS2_10policy_hubILb1EN4cuda3std3__45tupleIJN6thrust24THRUST_300001_SM_1000_NS6detail15normal_iteratorINSA_10device_ptrIdEEEEEEEE10policy1000Ei11abs_functorIdESF_JPdEEEvT0_iT1_T2_DpNS2_10kernel_argIT3_EE,"a",@progbits
	.sectionflags	@""
	.align	4
.nv.constant0._ZN3cub18CUB_300001_SM_10006detail9transform16transform_kernelINS2_10policy_hubILb1EN4cuda3std3__45tupleIJN6thrust24THRUST_300001_SM_1000_NS6detail15normal_iteratorINSA_10device_ptrIdEEEEEEEE10policy1000Ei11abs_functorIdESF_JPdEEEvT0_iT1_T2_DpNS2_10kernel_argIT3_EE:
	.zero		936


//--------------------- .nv.constant0._ZN3cub18CUB_300001_SM_10006detail9transform16transform_kernelINS2_10policy_hubILb1EN4cuda3std3__45tupleIJN6thrust24THRUST_300001_SM_1000_NS6detail15normal_iteratorINSA_10device_ptrIdEEEESF_EEEE10policy1000El12diff_functorIdESF_JPdSL_EEEvT0_iT1_T2_DpNS2_10kernel_argIT3_EE --------------------------
	.section	.nv.constant0._ZN3cub18CUB_300001_SM_10006detail9transform16transform_kernelINS2_10policy_hubILb1EN4cuda3std3__45tupleIJN6thrust24THRUST_300001_SM_1000_NS6detail15normal_iteratorINSA_10device_ptrIdEEEESF_EEEE10policy1000El12diff_functorIdESF_JPdSL_EEEvT0_iT1_T2_DpNS2_10kernel_argIT3_EE,"a",@progbits
	.sectionflags	@""
	.align	4
.nv.constant0._ZN3cub18CUB_300001_SM_10006detail9transform16transform_kernelINS2_10policy_hubILb1EN4cuda3std3__45tupleIJN6thrust24THRUST_300001_SM_1000_NS6detail15normal_iteratorINSA_10device_ptrIdEEEESF_EEEE10policy1000El12diff_functorIdESF_JPdSL_EEEvT0_iT1_T2_DpNS2_10kernel_argIT3_EE:
	.zero		952


//--------------------- .nv.constant0._ZN3cub18CUB_300001_SM_10006detail9transform16transform_kernelINS2_10policy_hubILb1EN4cuda3std3__45tupleIJN6thrust24THRUST_300001_SM_1000_NS6detail15normal_iteratorINSA_10device_ptrIdEEEESF_EEEE10policy1000Ei12diff_functorIdESF_JPdSL_EEEvT0_iT1_T2_DpNS2_10kernel_argIT3_EE --------------------------
	.section	.nv.constant0._ZN3cub18CUB_300001_SM_10006detail9transform16transform_kernelINS2_10policy_hubILb1EN4cuda3std3__45tupleIJN6thrust24THRUST_300001_SM_1000_NS6detail15normal_iteratorINSA_10device_ptrIdEEEESF_EEEE10policy1000Ei12diff_functorIdESF_JPdSL_EEEvT0_iT1_T2_DpNS2_10kernel_argIT3_EE,"a",@progbits
	.sectionflags	@""
	.align	4
.nv.constant0._ZN3cub18CUB_300001_SM_10006detail9transform16transform_kernelINS2_10policy_hubILb1EN4cuda3std3__45tupleIJN6thrust24THRUST_300001_SM_1000_NS6detail15normal_iteratorINSA_10device_ptrIdEEEESF_EEEE10policy1000Ei12diff_functorIdESF_JPdSL_EEEvT0_iT1_T2_DpNS2_10kernel_argIT3_EE:
	.zero		952


//--------------------- .nv.constant0._ZN3cub18CUB_300001_SM_10006detail8for_each13static_kernelINS2_12policy_hub_t12policy_500_tEmN6thrust24THRUST_300001_SM_1000_NS8cuda_cub20__uninitialized_fill7functorINS7_10device_ptrIbEEbEEEEvT0_T1_ --------------------------
	.section	.nv.constant0._ZN3cub18CUB_300001_SM_10006detail8for_each13static_kernelINS2_12policy_hub_t12policy_500_tEmN6thrust24THRUST_300001_SM_1000_NS8cuda_cub20__uninitialized_fill7functorINS7_10device_ptrIbEEbEEEEvT0_T1_,"a",@progbits
	.sectionflags	@""
	.align	4
.nv.constant0._ZN3cub18CUB_300001_SM_10006detail8for_each13static_kernelINS2_12policy_hub_t12policy_500_tEmN6thrust24THRUST_300001_SM_1000_NS8cuda_cub20__uninitialized_fill7functorINS7_10device_ptrIbEEbEEEEvT0_T1_:
	.zero		920


//--------------------- .nv.constant0._ZN3cub18CUB_300001_SM_10006detail8for_each13static_kernelINS2_12policy_hub_t12policy_500_tEmN6thrust24THRUST_300001_SM_1000_NS8cuda_cub20__uninitialized_fill7functorINS7_10device_ptrIjEEjEEEEvT0_T1_ --------------------------
	.section	.nv.constant0._ZN3cub18CUB_300001_SM_10006detail8for_each13static_kernelINS2_12policy_hub_t12policy_500_tEmN6thrust24THRUST_300001_SM_1000_NS8cuda_cub20__uninitialized_fill7functorINS7_10device_ptrIjEEjEEEEvT0_T1_,"a",@progbits
	.sectionflags	@""
	.align	4
.nv.constant0._ZN3cub18CUB_300001_SM_10006detail8for_each13static_kernelINS2_12policy_hub_t12policy_500_tEmN6thrust24THRUST_300001_SM_1000_NS8cuda_cub20__uninitialized_fill7functorINS7_10device_ptrIjEEjEEEEvT0_T1_:
	.zero		920


//--------------------- .nv.constant0._ZN3cub18CUB_300001_SM_10006detail8for_each13static_kernelINS2_12policy_hub_t12policy_500_tEmN6thrust24THRUST_300001_SM_1000_NS8cuda_cub20__uninitialized_fill7functorINS7_10device_ptrIdEEdEEEEvT0_T1_ --------------------------
	.section	.nv.constant0._ZN3cub18CUB_300001_SM_10006detail8for_each13static_kernelINS2_12policy_hub_t12policy_500_tEmN6thrust24THRUST_300001_SM_1000_NS8cuda_cub20__uninitialized_fill7functorINS7_10device_ptrIdEEdEEEEvT0_T1_,"a",@progbits
	.sectionflags	@""
	.align	4
.nv.constant0._ZN3cub18CUB_300001_SM_10006detail8for_each13static_kernelINS2_12policy_hub_t12policy_500_tEmN6thrust24THRUST_300001_SM_1000_NS8cuda_cub20__uninitialized_fill7functorINS7_10device_ptrIdEEdEEEEvT0_T1_:
	.zero		920


//--------------------- .nv.constant0._ZN3cub18CUB_300001_SM_10006detail11EmptyKernelIvEEvv --------------------------
	.section	.nv.constant0._ZN3cub18CUB_300001_SM_10006detail11EmptyKernelIvEEvv,"a",@progbits
	.sectionflags	@""
	.align	4
.nv.constant0._ZN3cub18CUB_300001_SM_10006detail11EmptyKernelIvEEvv:
	.zero		896


//--------------------- .nv.constant0._Z6kernelPjPdS0_S0_PbPmS0_S0_mm --------------------------
	.section	.nv.constant0._Z6kernelPjPdS0_S0_PbPmS0_S0_mm,"a",@progbits
	.sectionflags	@""
	.align	4
.nv.constant0._Z6kernelPjPdS0_S0_PbPmS0_S0_mm:
	.zero		976


//--------------------- SYMBOLS --------------------------

	.type		.nv.reservedSmem.offset0,@object
	.size		.nv.reservedSmem.offset0,0x4
	.type		.nv.reservedSmem.cap,@object
	.size		.nv.reservedSmem.cap,0x4
